def attn_fwd(
    Q,
    K,
    V,
    Out,
    Lse,
    sm_scale,
    stride_qz,
    stride_qh,
    stride_qm,
    stride_qk,
    stride_kz,
    stride_kh,
    stride_kn,
    stride_kk,
    stride_vz,
    stride_vh,
    stride_vn,
    stride_vk,
    stride_oz,
    stride_oh,
    stride_om,
    stride_ok,
    seqlen_q,
    seqlen_k,
    BLOCK_M: tl.constexpr,
    BLOCK_N: tl.constexpr,
    HEAD_DIM: tl.constexpr,
    CAUSAL: tl.constexpr,
):
    start_m = tl.program_id(0)
    off_hz = tl.program_id(1)
    q_off = off_hz * stride_qh
    k_off = off_hz * stride_kh
    v_off = off_hz * stride_vh
    offs_m = start_m * BLOCK_M + tl.arange(0, BLOCK_M)
    offs_d = tl.arange(0, HEAD_DIM)
    offs_n = tl.arange(0, BLOCK_N)
    q_ptrs = Q + q_off + offs_m[:, None] * stride_qm + offs_d[None, :] * stride_qk
    k_ptrs = K + k_off + offs_d[:, None] * stride_kk + offs_n[None, :] * stride_kn
    v_ptrs = V + v_off + offs_n[:, None] * stride_vn + offs_d[None, :] * stride_vk
    m_i = tl.full([BLOCK_M], float("-inf"), dtype=tl.float32)
    l_i = tl.zeros([BLOCK_M], dtype=tl.float32) + 1.0
    acc = tl.zeros([BLOCK_M, HEAD_DIM], dtype=tl.float32)
    q = tl.load(q_ptrs)
    acc, l_i, m_i = _attn_fwd_inner(
        acc,
        l_i,
        m_i,
        q,
        k_ptrs,
        v_ptrs,
        sm_scale,
        stride_kn,
        stride_vn,
        start_m,
        seqlen_k,
        BLOCK_M,
        BLOCK_N,
        HEAD_DIM,
        CAUSAL,
    )
    acc = acc / l_i[:, None]
    lse = m_i + tl.math.log2(l_i) / 1.4426950408889634
    o_ptrs = (
        Out
        + off_hz * stride_oh
        + offs_m[:, None] * stride_om
        + offs_d[None, :] * stride_ok
    )
    tl.store(o_ptrs, acc.to(Out.dtype.element_ty))
    tl.store(Lse + off_hz * seqlen_q + offs_m, lse)

# config = {"BLOCK_M": 256, "BLOCK_N": 128, "HEAD_DIM": 128, "arch": "sm_80", "causal": true, "dtype": "fp16", "num_stages": 2, "num_warps": 8}
# arch = sm_80


// ===== COMPILED SASS (sm_80) =====

	.target	sm_80

	.elftype	@"ET_EXEC"


//--------------------- .note.nv.tkinfo           --------------------------
	.section	.note.nv.tkinfo,"",@"SHT_NOTE"
	.sectionflags	@"SHF_NOTE_NV_TKINFO"
	.tkinfo
        /*0018*/ 	.word	0x00000002
        /*0030*/ 	.string	""
        /*0030*/ 	.string	"ptxas"
        /*0030*/ 	.string	"Cuda compilation tools, release 13.0, V13.0.88"
        /*0030*/ 	.string	"Build cuda_13.0.r13.0/compiler.36424714_0"
        /*0030*/ 	.string	"-v  -suppress-debug-info  -lineinfo  -arch sm_80 "



//--------------------- .note.nv.cuinfo           --------------------------
	.section	.note.nv.cuinfo,"",@"SHT_NOTE"
	.sectionflags	@"SHF_NOTE_NV_CUINFO"
        /*0018*/ 	.short	0x0002
        /*001a*/ 	.short	0x0050
        /*001c*/ 	.short	0x0082
	.zero		2


//--------------------- .nv.info                  --------------------------
	.section	.nv.info,"",@"SHT_CUDA_INFO"
	.align	4


	//----- nvinfo : EIATTR_REGCOUNT
	.align		4
        /*0000*/ 	.byte	0x04, 0x2f
        /*0002*/ 	.short	(.L_2 - .L_1)
	.align		4
.L_1:
        /*0004*/ 	.word	index@(attn_fwd)
        /*0008*/ 	.word	0x00000020


	//----- nvinfo : EIATTR_FRAME_SIZE
	.align		4
.L_2:
        /*000c*/ 	.byte	0x04, 0x11
        /*000e*/ 	.short	(.L_4 - .L_3)
	.align		4
.L_3:
        /*0010*/ 	.word	index@(attn_fwd)
        /*0014*/ 	.word	0x00003288


	//----- nvinfo : EIATTR_MIN_STACK_SIZE
	.align		4
.L_4:
        /*0018*/ 	.byte	0x04, 0x12
        /*001a*/ 	.short	(.L_6 - .L_5)
	.align		4
.L_5:
        /*001c*/ 	.word	index@(attn_fwd)
        /*0020*/ 	.word	0x00003288
.L_6:


//--------------------- .nv.info.attn_fwd         --------------------------
	.section	.nv.info.attn_fwd,"",@"SHT_CUDA_INFO"
	.sectionflags	@""
	.align	4


	//----- nvinfo : EIATTR_CUDA_API_VERSION
	.align		4
        /*0000*/ 	.byte	0x04, 0x37
        /*0002*/ 	.short	(.L_8 - .L_7)
.L_7:
        /*0004*/ 	.word	0x00000082


	//----- nvinfo : EIATTR_SW2861232_WAR
	.align		4
.L_8:
        /*0008*/ 	.byte	0x01, 0x35
	.zero		2


	//----- nvinfo : EIATTR_PARAM_CBANK
	.align		4
        /*000c*/ 	.byte	0x04, 0x0a
        /*000e*/ 	.short	(.L_10 - .L_9)
	.align		4
.L_9:
        /*0010*/ 	.word	index@(.nv.constant0.attn_fwd)
        /*0014*/ 	.short	0x0160
        /*0016*/ 	.short	0x0088


	//----- nvinfo : EIATTR_CBANK_PARAM_SIZE
	.align		4
.L_10:
        /*0018*/ 	.byte	0x03, 0x19
        /*001a*/ 	.short	0x0088


	//----- nvinfo : EIATTR_KPARAM_INFO
	.align		4
        /*001c*/ 	.byte	0x04, 0x17
        /*001e*/ 	.short	(.L_12 - .L_11)
.L_11:
        /*0020*/ 	.word	0x00000000
        /*0024*/ 	.short	0x0019
        /*0026*/ 	.short	0x0080
        /*0028*/ 	.byte	0x00, 0xf4, 0x21, 0x00


	//----- nvinfo : EIATTR_KPARAM_INFO
	.align		4
.L_12:
        /*002c*/ 	.byte	0x04, 0x17
        /*002e*/ 	.short	(.L_14 - .L_13)
.L_13:
        /*0030*/ 	.word	0x00000000
        /*0034*/ 	.short	0x0018
        /*0036*/ 	.short	0x0078
        /*0038*/ 	.byte	0x00, 0xf4, 0x21, 0x00


	//----- nvinfo : EIATTR_KPARAM_INFO
	.align		4
.L_14:
        /*003c*/ 	.byte	0x04, 0x17
        /*003e*/ 	.short	(.L_16 - .L_15)
.L_15:
        /*0040*/ 	.word	0x00000000
        /*0044*/ 	.short	0x0017
        /*0046*/ 	.short	0x0070
        /*0048*/ 	.byte	0x00, 0xf0, 0x11, 0x00


	//----- nvinfo : EIATTR_KPARAM_INFO
	.align		4
.L_16:
        /*004c*/ 	.byte	0x04, 0x17
        /*004e*/ 	.short	(.L_18 - .L_17)
.L_17:
        /*0050*/ 	.word	0x00000000
        /*0054*/ 	.short	0x0016
        /*0056*/ 	.short	0x006c
        /*0058*/ 	.byte	0x00, 0xf0, 0x11, 0x00


	//----- nvinfo : EIATTR_KPARAM_INFO
	.align		4
.L_18:
        /*005c*/ 	.byte	0x04, 0x17
        /*005e*/ 	.short	(.L_20 - .L_19)
.L_19:
        /*0060*/ 	.word	0x00000000
        /*0064*/ 	.short	0x0015
        /*0066*/ 	.short	0x0068
        /*0068*/ 	.byte	0x00, 0xf0, 0x11, 0x00


	//----- nvinfo : EIATTR_KPARAM_INFO
	.align		4
.L_20:
        /*006c*/ 	.byte	0x04, 0x17
        /*006e*/ 	.short	(.L_22 - .L_21)
.L_21:
        /*0070*/ 	.word	0x00000000
        /*0074*/ 	.short	0x0014
        /*0076*/ 	.short	0x0064
        /*0078*/ 	.byte	0x00, 0xf0, 0x11, 0x00


	//----- nvinfo : EIATTR_KPARAM_INFO
	.align		4
.L_22:
        /*007c*/ 	.byte	0x04, 0x17
        /*007e*/ 	.short	(.L_24 - .L_23)
.L_23:
        /*0080*/ 	.word	0x00000000
        /*0084*/ 	.short	0x0013
        /*0086*/ 	.short	0x0060
        /*0088*/ 	.byte	0x00, 0xf0, 0x11, 0x00


	//----- nvinfo : EIATTR_KPARAM_INFO
	.align		4
.L_24:
        /*008c*/ 	.byte	0x04, 0x17
        /*008e*/ 	.short	(.L_26 - .L_25)
.L_25:
        /*0090*/ 	.word	0x00000000
        /*0094*/ 	.short	0x0012
        /*0096*/ 	.short	0x005c
        /*0098*/ 	.byte	0x00, 0xf0, 0x11, 0x00


	//----- nvinfo : EIATTR_KPARAM_INFO
	.align		4
.L_26:
        /*009c*/ 	.byte	0x04, 0x17
        /*009e*/ 	.short	(.L_28 - .L_27)
.L_27:
        /*00a0*/ 	.word	0x00000000
        /*00a4*/ 	.short	0x0011
        /*00a6*/ 	.short	0x0058
        /*00a8*/ 	.byte	0x00, 0xf0, 0x11, 0x00


	//----- nvinfo : EIATTR_KPARAM_INFO
	.align		4
.L_28:
        /*00ac*/ 	.byte	0x04, 0x17
        /*00ae*/ 	.short	(.L_30 - .L_29)
.L_29:
        /*00b0*/ 	.word	0x00000000
        /*00b4*/ 	.short	0x0010
        /*00b6*/ 	.short	0x0054
        /*00b8*/ 	.byte	0x00, 0xf0, 0x11, 0x00


	//----- nvinfo : EIATTR_KPARAM_INFO
	.align		4
.L_30:
        /*00bc*/ 	.byte	0x04, 0x17
        /*00be*/ 	.short	(.L_32 - .L_31)
.L_31:
        /*00c0*/ 	.word	0x00000000
        /*00c4*/ 	.short	0x000f
        /*00c6*/ 	.short	0x0050
        /*00c8*/ 	.byte	0x00, 0xf0, 0x11, 0x00


	//----- nvinfo : EIATTR_KPARAM_INFO
	.align		4
.L_32:
        /*00cc*/ 	.byte	0x04, 0x17
        /*00ce*/ 	.short	(.L_34 - .L_33)
.L_33:
        /*00d0*/ 	.word	0x00000000
        /*00d4*/ 	.short	0x000e
        /*00d6*/ 	.short	0x004c
        /*00d8*/ 	.byte	0x00, 0xf0, 0x11, 0x00


	//----- nvinfo : EIATTR_KPARAM_INFO
	.align		4
.L_34:
        /*00dc*/ 	.byte	0x04, 0x17
        /*00de*/ 	.short	(.L_36 - .L_35)
.L_35:
        /*00e0*/ 	.word	0x00000000
        /*00e4*/ 	.short	0x000d
        /*00e6*/ 	.short	0x0048
        /*00e8*/ 	.byte	0x00, 0xf0, 0x11, 0x00


	//----- nvinfo : EIATTR_KPARAM_INFO
	.align		4
.L_36:
        /*00ec*/ 	.byte	0x04, 0x17
        /*00ee*/ 	.short	(.L_38 - .L_37)
.L_37:
        /*00f0*/ 	.word	0x00000000
        /*00f4*/ 	.short	0x000c
        /*00f6*/ 	.short	0x0044
        /*00f8*/ 	.byte	0x00, 0xf0, 0x11, 0x00


	//----- nvinfo : EIATTR_KPARAM_INFO
	.align		4
.L_38:
        /*00fc*/ 	.byte	0x04, 0x17
        /*00fe*/ 	.short	(.L_40 - .L_39)
.L_39:
        /*0100*/ 	.word	0x00000000
        /*0104*/ 	.short	0x000b
        /*0106*/ 	.short	0x0040
        /*0108*/ 	.byte	0x00, 0xf0, 0x11, 0x00


	//----- nvinfo : EIATTR_KPARAM_INFO
	.align		4
.L_40:
        /*010c*/ 	.byte	0x04, 0x17
        /*010e*/ 	.short	(.L_42 - .L_41)
.L_41:
        /*0110*/ 	.word	0x00000000
        /*0114*/ 	.short	0x000a
        /*0116*/ 	.short	0x003c
        /*0118*/ 	.byte	0x00, 0xf0, 0x11, 0x00


	//----- nvinfo : EIATTR_KPARAM_INFO
	.align		4
.L_42:
        /*011c*/ 	.byte	0x04, 0x17
        /*011e*/ 	.short	(.L_44 - .L_43)
.L_43:
        /*0120*/ 	.word	0x00000000
        /*0124*/ 	.short	0x0009
        /*0126*/ 	.short	0x0038
        /*0128*/ 	.byte	0x00, 0xf0, 0x11, 0x00


	//----- nvinfo : EIATTR_KPARAM_INFO
	.align		4
.L_44:
        /*012c*/ 	.byte	0x04, 0x17
        /*012e*/ 	.short	(.L_46 - .L_45)
.L_45:
        /*0130*/ 	.word	0x00000000
        /*0134*/ 	.short	0x0008
        /*0136*/ 	.short	0x0034
        /*0138*/ 	.byte	0x00, 0xf0, 0x11, 0x00


	//----- nvinfo : EIATTR_KPARAM_INFO
	.align		4
.L_46:
        /*013c*/ 	.byte	0x04, 0x17
        /*013e*/ 	.short	(.L_48 - .L_47)
.L_47:
        /*0140*/ 	.word	0x00000000
        /*0144*/ 	.short	0x0007
        /*0146*/ 	.short	0x0030
        /*0148*/ 	.byte	0x00, 0xf0, 0x11, 0x00


	//----- nvinfo : EIATTR_KPARAM_INFO
	.align		4
.L_48:
        /*014c*/ 	.byte	0x04, 0x17
        /*014e*/ 	.short	(.L_50 - .L_49)
.L_49:
        /*0150*/ 	.word	0x00000000
        /*0154*/ 	.short	0x0006
        /*0156*/ 	.short	0x002c
        /*0158*/ 	.byte	0x00, 0xf0, 0x11, 0x00


	//----- nvinfo : EIATTR_KPARAM_INFO
	.align		4
.L_50:
        /*015c*/ 	.byte	0x04, 0x17
        /*015e*/ 	.short	(.L_52 - .L_51)
.L_51:
        /*0160*/ 	.word	0x00000000
        /*0164*/ 	.short	0x0005
        /*0166*/ 	.short	0x0028
        /*0168*/ 	.byte	0x00, 0xf0, 0x11, 0x00


	//----- nvinfo : EIATTR_KPARAM_INFO
	.align		4
.L_52:
        /*016c*/ 	.byte	0x04, 0x17
        /*016e*/ 	.short	(.L_54 - .L_53)
.L_53:
        /*0170*/ 	.word	0x00000000
        /*0174*/ 	.short	0x0004
        /*0176*/ 	.short	0x0020
        /*0178*/ 	.byte	0x00, 0xf4, 0x21, 0x00


	//----- nvinfo : EIATTR_KPARAM_INFO
	.align		4
.L_54:
        /*017c*/ 	.byte	0x04, 0x17
        /*017e*/ 	.short	(.L_56 - .L_55)
.L_55:
        /*0180*/ 	.word	0x00000000
        /*0184*/ 	.short	0x0003
        /*0186*/ 	.short	0x0018
        /*0188*/ 	.byte	0x00, 0xf4, 0x21, 0x00


	//----- nvinfo : EIATTR_KPARAM_INFO
	.align		4
.L_56:
        /*018c*/ 	.byte	0x04, 0x17
        /*018e*/ 	.short	(.L_58 - .L_57)
.L_57:
        /*0190*/ 	.word	0x00000000
        /*0194*/ 	.short	0x0002
        /*0196*/ 	.short	0x0010
        /*0198*/ 	.byte	0x00, 0xf4, 0x21, 0x00


	//----- nvinfo : EIATTR_KPARAM_INFO
	.align		4
.L_58:
        /*019c*/ 	.byte	0x04, 0x17
        /*019e*/ 	.short	(.L_60 - .L_59)
.L_59:
        /*01a0*/ 	.word	0x00000000
        /*01a4*/ 	.short	0x0001
        /*01a6*/ 	.short	0x0008
        /*01a8*/ 	.byte	0x00, 0xf4, 0x21, 0x00


	//----- nvinfo : EIATTR_KPARAM_INFO
	.align		4
.L_60:
        /*01ac*/ 	.byte	0x04, 0x17
        /*01ae*/ 	.short	(.L_62 - .L_61)
.L_61:
        /*01b0*/ 	.word	0x00000000
        /*01b4*/ 	.short	0x0000
        /*01b6*/ 	.short	0x0000
        /*01b8*/ 	.byte	0x00, 0xf4, 0x21, 0x00


	//----- nvinfo : EIATTR_MAXREG_COUNT
	.align		4
.L_62:
        /*01bc*/ 	.byte	0x03, 0x1b
        /*01be*/ 	.short	0x00ff


	//----- nvinfo : EIATTR_NUM_BARRIERS
	.align		4
        /*01c0*/ 	.byte	0x02, 0x4c
        /*01c2*/ 	.byte	0x01
	.zero		1


	//----- nvinfo : EIATTR_ANNOTATIONS
	.align		4
        /*01c4*/ 	.byte	0x04, 0x55
        /*01c6*/ 	.short	(.L_64 - .L_63)


	//   ....[0]....
.L_63:
        /*01c8*/ 	.word	0x00000001
        /*01cc*/ 	.byte	0x10, 0x04, 0x00, 0x00, 0x01, 0x00, 0x00, 0x00, 0x20, 0x04, 0x00, 0x00, 0x01, 0x00, 0x00, 0x00
        /* <DEDUP_REMOVED lines=562> */
        /*24fc*/ 	.byte	0x40, 0x9c, 0x00, 0x00, 0x01, 0x00, 0x00, 0x00, 0x50, 0x9c, 0x00, 0x00


	//----- nvinfo : EIATTR_MERCURY_ISA_VERSION
	.align		4
.L_64:
        /*2508*/ 	.byte	0x03, 0x5f
        /*250a*/ 	.short	0x0000


	//----- nvinfo : EIATTR_COOP_GROUP_MASK_REGIDS
	.align		4
        /*250c*/ 	.byte	0x04, 0x29
        /*250e*/ 	.short	(.L_66 - .L_65)


	//   ....[0]....
.L_65:
        /*2510*/ 	.word	0xffffffff


	//   ....[1]....
        /*2514*/ 	.word	0xffffffff


	//   ....[2]....
        /*2518*/ 	.word	0xffffffff


	//   ....[3]....
        /*251c*/ 	.word	0xffffffff


	//   ....[4]....
        /*2520*/ 	.word	0xffffffff


	//   ....[5]....
        /*2524*/ 	.word	0xffffffff


	//   ....[6]....
        /*2528*/ 	.word	0xffffffff


	//   ....[7]....
        /*252c*/ 	.word	0xffffffff


	//   ....[8]....
        /*2530*/ 	.word	0xffffffff


	//   ....[9]....
        /*2534*/ 	.word	0xffffffff


	//   ....[10]....
        /*2538*/ 	.word	0xffffffff


	//   ....[11]....
        /*253c*/ 	.word	0xffffffff


	//   ....[12]....
        /*2540*/ 	.word	0xffffffff


	//   ....[13]....
        /*2544*/ 	.word	0xffffffff


	//   ....[14]....
        /*2548*/ 	.word	0xffffffff


	//   ....[15]....
        /*254c*/ 	.word	0xffffffff


	//----- nvinfo : EIATTR_COOP_GROUP_INSTR_OFFSETS
	.align		4
.L_66:
        /*2550*/ 	.byte	0x04, 0x28
        /*2552*/ 	.short	(.L_68 - .L_67)


	//   ....[0]....
.L_67:
        /*2554*/ 	.word	0x0001ee50


	//   ....[1]....
        /*2558*/ 	.word	0x0001f940


	//   ....[2]....
        /*255c*/ 	.word	0x0001fb40


	//   ....[3]....
        /*2560*/ 	.word	0x0001fc30


	//   ....[4]....
        /*2564*/ 	.word	0x0001fc40


	//   ....[5]....
        /*2568*/ 	.word	0x0001fd00


	//   ....[6]....
        /*256c*/ 	.word	0x00020370


	//   ....[7]....
        /*2570*/ 	.word	0x00020380


	//   ....[8]....
        /*2574*/ 	.word	0x000341b0


	//   ....[9]....
        /*2578*/ 	.word	0x000341c0


	//   ....[10]....
        /*257c*/ 	.word	0x000341d0


	//   ....[11]....
        /*2580*/ 	.word	0x000342a0


	//   ....[12]....
        /*2584*/ 	.word	0x00034a30


	//   ....[13]....
        /*2588*/ 	.word	0x00034a40


	//   ....[14]....
        /*258c*/ 	.word	0x00034a50


	//   ....[15]....
        /*2590*/ 	.word	0x00034ad0


	//----- nvinfo : EIATTR_EXIT_INSTR_OFFSETS
	.align		4
.L_68:
        /*2594*/ 	.byte	0x04, 0x1c
        /*2596*/ 	.short	(.L_70 - .L_69)


	//   ....[0]....
.L_69:
        /*2598*/ 	.word	0x0003f410


	//----- nvinfo : EIATTR_REQNTID
	.align		4
.L_70:
        /*259c*/ 	.byte	0x04, 0x10
        /*259e*/ 	.short	(.L_72 - .L_71)
.L_71:
        /*25a0*/ 	.word	0x00000100
        /*25a4*/ 	.word	0x00000001
        /*25a8*/ 	.word	0x00000001
.L_72:


//--------------------- .nv.callgraph             --------------------------
	.section	.nv.callgraph,"",@"SHT_CUDA_CALLGRAPH"
	.align	4
	.sectionentsize	8
	.align		4
        /*0000*/ 	.word	0x00000000
	.align		4
        /*0004*/ 	.word	0xffffffff
	.align		4
        /*0008*/ 	.word	0x00000000
	.align		4
        /*000c*/ 	.word	0xfffffffe
	.align		4
        /*0010*/ 	.word	0x00000000
	.align		4
        /*0014*/ 	.word	0xfffffffd
	.align		4
        /*0018*/ 	.word	0x00000000
	.align		4
        /*001c*/ 	.word	0xfffffffc


//--------------------- .nv.rel.action            --------------------------
	.section	.nv.rel.action,"",@"SHT_CUDA_RELOCINFO"
	.align	8
	.sectionentsize	8
        /*0000*/ 	.byte	0x73, 0x00, 0x00, 0x00, 0x00, 0x00, 0x00, 0x00, 0x00, 0x00, 0x00, 0x11, 0x25, 0x00, 0x05, 0x36


//--------------------- .nv.constant4             --------------------------
	.section	.nv.constant4,"a",@progbits
	.align	8
	.align		8
.nv.constant4:
        /*0000*/ 	.dword	_$_str


//--------------------- .nv.constant0.attn_fwd    --------------------------
	.section	.nv.constant0.attn_fwd,"a",@progbits
	.sectionflags	@""
	.align	4
.nv.constant0.attn_fwd:
	.zero		488


//--------------------- .text.attn_fwd            --------------------------
	.section	.text.attn_fwd,"ax",@progbits
	.sectioninfo	@"SHI_REGISTERS=32"
	.align	128
        .global         attn_fwd
        .type           attn_fwd,@function
        .size           attn_fwd,(.L_x_4 - attn_fwd)
        .other          attn_fwd,@"STO_CUDA_ENTRY STV_DEFAULT"
attn_fwd:
.text.attn_fwd:
[----:B------:R-:W-:-:S03]  /*0000*/  IMAD.MOV.U32 R1, RZ, RZ, c[0x0][0x28] ;  /* 0x00000a00ff017624 */ /* 0x000fc600078e00ff */
[----:B------:R-:W0:Y:S01]  /*0010*/  S2R R3, SR_CTAID.X ;  /* 0x0000000000037919 */ /* 0x000e220000002500 */
[----:B------:R-:W-:Y:S01]  /*0020*/  ULDC.64 UR6, c[0x0][0x118] ;  /* 0x0000460000067ab9 */ /* 0x000fe20000000a00 */
[----:B------:R-:W-:Y:S02]  /*0030*/  IADD3 R1, R1, -0x3288, RZ ;  /* 0xffffcd7801017810 */ /* 0x000fe40007ffe0ff */
[----:B------:R-:W0:Y:S04]  /*0040*/  S2R R0, SR_TID.X ;  /* 0x0000000000007919 */ /* 0x000e280000002100 */
[----:B------:R-:W1:Y:S01]  /*0050*/  S2R R2, SR_CTAID.Y ;  /* 0x0000000000027919 */ /* 0x000e620000002600 */
[----:B0-----:R-:W-:Y:S01]  /*0060*/  PRMT R0, R0, 0x6540, R3 ;  /* 0x0000654000007816 */ /* 0x001fe20000000003 */
[----:B-1----:R-:W-:-:S04]  /*0070*/  IMAD R2, R2, c[0x0][0x190], RZ ;  /* 0x0000640002027a24 */ /* 0x002fc800078e02ff */
[----:B------:R-:W-:Y:S02]  /*0080*/  IMAD R5, R0, c[0x0][0x194], RZ ;  /* 0x0000650000057a24 */ /* 0x000fe400078e02ff */
[C---:B------:R-:W-:Y:S02]  /*0090*/  IMAD.SHL.U32 R3, R2.reuse, 0x2, RZ ;  /* 0x0000000202037824 */ /* 0x040fe400078e00ff */
[----:B------:R-:W-:Y:S01]  /*00a0*/  IMAD.HI R4, R2, 0x2, RZ ;  /* 0x0000000202047827 */ /* 0x000fe200078e02ff */
[----:B------:R-:W-:-:S03]  /*00b0*/  SHF.L.U32 R6, R5, 0x1, RZ ;  /* 0x0000000105067819 */ /* 0x000fc600000006ff */
[----:B------:R-:W-:Y:S01]  /*00c0*/  IMAD.HI R5, R5, 0x2, RZ ;  /* 0x0000000205057827 */ /* 0x000fe200078e02ff */
[----:B------:R-:W-:-:S03]  /*00d0*/  IADD3 R2, P0, P1, R6, c[0x0][0x160], R3 ;  /* 0x0000580006027a10 */ /* 0x000fc6000791e003 */
[----:B------:R-:W-:Y:S01]  /*00e0*/  IMAD.MOV.U32 R0, RZ, RZ, c[0x0][0x198] ;  /* 0x00006600ff007624 */ /* 0x000fe200078e00ff */
[----:B------:R-:W-:-:S03]  /*00f0*/  IADD3.X R3, R5, c[0x0][0x164], R4, P0, P1 ;  /* 0x0000590005037a10 */ /* 0x000fc600007e2404 */
[C---:B------:R-:W-:Y:S01]  /*0100*/  IMAD.SHL.U32 R7, R0.reuse, 0x8, RZ ;  /* 0x0000000800077824 */ /* 0x040fe200078e00ff */
[CC--:B------:R-:W-:Y:S01]  /*0110*/  LEA R4, P0, R0.reuse, R2.reuse, 0x4 ;  /* 0x0000000200047211 */ /* 0x0c0fe200078020ff */
[C---:B------:R-:W-:Y:S01]  /*0120*/  IMAD.SHL.U32 R11, R0.reuse, 0x20, RZ ;  /* 0x00000020000b7824 */ /* 0x040fe200078e00ff */
[C---:B------:R-:W-:Y:S02]  /*0130*/  SHF.L.U32 R9, R0.reuse, 0x4, RZ ;  /* 0x0000000400097819 */ /* 0x040fe400000006ff */
[CC--:B------:R-:W-:Y:S02]  /*0140*/  LEA R8, P1, R0.reuse, R2.reuse, 0x5 ;  /* 0x0000000200087211 */ /* 0x0c0fe400078228ff */
[----:B------:R-:W-:Y:S02]  /*0150*/  LEA R10, P2, R0, R2, 0x6 ;  /* 0x00000002000a7211 */ /* 0x000fe400078430ff */
[-C--:B------:R-:W-:Y:S02]  /*0160*/  LEA.HI.X.SX32 R5, R7, R3.reuse, 0x1, P0 ;  /* 0x0000000307057211 */ /* 0x080fe400000f0eff */
[----:B------:R-:W-:-:S02]  /*0170*/  LEA.HI.X.SX32 R9, R9, R3, 0x1, P1 ;  /* 0x0000000309097211 */ /* 0x000fc400008f0eff */
[----:B------:R-:W-:Y:S01]  /*0180*/  LEA.HI.X.SX32 R11, R11, R3, 0x1, P2 ;  /* 0x000000030b0b7211 */ /* 0x000fe200010f0eff */
[----:B------:R0:W2:Y:S04]  /*0190*/  LDG.E.U16 R20, [R4.64] ;  /* 0x0000000604147981 */ /* 0x0000a8000c1e1500 */
[----:B------:R1:W3:Y:S04]  /*01a0*/  LDG.E.U16 R18, [R8.64] ;  /* 0x0000000608127981 */ /* 0x0002e8000c1e1500 */
[----:B------:R4:W5:Y:S01]  /*01b0*/  LDG.E.U16 R16, [R10.64] ;  /* 0x000000060a107981 */ /* 0x000962000c1e1500 */
[C---:B------:R-:W-:Y:S01]  /*01c0*/  IMAD.SHL.U32 R7, R0.reuse, 0x40, RZ ;  /* 0x0000004000077824 */ /* 0x040fe200078e00ff */
[C---:B------:R-:W-:Y:S01]  /*01d0*/  LEA R6, P0, R0.reuse, R2, 0x7 ;  /* 0x0000000200067211 */ /* 0x040fe200078038ff */
[----:B------:R-:W-:-:S02]  /*01e0*/  IMAD R15, R0, 0x90, RZ ;  /* 0x00000090000f7824 */ /* 0x000fc400078e02ff */
[C---:B------:R-:W-:Y:S01]  /*01f0*/  IMAD R19, R0.reuse, 0xa, RZ ;  /* 0x0000000a00137824 */ /* 0x040fe200078e02ff */
[-C--:B------:R-:W-:Y:S01]  /*0200*/  LEA.HI.X.SX32 R7, R7, R3.reuse, 0x1, P0 ;  /* 0x0000000307077211 */ /* 0x080fe200000f0eff */
[C---:B------:R-:W-:Y:S01]  /*0210*/  IMAD R13, R0.reuse, 0x48, RZ ;  /* 0x00000048000d7824 */ /* 0x040fe200078e02ff */
[-C--:B------:R-:W-:Y:S01]  /*0220*/  IADD3 R14, P2, R15, R2.reuse, RZ ;  /* 0x000000020f0e7210 */ /* 0x080fe20007f5e0ff */
[C---:B------:R-:W-:Y:S01]  /*0230*/  IMAD R21, R0.reuse, 0x14, RZ ;  /* 0x0000001400157824 */ /* 0x040fe200078e02ff */
[-C--:B----4-:R-:W-:Y:S01]  /*0240*/  IADD3 R10, P0, R19, R2.reuse, RZ ;  /* 0x00000002130a7210 */ /* 0x090fe20007f1e0ff */
[C---:B------:R-:W-:Y:S01]  /*0250*/  IMAD R17, R0.reuse, 0x5, RZ ;  /* 0x0000000500117824 */ /* 0x040fe200078e02ff */
[-C--:B------:R-:W-:Y:S01]  /*0260*/  LEA.HI.X.SX32 R15, R13, R3.reuse, 0x1, P2 ;  /* 0x000000030d0f7211 */ /* 0x080fe200010f0eff */
[C---:B0-----:R-:W-:Y:S01]  /*0270*/  IMAD R4, R0.reuse, 0x28, RZ ;  /* 0x0000002800047824 */ /* 0x041fe200078e02ff */
[-C--:B-1----:R-:W-:Y:S01]  /*0280*/  IADD3 R8, P1, R21, R2.reuse, RZ ;  /* 0x0000000215087210 */ /* 0x082fe20007f3e0ff */
[----:B------:R0:W4:Y:S01]  /*0290*/  LDG.E.U16 R26, [R6.64] ;  /* 0x00000006061a7981 */ /* 0x000122000c1e1500 */
[-C--:B------:R-:W-:Y:S01]  /*02a0*/  LEA.HI.X.SX32 R11, R17, R3.reuse, 0x1, P0 ;  /* 0x00000003110b7211 */ /* 0x080fe200000f0eff */
[C---:B------:R-:W-:Y:S01]  /*02b0*/  IMAD R5, R0.reuse, 0x50, RZ ;  /* 0x0000005000057824 */ /* 0x040fe200078e02ff */
[----:B------:R-:W-:Y:S01]  /*02c0*/  LEA.HI.X.SX32 R9, R19, R3, 0x1, P1 ;  /* 0x0000000313097211 */ /* 0x000fe200008f0eff */
[----:B------:R-:W-:Y:S01]  /*02d0*/  IMAD R17, R0, 0xa0, RZ ;  /* 0x000000a000117824 */ /* 0x000fe200078e02ff */
[----:B------:R1:W4:Y:S01]  /*02e0*/  LDG.E.U16 R25, [R14.64] ;  /* 0x000000060e197981 */ /* 0x000322000c1e1500 */
[----:B0-----:R-:W-:-:S03]  /*02f0*/  IADD3 R6, P2, R4, R2, RZ ;  /* 0x0000000204067210 */ /* 0x001fc60007f5e0ff */
[----:B------:R0:W4:Y:S01]  /*0300*/  LDG.E.U16 R24, [R10.64] ;  /* 0x000000060a187981 */ /* 0x000122000c1e1500 */
[C---:B------:R-:W-:Y:S01]  /*0310*/  IMAD R19, R0.reuse, 0xb0, RZ ;  /* 0x000000b000137824 */ /* 0x040fe200078e02ff */
[----:B------:R-:W-:Y:S01]  /*0320*/  LEA.HI.X.SX32 R7, R21, R3, 0x1, P2 ;  /* 0x0000000315077211 */ /* 0x000fe200010f0eff */
[C---:B------:R-:W-:Y:S01]  /*0330*/  IMAD R12, R0.reuse, 0x30, RZ ;  /* 0x00000030000c7824 */ /* 0x040fe200078e02ff */
[----:B------:R0:W4:Y:S01]  /*0340*/  LDG.E.U16 R23, [R8.64] ;  /* 0x0000000608177981 */ /* 0x000122000c1e1500 */
[C---:B-1----:R-:W-:Y:S02]  /*0350*/  IMAD R15, R0.reuse, 0x58, RZ ;  /* 0x00000058000f7824 */ /* 0x042fe400078e02ff */
[----:B------:R-:W-:Y:S01]  /*0360*/  IMAD R14, R0, 0x18, RZ ;  /* 0x00000018000e7824 */ /* 0x000fe200078e02ff */
[----:B------:R1:W4:Y:S01]  /*0370*/  LDG.E.U16 R22, [R6.64] ;  /* 0x0000000606167981 */ /* 0x000322000c1e1500 */
[----:B0-----:R-:W-:-:S04]  /*0380*/  IADD3 R10, P0, R5, R2, RZ ;  /* 0x00000002050a7210 */ /* 0x001fc80007f1e0ff */
[-C--:B------:R-:W-:Y:S02]  /*0390*/  LEA.HI.X.SX32 R11, R4, R3.reuse, 0x1, P0 ;  /* 0x00000003040b7211 */ /* 0x080fe400000f0eff */
[-C--:B------:R-:W-:Y:S02]  /*03a0*/  IADD3 R8, P1, R17, R2.reuse, RZ ;  /* 0x0000000211087210 */ /* 0x080fe40007f3e0ff */
[-C--:B------:R-:W-:Y:S01]  /*03b0*/  IADD3 R4, P0, R12, R2.reuse, RZ ;  /* 0x000000020c047210 */ /* 0x080fe20007f1e0ff */
[----:B------:R-:W4:Y:S01]  /*03c0*/  LDG.E.U16 R21, [R10.64] ;  /* 0x000000060a157981 */ /* 0x000f22000c1e1500 */
[----:B-1----:R-:W-:Y:S02]  /*03d0*/  IADD3 R6, P2, R19, R2, RZ ;  /* 0x0000000213067210 */ /* 0x002fe40007f5e0ff */
[-C--:B------:R-:W-:Y:S02]  /*03e0*/  LEA.HI.X.SX32 R9, R5, R3.reuse, 0x1, P1 ;  /* 0x0000000305097211 */ /* 0x080fe400008f0eff */
[----:B------:R-:W-:-:S02]  /*03f0*/  LEA.HI.X.SX32 R7, R15, R3, 0x1, P2 ;  /* 0x000000030f077211 */ /* 0x000fc400010f0eff */
[----:B------:R-:W-:Y:S01]  /*0400*/  LEA.HI.X.SX32 R5, R14, R3, 0x1, P0 ;  /* 0x000000030e057211 */ /* 0x000fe200000f0eff */
[----:B--2---:R0:W-:Y:S04]  /*0410*/  STL [R1+0x39c], R20 ;  /* 0x00039c1401007387 */ /* 0x0041e80000100800 */
[----:B---3--:R1:W-:Y:S04]  /*0420*/  STL [R1+0x398], R18 ;  /* 0x0003981201007387 */ /* 0x0083e80000100800 */
[----:B-----5:R2:W-:Y:S04]  /*0430*/  STL [R1+0x390], R16 ;  /* 0x0003901001007387 */ /* 0x0205e80000100800 */
[----:B0-----:R0:W3:Y:S04]  /*0440*/  LDG.E.U16 R20, [R4.64] ;  /* 0x0000000604147981 */ /* 0x0010e8000c1e1500 */
[----:B-1----:R-:W5:Y:S04]  /*0450*/  LDG.E.U16 R18, [R6.64] ;  /* 0x0000000606127981 */ /* 0x002f68000c1e1500 */
[----:B--2---:R1:W2:Y:S04]  /*0460*/  LDG.E.U16 R16, [R8.64] ;  /* 0x0000000608107981 */ /* 0x0042a8000c1e1500 */
[----:B----4-:R-:W-:Y:S01]  /*0470*/  STL [R1+0x388], R26 ;  /* 0x0003881a01007387 */ /* 0x010fe20000100800 */
[----:B-1----:R-:W-:-:S02]  /*0480*/  IMAD R9, R0, 0x68, RZ ;  /* 0x0000006800097824 */ /* 0x002fc400078e02ff */
[----:B------:R-:W-:-:S05]  /*0490*/  IMAD R8, R0, 0x70, RZ ;  /* 0x0000007000087824 */ /* 0x000fca00078e02ff */
[----:B------:R-:W-:Y:S04]  /*04a0*/  STL.64 [R1+0xd60], R8 ;  /* 0x000d600801007387 */ /* 0x000fe80000100a00 */
[----:B------:R1:W-:Y:S04]  /*04b0*/  STL [R1+0x384], R25 ;  /* 0x0003841901007387 */ /* 0x0003e80000100800 */
[----:B------:R4:W-:Y:S01]  /*04c0*/  STL [R1+0x3ac], R24 ;  /* 0x0003ac1801007387 */ /* 0x0009e20000100800 */
[C---:B0-----:R-:W-:Y:S02]  /*04d0*/  IMAD R5, R0.reuse, 0x60, RZ ;  /* 0x0000006000057824 */ /* 0x041fe400078e02ff */
[C---:B-1----:R-:W-:Y:S01]  /*04e0*/  IMAD R25, R0.reuse, 0x62, RZ ;  /* 0x0000006200197824 */ /* 0x042fe200078e02ff */
[----:B------:R-:W-:Y:S01]  /*04f0*/  STL [R1+0x3a4], R23 ;  /* 0x0003a41701007387 */ /* 0x000fe20000100800 */
[----:B----4-:R-:W-:-:S03]  /*0500*/  IMAD R24, R0, 0x52, RZ ;  /* 0x0000005200187824 */ /* 0x010fc600078e02ff */
[----:B------:R-:W-:Y:S04]  /*0510*/  STL [R1+0x3a8], R22 ;  /* 0x0003a81601007387 */ /* 0x000fe80000100800 */
[----:B------:R-:W-:Y:S01]  /*0520*/  STL.64 [R1+0xd40], R24 ;  /* 0x000d401801007387 */ /* 0x000fe20000100a00 */
[----:B------:R-:W-:-:S03]  /*0530*/  IADD3 R8, P5, R5, R2, RZ ;  /* 0x0000000205087210 */ /* 0x000fc60007fbe0ff */
[----:B------:R0:W-:Y:S01]  /*0540*/  STL [R1+0x38c], R21 ;  /* 0x00038c1501007387 */ /* 0x0001e20000100800 */
[----:B------:R-:W-:Y:S01]  /*0550*/  IMAD R14, R0, 0x12, RZ ;  /* 0x00000012000e7824 */ /* 0x000fe200078e02ff */
[----:B------:R-:W-:Y:S02]  /*0560*/  LEA.HI.X.SX32 R9, R12, R3, 0x1, P5 ;  /* 0x000000030c097211 */ /* 0x000fe400028f0eff */
[C---:B0-----:R-:W-:Y:S01]  /*0570*/  SHF.L.U32 R21, R0.reuse, 0x1, RZ ;  /* 0x0000000100157819 */ /* 0x041fe200000006ff */
[----:B--2---:R0:W-:Y:S04]  /*0580*/  STL [R1+0x380], R16 ;  /* 0x0003801001007387 */ /* 0x0041e80000100800 */
[----:B-----5:R-:W-:Y:S04]  /*0590*/  STL [R1+0x37c], R18 ;  /* 0x00037c1201007387 */ /* 0x020fe80000100800 */
[----:B---3--:R1:W-:Y:S01]  /*05a0*/  STL [R1+0x394], R20 ;  /* 0x0003941401007387 */ /* 0x0083e20000100800 */
[----:B0-----:R-:W-:-:S02]  /*05b0*/  IMAD R16, R0, 0x24, RZ ;  /* 0x0000002400107824 */ /* 0x001fc400078e02ff */
[----:B-1----:R-:W-:-:S05]  /*05c0*/  IMAD R20, R0, 0x34, RZ ;  /* 0x0000003400147824 */ /* 0x002fca00078e02ff */
[----:B------:R-:W-:Y:S04]  /*05d0*/  STL.64 [R1+0xd48], R20 ;  /* 0x000d481401007387 */ /* 0x000fe80000100a00 */
[----:B------:R-:W-:Y:S04]  /*05e0*/  STL [R1+0xd50], R16 ;  /* 0x000d501001007387 */ /* 0x000fe80000100800 */
[----:B------:R-:W-:Y:S04]  /*05f0*/  STL [R1+0xd5c], R14 ;  /* 0x000d5c0e01007387 */ /* 0x000fe80000100800 */
[----:B------:R0:W-:Y:S04]  /*0600*/  STL.64 [R1+0x128], R8 ;  /* 0x0001280801007387 */ /* 0x0001e80000100a00 */
[----:B0-----:R-:W2:Y:S01]  /*0610*/  LDL.LU.64 R8, [R1+0xd60] ;  /* 0x000d600001087983 */ /* 0x001ea20000300a00 */
[----:B------:R-:W-:-:S02]  /*0620*/  IMAD R11, R0, 0x92, RZ ;  /* 0x00000092000b7824 */ /* 0x000fc400078e02ff */
[C---:B------:R-:W-:Y:S02]  /*0630*/  IMAD R17, R0.reuse, 0xc0, RZ ;  /* 0x000000c000117824 */ /* 0x040fe400078e02ff */
[C---:B------:R-:W-:Y:S01]  /*0640*/  IMAD R15, R0.reuse, 0xd0, RZ ;  /* 0x000000d0000f7824 */ /* 0x040fe200078e02ff */
[-C--:B------:R-:W-:Y:S01]  /*0650*/  IADD3 R20, P3, R11, R2.reuse, RZ ;  /* 0x000000020b147210 */ /* 0x080fe20007f7e0ff */
[C---:B------:R-:W-:Y:S02]  /*0660*/  IMAD R10, R0.reuse, 0x82, RZ ;  /* 0x00000082000a7824 */ /* 0x040fe400078e02ff */
[C---:B------:R-:W-:Y:S01]  /*0670*/  IMAD R7, R0.reuse, 0x38, RZ ;  /* 0x0000003800077824 */ /* 0x040fe200078e02ff */
[-C--:B------:R-:W-:Y:S01]  /*0680*/  IADD3 R24, P6, R17, R2.reuse, RZ ;  /* 0x0000000211187210 */ /* 0x080fe20007fde0ff */
[----:B------:R-:W-:Y:S01]  /*0690*/  IMAD R4, R0, 0xe0, RZ ;  /* 0x000000e000047824 */ /* 0x000fe200078e02ff */
[-C--:B------:R-:W-:Y:S01]  /*06a0*/  IADD3 R16, P4, R15, R2.reuse, RZ ;  /* 0x000000020f107210 */ /* 0x080fe20007f9e0ff */
[----:B------:R0:W-:Y:S01]  /*06b0*/  STL [R1+0xd58], R13 ;  /* 0x000d580d01007387 */ /* 0x0001e20000100800 */
[----:B------:R-:W-:Y:S01]  /*06c0*/  IADD3 R14, P0, R10, R2, RZ ;  /* 0x000000020a0e7210 */ /* 0x000fe20007f1e0ff */
[----:B------:R-:W-:-:S02]  /*06d0*/  IMAD.MOV.U32 R12, RZ, RZ, R20 ;  /* 0x000000ffff0c7224 */ /* 0x000fc400078e0014 */
[----:B------:R1:W-:Y:S01]  /*06e0*/  STL [R1+0x98], R20 ;  /* 0x0000981401007387 */ /* 0x0003e20000100800 */
[----:B------:R-:W-:Y:S01]  /*06f0*/  IMAD R10, R0, 0x1c, RZ ;  /* 0x0000001c000a7824 */ /* 0x000fe200078e02ff */
[-C--:B------:R-:W-:Y:S02]  /*0700*/  IADD3 R4, P1, R4, R2.reuse, RZ ;  /* 0x0000000204047210 */ /* 0x080fe40007f3e0ff */
[-C--:B------:R-:W-:Y:S01]  /*0710*/  LEA.HI.X.SX32 R25, R5, R3.reuse, 0x1, P6 ;  /* 0x0000000305197211 */ /* 0x080fe200030f0eff */
[----:B------:R-:W-:Y:S02]  /*0720*/  IMAD R18, R0, 0x1a, RZ ;  /* 0x0000001a00127824 */ /* 0x000fe400078e02ff */
[----:B0-----:R-:W-:Y:S01]  /*0730*/  IMAD.MOV.U32 R13, RZ, RZ, R21 ;  /* 0x000000ffff0d7224 */ /* 0x001fe200078e0015 */
[----:B-1----:R-:W-:Y:S01]  /*0740*/  IADD3 R20, P5, R7, R2, RZ ;  /* 0x0000000207147210 */ /* 0x002fe20007fbe0ff */
[----:B------:R0:W-:Y:S03]  /*0750*/  STL.64 [R1+0x30], R24 ;  /* 0x0000301801007387 */ /* 0x0001e60000100a00 */
[----:B------:R-:W-:Y:S01]  /*0760*/  LEA.HI.X.SX32 R21, R10, R3, 0x1, P5 ;  /* 0x000000030a157211 */ /* 0x000fe200028f0eff */
[----:B------:R-:W-:-:S02]  /*0770*/  IMAD R6, R0, 0xf0, RZ ;  /* 0x000000f000067824 */ /* 0x000fc400078e02ff */
[C---:B------:R-:W-:Y:S02]  /*0780*/  IMAD R26, R0.reuse, 0xc2, RZ ;  /* 0x000000c2001a7824 */ /* 0x040fe400078e02ff */
[----:B------:R-:W-:Y:S01]  /*0790*/  IMAD R15, R0, 0x41, RZ ;  /* 0x00000041000f7824 */ /* 0x000fe200078e02ff */
[----:B------:R-:W-:Y:S01]  /*07a0*/  IADD3 R6, P2, R6, R2, RZ ;  /* 0x0000000206067210 */ /* 0x000fe20007f5e0ff */
[----:B------:R-:W-:-:S03]  /*07b0*/  IMAD R13, R0, 0x49, RZ ;  /* 0x00000049000d7824 */ /* 0x000fc600078e02ff */
[-C--:B------:R-:W-:Y:S02]  /*07c0*/  LEA.HI.X.SX32 R15, R15, R3.reuse, 0x1, P0 ;  /* 0x000000030f0f7211 */ /* 0x080fe400000f0eff */
[-C--:B------:R-:W-:Y:S02]  /*07d0*/  LEA.HI.X.SX32 R13, R13, R3.reuse, 0x1, P3 ;  /* 0x000000030d0d7211 */ /* 0x080fe400018f0eff */
[-C--:B--2---:R-:W-:Y:S02]  /*07e0*/  LEA.HI.X.SX32 R17, R9, R3.reuse, 0x1, P4 ;  /* 0x0000000309117211 */ /* 0x084fe400020f0eff */
[----:B------:R-:W-:-:S03]  /*07f0*/  LEA.HI.X.SX32 R5, R8, R3, 0x1, P1 ;  /* 0x0000000308057211 */ /* 0x000fc600008f0eff */
[----:B------:R-:W-:Y:S01]  /*0800*/  STL.64 [R1+0x8], R16 ;  /* 0x0000081001007387 */ /* 0x000fe20000100a00 */
[----:B0-----:R-:W-:-:S03]  /*0810*/  IADD3 R24, P6, R8, R2, RZ ;  /* 0x0000000208187210 */ /* 0x001fc60007fde0ff */
[----:B------:R-:W-:Y:S04]  /*0820*/  STL [R1+0xd54], R18 ;  /* 0x000d541201007387 */ /* 0x000fe80000100800 */
[----:B------:R-:W-:Y:S01]  /*0830*/  STL.64 [R1+0x198], R20 ;  /* 0x0001981401007387 */ /* 0x000fe20000100a00 */
[----:B------:R-:W-:-:S03]  /*0840*/  LEA.HI.X.SX32 R25, R7, R3, 0x1, P6 ;  /* 0x0000000307197211 */ /* 0x000fc600030f0eff */
[----:B------:R0:W-:Y:S01]  /*0850*/  STL.64 [R1+0xd00], R4 ;  /* 0x000d000401007387 */ /* 0x0001e20000100a00 */
[----:B------:R-:W-:-:S03]  /*0860*/  IADD3 R10, P6, R26, R2, RZ ;  /* 0x000000021a0a7210 */ /* 0x000fc60007fde0ff */
[----:B------:R-:W-:Y:S01]  /*0870*/  STL.64 [R1+0xf0], R24 ;  /* 0x0000f01801007387 */ /* 0x000fe20000100a00 */
[----:B0-----:R-:W-:-:S03]  /*0880*/  IMAD R4, R0, 0x78, RZ ;  /* 0x0000007800047824 */ /* 0x001fc600078e02ff */
[----:B------:R-:W-:Y:S02]  /*0890*/  STL [R1+0x28], R10 ;  /* 0x0000280a01007387 */ /* 0x000fe40000100800 */
[----:B------:R-:W-:Y:S02]  /*08a0*/  LEA.HI.X.SX32 R7, R4, R3, 0x1, P2 ;  /* 0x0000000304077211 */ /* 0x000fe400010f0eff */
[----:B------:R-:W-:Y:S04]  /*08b0*/  STL [R1+0xd28], R4 ;  /* 0x000d280401007387 */ /* 0x000fe80000100800 */
[----:B------:R-:W-:Y:S04]  /*08c0*/  STL.64 [R1+0xd08], R6 ;  /* 0x000d080601007387 */ /* 0x000fe80000100a00 */
[----:B------:R0:W-:Y:S04]  /*08d0*/  STL.64 [R1+0xc0], R14 ;  /* 0x0000c00e01007387 */ /* 0x0001e80000100a00 */
[----:B0-----:R-:W2:Y:S04]  /*08e0*/  LDL.LU R14, [R1+0xd5c] ;  /* 0x000d5c00010e7983 */ /* 0x001ea80000300800 */
[----:B------:R0:W-:Y:S04]  /*08f0*/  STL [R1+0x9c], R13 ;  /* 0x00009c0d01007387 */ /* 0x0001e80000100800 */
[----:B0-----:R-:W3:Y:S01]  /*0900*/  LDL.LU R13, [R1+0xd58] ;  /* 0x000d5800010d7983 */ /* 0x001ee20000300800 */
[----:B------:R-:W-:-:S02]  /*0910*/  IMAD R19, R0, 0xa2, RZ ;  /* 0x000000a200137824 */ /* 0x000fc400078e02ff */
[----:B------:R-:W-:-:S03]  /*0920*/  IMAD R15, R0, 0x51, RZ ;  /* 0x00000051000f7824 */ /* 0x000fc600078e02ff */
[----:B------:R-:W-:Y:S01]  /*0930*/  IADD3 R16, P4, R19, R2, RZ ;  /* 0x0000000213107210 */ /* 0x000fe20007f9e0ff */
[----:B------:R-:W-:-:S03]  /*0940*/  IMAD R23, R0, 0xb2, RZ ;  /* 0x000000b200177824 */ /* 0x000fc600078e02ff */
[----:B------:R-:W-:Y:S01]  /*0950*/  LEA.HI.X.SX32 R17, R15, R3, 0x1, P4 ;  /* 0x000000030f117211 */ /* 0x000fe200020f0eff */
[C---:B------:R-:W-:Y:S01]  /*0960*/  IMAD R29, R0.reuse, 0xd2, RZ ;  /* 0x000000d2001d7824 */ /* 0x040fe200078e02ff */
[-C--:B------:R-:W-:Y:S01]  /*0970*/  IADD3 R20, P5, R23, R2.reuse, RZ ;  /* 0x0000000217147210 */ /* 0x080fe20007fbe0ff */
[C---:B------:R-:W-:Y:S01]  /*0980*/  IMAD R12, R0.reuse, 0x84, RZ ;  /* 0x00000084000c7824 */ /* 0x040fe200078e02ff */
[-C--:B------:R-:W-:Y:S01]  /*0990*/  IADD3 R6, P4, R9, R2.reuse, RZ ;  /* 0x0000000209067210 */ /* 0x080fe20007f9e0ff */
[----:B------:R-:W-:Y:S01]  /*09a0*/  IMAD R15, R0, 0x61, RZ ;  /* 0x00000061000f7824 */ /* 0x000fe200078e02ff */
[----:B------:R-:W-:Y:S01]  /*09b0*/  IADD3 R24, P1, R29, R2, RZ ;  /* 0x000000021d187210 */ /* 0x000fe20007f3e0ff */
[----:B------:R-:W-:-:S03]  /*09c0*/  IMAD.MOV.U32 R5, RZ, RZ, R11 ;  /* 0x000000ffff057224 */ /* 0x000fc600078e000b */
[----:B------:R-:W-:Y:S02]  /*09d0*/  LEA.HI.X.SX32 R5, R15, R3, 0x1, P6 ;  /* 0x000000030f057211 */ /* 0x000fe400030f0eff */
[----:B------:R-:W-:Y:S01]  /*09e0*/  MOV R4, R10 ;  /* 0x0000000a00047202 */ /* 0x000fe20000000f00 */
[----:B------:R-:W-:-:S05]  /*09f0*/  IMAD R10, R0, 0xe2, RZ ;  /* 0x000000e2000a7824 */ /* 0x000fca00078e02ff */
[-C--:B------:R-:W-:Y:S01]  /*0a00*/  IADD3 R8, P2, R10, R2.reuse, RZ ;  /* 0x000000020a087210 */ /* 0x080fe20007f5e0ff */
[C---:B------:R-:W-:Y:S02]  /*0a10*/  IMAD R28, R0.reuse, 0x22, RZ ;  /* 0x00000022001c7824 */ /* 0x040fe400078e02ff */
[----:B------:R-:W-:Y:S01]  /*0a20*/  IMAD R22, R0, 0x42, RZ ;  /* 0x0000004200167824 */ /* 0x000fe200078e02ff */
[----:B---3--:R-:W-:-:S05]  /*0a30*/  IADD3 R18, P3, R13, R2, RZ ;  /* 0x000000020d127210 */ /* 0x008fca0007f7e0ff */
[----:B------:R0:W-:Y:S04]  /*0a40*/  STL [R1+0x168], R18 ;  /* 0x0001681201007387 */ /* 0x0001e80000100800 */
[----:B0-----:R-:W3:Y:S04]  /*0a50*/  LDL.LU R18, [R1+0xd54] ;  /* 0x000d540001127983 */ /* 0x001ee80000300800 */
[----:B------:R0:W-:Y:S02]  /*0a60*/  STL.64 [R1+0x70], R16 ;  /* 0x0000701001007387 */ /* 0x0001e40000100a00 */
[----:B0-----:R-:W-:-:S02]  /*0a70*/  IMAD R17, R0, 0x59, RZ ;  /* 0x0000005900117824 */ /* 0x001fc400078e02ff */
[----:B------:R-:W4:Y:S03]  /*0a80*/  LDL.LU R16, [R1+0xd50] ;  /* 0x000d500001107983 */ /* 0x000f260000300800 */
[-C--:B------:R-:W-:Y:S01]  /*0a90*/  LEA.HI.X.SX32 R21, R17, R3.reuse, 0x1, P5 ;  /* 0x0000000311157211 */ /* 0x080fe200028f0eff */
[----:B------:R-:W-:Y:S01]  /*0aa0*/  IMAD R17, R0, 0x69, RZ ;  /* 0x0000006900117824 */ /* 0x000fe200078e02ff */
[-C--:B------:R-:W-:Y:S01]  /*0ab0*/  IADD3 R12, P5, R12, R2.reuse, RZ ;  /* 0x000000020c0c7210 */ /* 0x080fe20007fbe0ff */
[----:B------:R-:W-:Y:S03]  /*0ac0*/  STL [R1+0x108], R6 ;  /* 0x0001080601007387 */ /* 0x000fe60000100800 */
[----:B------:R-:W-:Y:S01]  /*0ad0*/  LEA.HI.X.SX32 R25, R17, R3, 0x1, P1 ;  /* 0x0000000311197211 */ /* 0x000fe200008f0eff */
[----:B------:R0:W-:Y:S04]  /*0ae0*/  STL.64 [R1+0x50], R20 ;  /* 0x0000501401007387 */ /* 0x0001e80000100a00 */
[----:B0-----:R-:W5:Y:S04]  /*0af0*/  LDL.LU.64 R20, [R1+0xd48] ;  /* 0x000d480001147983 */ /* 0x001f680000300a00 */
[----:B------:R-:W-:Y:S04]  /*0b00*/  STL [R1+0xb8], R12 ;  /* 0x0000b80c01007387 */ /* 0x000fe80000100800 */
[----:B------:R0:W-:Y:S04]  /*0b10*/  STL.64 [R1], R24 ;  /* 0x0000001801007387 */ /* 0x0001e80000100a00 */
[----:B------:R-:W-:Y:S04]  /*0b20*/  STL [R1+0x2c], R5 ;  /* 0x00002c0501007387 */ /* 0x000fe80000100800 */
[----:B0-----:R-:W3:Y:S01]  /*0b30*/  LDL.LU.64 R24, [R1+0xd40] ;  /* 0x000d400001187983 */ /* 0x001ee20000300a00 */
[----:B------:R-:W-:Y:S01]  /*0b40*/  IMAD R17, R0, 0x71, RZ ;  /* 0x0000007100117824 */ /* 0x000fe200078e02ff */
[----:B--2---:R-:W-:-:S04]  /*0b50*/  IADD3 R6, P6, R14, R2, RZ ;  /* 0x000000020e067210 */ /* 0x004fc80007fde0ff */
[-C--:B------:R-:W-:Y:S01]  /*0b60*/  LEA.HI.X.SX32 R9, R17, R3.reuse, 0x1, P2 ;  /* 0x0000000311097211 */ /* 0x080fe200010f0eff */
[----:B------:R-:W-:Y:S01]  /*0b70*/  IMAD R17, R0, 0x9, RZ ;  /* 0x0000000900117824 */ /* 0x000fe200078e02ff */
[----:B------:R-:W-:Y:S04]  /*0b80*/  STL [R1+0xd2c], R28 ;  /* 0x000d2c1c01007387 */ /* 0x000fe80000100800 */
[----:B------:R-:W-:Y:S01]  /*0b90*/  LEA.HI.X.SX32 R7, R17, R3, 0x1, P6 ;  /* 0x0000000311077211 */ /* 0x000fe200030f0eff */
[----:B------:R-:W-:Y:S04]  /*0ba0*/  STL [R1+0xd38], R29 ;  /* 0x000d381d01007387 */ /* 0x000fe80000100800 */
[----:B------:R0:W-:Y:S04]  /*0bb0*/  STL.64 [R1+0xd10], R8 ;  /* 0x000d100801007387 */ /* 0x0001e80000100a00 */
[----:B0-----:R0:W2:Y:S04]  /*0bc0*/  LDL.64 R8, [R1+0x168] ;  /* 0x0001680001087983 */ /* 0x0010a80000100a00 */
[----:B------:R1:W-:Y:S04]  /*0bd0*/  STL.64 [R1+0x208], R6 ;  /* 0x0002080601007387 */ /* 0x0003e80000100a00 */
[----:B------:R0:W-:Y:S01]  /*0be0*/  STL [R1+0xd3c], R22 ;  /* 0x000d3c1601007387 */ /* 0x0001e20000100800 */
[----:B-1----:R-:W-:-:S03]  /*0bf0*/  IADD3 R6, P6, R22, R2, RZ ;  /* 0x0000000216067210 */ /* 0x002fc60007fde0ff */
[----:B0-----:R0:W2:Y:S01]  /*0c00*/  LDL.64 R22, [R1+0x108] ;  /* 0x0001080001167983 */ /* 0x0010a20000100a00 */
[----:B------:R-:W-:Y:S01]  /*0c10*/  IMAD R19, R0, 0x32, RZ ;  /* 0x0000003200137824 */ /* 0x000fe200078e02ff */
[-C--:B------:R-:W-:Y:S01]  /*0c20*/  IADD3 R4, P1, R28, R2.reuse, RZ ;  /* 0x000000021c047210 */ /* 0x080fe20007f3e0ff */
[C---:B------:R-:W-:Y:S01]  /*0c30*/  IMAD R15, R0.reuse, 0x11, RZ ;  /* 0x00000011000f7824 */ /* 0x040fe200078e02ff */
[----:B------:R0:W2:Y:S01]  /*0c40*/  LDL.64 R28, [R1+0xb8] ;  /* 0x0000b800011c7983 */ /* 0x0000a20000100a00 */
[C---:B------:R-:W-:Y:S01]  /*0c50*/  IMAD R17, R0.reuse, 0x19, RZ ;  /* 0x0000001900117824 */ /* 0x040fe200078e02ff */
[----:B------:R-:W-:Y:S02]  /*0c60*/  IADD3 R12, P2, R19, R2, RZ ;  /* 0x00000002130c7210 */ /* 0x000fe40007f5e0ff */
[-C--:B------:R-:W-:Y:S01]  /*0c70*/  LEA.HI.X.SX32 R5, R15, R3.reuse, 0x1, P1 ;  /* 0x000000030f057211 */ /* 0x080fe200008f0eff */
[C---:B------:R-:W-:Y:S01]  /*0c80*/  IMAD R15, R0.reuse, 0x21, RZ ;  /* 0x00000021000f7824 */ /* 0x040fe200078e02ff */
[----:B------:R-:W-:Y:S01]  /*0c90*/  LEA.HI.X.SX32 R13, R17, R3, 0x1, P2 ;  /* 0x00000003110d7211 */ /* 0x000fe200010f0eff */
[----:B------:R-:W-:-:S02]  /*0ca0*/  IMAD R17, R0, 0x29, RZ ;  /* 0x0000002900117824 */ /* 0x000fc400078e02ff */
[----:B------:R3:W-:Y:S01]  /*0cb0*/  STL.64 [R1+0x1d8], R4 ;  /* 0x0001d80401007387 */ /* 0x0007e20000100a00 */
[----:B------:R-:W-:Y:S01]  /*0cc0*/  LEA.HI.X.SX32 R7, R15, R3, 0x1, P6 ;  /* 0x000000030f077211 */ /* 0x000fe200030f0eff */
[C---:B------:R-:W-:Y:S02]  /*0cd0*/  IMAD R27, R0.reuse, 0x72, RZ ;  /* 0x00000072001b7824 */ /* 0x040fe400078e02ff */
[----:B------:R1:W-:Y:S01]  /*0ce0*/  STL.64 [R1+0x1b0], R12 ;  /* 0x0001b00c01007387 */ /* 0x0003e20000100a00 */
[C---:B------:R-:W-:Y:S02]  /*0cf0*/  IMAD R26, R0.reuse, 0x31, RZ ;  /* 0x00000031001a7824 */ /* 0x040fe400078e02ff */
[C---:B------:R-:W-:Y:S02]  /*0d00*/  IMAD R15, R0.reuse, 0x94, RZ ;  /* 0x00000094000f7824 */ /* 0x040fe400078e02ff */
[----:B------:R-:W-:-:S05]  /*0d10*/  IMAD R10, R0, 0xf2, RZ ;  /* 0x000000f2000a7824 */ /* 0x000fca00078e02ff */
[-C--:B------:R-:W-:Y:S02]  /*0d20*/  IADD3 R10, P0, R10, R2.reuse, RZ ;  /* 0x000000020a0a7210 */ /* 0x080fe40007f1e0ff */
[-C--:B---3--:R-:W-:Y:S01]  /*0d30*/  IADD3 R4, P1, R24, R2.reuse, RZ ;  /* 0x0000000218047210 */ /* 0x088fe20007f3e0ff */
[----:B------:R3:W-:Y:S01]  /*0d40*/  STL.64 [R1+0xd30], R24 ;  /* 0x000d301801007387 */ /* 0x0007e20000100a00 */
[-C--:B-1----:R-:W-:Y:S02]  /*0d50*/  IADD3 R12, P2, R25, R2.reuse, RZ ;  /* 0x00000002190c7210 */ /* 0x082fe40007f5e0ff */
[-C--:B------:R-:W-:Y:S01]  /*0d60*/  LEA.HI.X.SX32 R5, R17, R3.reuse, 0x1, P1 ;  /* 0x0000000311057211 */ /* 0x080fe200008f0eff */
[----:B------:R1:W-:Y:S01]  /*0d70*/  STL.64 [R1+0x180], R6 ;  /* 0x0001800601007387 */ /* 0x0003e20000100a00 */
[----:B------:R-:W-:Y:S01]  /*0d80*/  IMAD R17, R0, 0x39, RZ ;  /* 0x0000003900117824 */ /* 0x000fe200078e02ff */
[----:B------:R-:W-:Y:S02]  /*0d90*/  LEA.HI.X.SX32 R13, R26, R3, 0x1, P2 ;  /* 0x000000031a0d7211 */ /* 0x000fe400010f0eff */
[----:B------:R5:W-:Y:S01]  /*0da0*/  STL.64 [R1+0x150], R4 ;  /* 0x0001500401007387 */ /* 0x000be20000100a00 */
[----:B---3--:R-:W-:-:S02]  /*0db0*/  IADD3 R24, P2, R15, R2, RZ ;  /* 0x000000020f187210 */ /* 0x008fc40007f5e0ff */
[----:B-1----:R-:W-:-:S03]  /*0dc0*/  IADD3 R6, P6, R27, R2, RZ ;  /* 0x000000021b067210 */ /* 0x002fc60007fde0ff */
[----:B------:R-:W-:Y:S01]  /*0dd0*/  STL [R1+0x90], R24 ;  /* 0x0000901801007387 */ /* 0x000fe20000100800 */
[----:B------:R-:W-:-:S03]  /*0de0*/  LEA.HI.X.SX32 R7, R17, R3, 0x1, P6 ;  /* 0x0000000311077211 */ /* 0x000fc600030f0eff */
[----:B------:R-:W-:Y:S01]  /*0df0*/  STL.64 [R1+0x120], R12 ;  /* 0x0001200c01007387 */ /* 0x000fe20000100a00 */
[-C--:B-----5:R-:W-:Y:S01]  /*0e00*/  IADD3 R4, P1, R21, R2.reuse, RZ ;  /* 0x0000000215047210 */ /* 0x0a0fe20007f3e0ff */
[C---:B------:R-:W-:Y:S02]  /*0e10*/  IMAD R17, R0.reuse, 0x79, RZ ;  /* 0x0000007900117824 */ /* 0x040fe400078e02ff */
[----:B------:R4:W-:Y:S01]  /*0e20*/  STL.64 [R1+0xe8], R6 ;  /* 0x0000e80601007387 */ /* 0x0009e20000100a00 */
[CC--:B------:R-:W-:Y:S02]  /*0e30*/  LEA.HI.X.SX32 R5, R0.reuse, R3.reuse, 0x1, P1 ;  /* 0x0000000300057211 */ /* 0x0c0fe400008f0eff */
[-C--:B------:R-:W-:Y:S01]  /*0e40*/  LEA.HI.X.SX32 R11, R17, R3.reuse, 0x1, P0 ;  /* 0x00000003110b7211 */ /* 0x080fe200000f0eff */
[----:B------:R-:W-:Y:S01]  /*0e50*/  IMAD R17, R0, 0xd, RZ ;  /* 0x0000000d00117824 */ /* 0x000fe200078e02ff */
[-C--:B----4-:R-:W-:Y:S01]  /*0e60*/  IADD3 R6, P6, R16, R2.reuse, RZ ;  /* 0x0000000210067210 */ /* 0x090fe20007fde0ff */
[----:B------:R-:W-:Y:S03]  /*0e70*/  STL.64 [R1+0x238], R4 ;  /* 0x0002380401007387 */ /* 0x000fe60000100a00 */
[----:B------:R-:W-:Y:S01]  /*0e80*/  LEA.HI.X.SX32 R7, R14, R3, 0x1, P6 ;  /* 0x000000030e077211 */ /* 0x000fe200030f0eff */
[----:B------:R-:W-:Y:S01]  /*0e90*/  STL.64 [R1+0xce0], R10 ;  /* 0x000ce00a01007387 */ /* 0x000fe20000100a00 */
[----:B------:R-:W-:-:S03]  /*0ea0*/  IADD3 R12, P0, R18, R2, RZ ;  /* 0x00000002120c7210 */ /* 0x000fc60007f1e0ff */
[----:B------:R1:W-:Y:S01]  /*0eb0*/  STL.64 [R1+0x1d0], R6 ;  /* 0x0001d00601007387 */ /* 0x0003e20000100a00 */
[-C--:B--2---:R-:W-:Y:S02]  /*0ec0*/  LEA.HI.X.SX32 R9, R16, R3.reuse, 0x1, P3 ;  /* 0x0000000310097211 */ /* 0x084fe400018f0eff */
[-C--:B------:R-:W-:Y:S02]  /*0ed0*/  LEA.HI.X.SX32 R13, R17, R3.reuse, 0x1, P0 ;  /* 0x00000003110d7211 */ /* 0x080fe400000f0eff */
[CC--:B------:R-:W-:Y:S02]  /*0ee0*/  LEA.HI.X.SX32 R23, R20.reuse, R3.reuse, 0x1, P4 ;  /* 0x0000000314177211 */ /* 0x0c0fe400020f0eff */
[-C--:B-1----:R-:W-:Y:S01]  /*0ef0*/  IADD3 R6, P6, R20, R2.reuse, RZ ;  /* 0x0000000214067210 */ /* 0x082fe20007fde0ff */
[----:B------:R-:W-:Y:S03]  /*0f00*/  STL [R1+0x16c], R9 ;  /* 0x00016c0901007387 */ /* 0x000fe60000100800 */
[----:B------:R-:W-:Y:S01]  /*0f10*/  LEA.HI.X.SX32 R7, R18, R3, 0x1, P6 ;  /* 0x0000000312077211 */ /* 0x000fe200030f0eff */
[----:B------:R-:W-:Y:S04]  /*0f20*/  STL.64 [R1+0x1f0], R12 ;  /* 0x0001f00c01007387 */ /* 0x000fe80000100a00 */
[----:B------:R-:W-:Y:S04]  /*0f30*/  STL.64 [R1+0x1a8], R6 ;  /* 0x0001a80601007387 */ /* 0x000fe80000100a00 */
[----:B------:R1:W-:Y:S04]  /*0f40*/  STL [R1+0x10c], R23 ;  /* 0x00010c1701007387 */ /* 0x0003e80000100800 */
[----:B------:R-:W2:Y:S01]  /*0f50*/  LDL.LU R22, [R1+0xd3c] ;  /* 0x000d3c0001167983 */ /* 0x000ea20000300800 */
[C---:B------:R-:W-:Y:S01]  /*0f60*/  IMAD R15, R0.reuse, 0xa4, RZ ;  /* 0x000000a4000f7824 */ /* 0x040fe200078e02ff */
[----:B------:R-:W-:-:S04]  /*0f70*/  LEA R14, P0, R0, R2, 0x2 ;  /* 0x00000002000e7211 */ /* 0x000fc800078010ff */
[----:B------:R-:W-:Y:S01]  /*0f80*/  IADD3 R4, P1, R15, R2, RZ ;  /* 0x000000020f047210 */ /* 0x000fe20007f3e0ff */
[----:B------:R-:W-:-:S05]  /*0f90*/  IMAD R15, R0, 0xb4, RZ ;  /* 0x000000b4000f7824 */ /* 0x000fca00078e02ff */
[----:B------:R-:W-:Y:S02]  /*0fa0*/  IADD3 R8, P3, R15, R2, RZ ;  /* 0x000000020f087210 */ /* 0x000fe40007f7e0ff */
[----:B------:R-:W-:Y:S02]  /*0fb0*/  LEA.HI.X.SX32 R15, R21, R3, 0x1, P0 ;  /* 0x00000003150f7211 */ /* 0x000fe400000f0eff */
[----:B-1----:R-:W-:-:S03]  /*0fc0*/  MOV R23, R25 ;  /* 0x0000001900177202 */ /* 0x002fc60000000f00 */
[----:B------:R-:W-:Y:S01]  /*0fd0*/  STL.64 [R1+0x230], R14 ;  /* 0x0002300e01007387 */ /* 0x000fe20000100a00 */
[----:B--2---:R-:W-:Y:S01]  /*0fe0*/  LEA.HI.X.SX32 R29, R22, R3, 0x1, P5 ;  /* 0x00000003161d7211 */ /* 0x004fe200028f0eff */
[----:B------:R-:W-:-:S04]  /*0ff0*/  IMAD.MOV.U32 R22, RZ, RZ, R24 ;  /* 0x000000ffff167224 */ /* 0x000fc800078e0018 */
[----:B------:R1:W-:Y:S04]  /*1000*/  STL [R1+0xbc], R29 ;  /* 0x0000bc1d01007387 */ /* 0x0003e80000100800 */
[----:B-1----:R0:W2:Y:S04]  /*1010*/  LDL.LU R29, [R1+0xd38] ;  /* 0x000d3800011d7983 */ /* 0x0020a80000300800 */
[----:B------:R-:W3:Y:S01]  /*1020*/  LDL.LU.64 R24, [R1+0xd30] ;  /* 0x000d300001187983 */ /* 0x000ee20000300a00 */
[C---:B------:R-:W-:Y:S02]  /*1030*/  IMAD R28, R0.reuse, 0x4a, RZ ;  /* 0x0000004a001c7824 */ /* 0x040fe400078e02ff */
[----:B------:R-:W-:-:S03]  /*1040*/  IMAD R26, R0, 0x86, RZ ;  /* 0x00000086001a7824 */ /* 0x000fc600078e02ff */
[----:B------:R-:W-:Y:S02]  /*1050*/  LEA.HI.X.SX32 R23, R28, R3, 0x1, P2 ;  /* 0x000000031c177211 */ /* 0x000fe400010f0eff */
[----:B------:R-:W-:-:S03]  /*1060*/  IADD3 R28, P2, R26, R2, RZ ;  /* 0x000000021a1c7210 */ /* 0x000fc60007f5e0ff */
[----:B------:R-:W-:Y:S04]  /*1070*/  STL [R1+0x94], R23 ;  /* 0x0000941701007387 */ /* 0x000fe80000100800 */
[----:B------:R1:W-:Y:S04]  /*1080*/  STL [R1+0xb0], R28 ;  /* 0x0000b01c01007387 */ /* 0x0003e80000100800 */
[----:B-1----:R-:W4:Y:S01]  /*1090*/  LDL.LU R28, [R1+0xd2c] ;  /* 0x000d2c00011c7983 */ /* 0x002f220000300800 */
[C---:B------:R-:W-:Y:S02]  /*10a0*/  IMAD R23, R0.reuse, 0x96, RZ ;  /* 0x0000009600177824 */ /* 0x040fe400078e02ff */
[----:B------:R-:W-:-:S02]  /*10b0*/  IMAD R17, R0, 0xc4, RZ ;  /* 0x000000c400117824 */ /* 0x000fc400078e02ff */
[C---:B------:R-:W-:Y:S02]  /*10c0*/  IMAD R10, R0.reuse, 0x5a, RZ ;  /* 0x0000005a000a7824 */ /* 0x040fe400078e02ff */
[C---:B------:R-:W-:Y:S01]  /*10d0*/  IMAD R12, R0.reuse, 0xd4, RZ ;  /* 0x000000d4000c7824 */ /* 0x040fe200078e02ff */
[-C--:B------:R-:W-:Y:S01]  /*10e0*/  IADD3 R6, P6, R17, R2.reuse, RZ ;  /* 0x0000000211067210 */ /* 0x080fe20007fde0ff */
[----:B------:R-:W-:Y:S01]  /*10f0*/  IMAD R17, R0, 0xe4, RZ ;  /* 0x000000e400117824 */ /* 0x000fe200078e02ff */
[----:B------:R-:W-:Y:S02]  /*1100*/  LEA.HI.X.SX32 R9, R10, R3, 0x1, P3 ;  /* 0x000000030a097211 */ /* 0x000fe400018f0eff */
[-C--:B------:R-:W-:Y:S02]  /*1110*/  IADD3 R12, P4, R12, R2.reuse, RZ ;  /* 0x000000020c0c7210 */ /* 0x080fe40007f9e0ff */
[----:B------:R-:W-:-:S04]  /*1120*/  IADD3 R14, P0, R17, R2, RZ ;  /* 0x00000002110e7210 */ /* 0x000fc80007f1e0ff */
[-C--:B------:R-:W-:Y:S02]  /*1130*/  LEA.HI.X.SX32 R15, R27, R3.reuse, 0x1, P0 ;  /* 0x000000031b0f7211 */ /* 0x080fe400000f0eff */
[----:B---3--:R-:W-:Y:S02]  /*1140*/  LEA.HI.X.SX32 R5, R24, R3, 0x1, P1 ;  /* 0x0000000318057211 */ /* 0x008fe400008f0eff */
[----:B------:R-:W-:-:S03]  /*1150*/  IADD3 R20, P1, R23, R2, RZ ;  /* 0x0000000217147210 */ /* 0x000fc60007f3e0ff */
[----:B------:R1:W-:Y:S01]  /*1160*/  STL.64 [R1+0x68], R4 ;  /* 0x0000680401007387 */ /* 0x0003e20000100a00 */
[-C--:B------:R-:W-:Y:S01]  /*1170*/  LEA.HI.X.SX32 R7, R25, R3.reuse, 0x1, P6 ;  /* 0x0000000319077211 */ /* 0x080fe200030f0eff */
[----:B-1----:R-:W-:Y:S02]  /*1180*/  IMAD R5, R0, 0x6a, RZ ;  /* 0x0000006a00057824 */ /* 0x002fe400078e02ff */
[----:B------:R-:W3:Y:S04]  /*1190*/  LDL.LU R4, [R1+0xd28] ;  /* 0x000d280001047983 */ /* 0x000ee80000300800 */
[----:B------:R-:W-:Y:S01]  /*11a0*/  STL [R1+0x88], R20 ;  /* 0x0000881401007387 */ /* 0x000fe20000100800 */
[----:B------:R-:W-:-:S03]  /*11b0*/  LEA.HI.X.SX32 R13, R5, R3, 0x1, P4 ;  /* 0x00000003050d7211 */ /* 0x000fc600020f0eff */
[----:B------:R-:W-:Y:S04]  /*11c0*/  STL.64 [R1+0xd18], R10 ;  /* 0x000d180a01007387 */ /* 0x000fe80000100a00 */
[----:B------:R1:W-:Y:S04]  /*11d0*/  STL.64 [R1+0x48], R8 ;  /* 0x0000480801007387 */ /* 0x0003e80000100a00 */
[----:B------:R0:W5:Y:S04]  /*11e0*/  LDL.64 R24, [R1+0xb0] ;  /* 0x0000b00001187983 */ /* 0x0001680000100a00 */
[----:B------:R-:W-:Y:S04]  /*11f0*/  STL.64 [R1+0x20], R6 ;  /* 0x0000200601007387 */ /* 0x000fe80000100a00 */
[----:B------:R0:W-:Y:S04]  /*1200*/  STL.64 [R1+0xcc8], R12 ;  /* 0x000cc80c01007387 */ /* 0x0001e80000100a00 */
[----:B------:R0:W3:Y:S01]  /*1210*/  LDL.64 R26, [R1+0x88] ;  /* 0x00008800011a7983 */ /* 0x0000e20000100a00 */
[----:B------:R-:W-:-:S05]  /*1220*/  IMAD R23, R0, 0xa6, RZ ;  /* 0x000000a600177824 */ /* 0x000fca00078e02ff */
[----:B-1----:R-:W-:Y:S01]  /*1230*/  IADD3 R8, P3, R23, R2, RZ ;  /* 0x0000000217087210 */ /* 0x002fe20007f7e0ff */
[----:B------:R-:W-:-:S05]  /*1240*/  IMAD R23, R0, 0x44, RZ ;  /* 0x0000004400177824 */ /* 0x000fca00078e02ff */
[-C--:B------:R-:W-:Y:S01]  /*1250*/  IADD3 R10, P6, R23, R2.reuse, RZ ;  /* 0x00000002170a7210 */ /* 0x080fe20007fde0ff */
[C---:B------:R-:W-:Y:S02]  /*1260*/  IMAD R23, R0.reuse, 0x54, RZ ;  /* 0x0000005400177824 */ /* 0x040fe400078e02ff */
[----:B--2---:R-:W-:Y:S01]  /*1270*/  IMAD R29, R0, 0x2a, RZ ;  /* 0x0000002a001d7824 */ /* 0x004fe200078e02ff */
[-C--:B----4-:R-:W-:Y:S02]  /*1280*/  LEA.HI.X.SX32 R11, R28, R3.reuse, 0x1, P6 ;  /* 0x000000031c0b7211 */ /* 0x090fe400030f0eff */
[-C--:B0-----:R-:W-:Y:S01]  /*1290*/  IADD3 R12, P0, R23, R2.reuse, RZ ;  /* 0x00000002170c7210 */ /* 0x081fe20007f1e0ff */
[C---:B------:R-:W-:Y:S01]  /*12a0*/  IMAD R23, R0.reuse, 0x64, RZ ;  /* 0x0000006400177824 */ /* 0x040fe200078e02ff */
[----:B------:R-:W-:Y:S01]  /*12b0*/  IADD3 R20, P4, R29, R2, RZ ;  /* 0x000000021d147210 */ /* 0x000fe20007f9e0ff */
[----:B------:R-:W-:Y:S01]  /*12c0*/  IMAD R7, R0, 0x15, RZ ;  /* 0x0000001500077824 */ /* 0x000fe200078e02ff */
[----:B------:R-:W-:Y:S04]  /*12d0*/  STL.64 [R1+0xcd0], R14 ;  /* 0x000cd00e01007387 */ /* 0x000fe80000100a00 */
[----:B------:R0:W-:Y:S01]  /*12e0*/  STL.64 [R1+0x178], R10 ;  /* 0x0001780a01007387 */ /* 0x0001e20000100a00 */
[----:B------:R-:W-:-:S02]  /*12f0*/  LEA.HI.X.SX32 R21, R7, R3, 0x1, P4 ;  /* 0x0000000307157211 */ /* 0x000fc400020f0eff */
[-C--:B------:R-:W-:Y:S01]  /*1300*/  LEA.HI.X.SX32 R13, R29, R3.reuse, 0x1, P0 ;  /* 0x000000031d0d7211 */ /* 0x080fe200000f0eff */
[C---:B------:R-:W-:Y:S01]  /*1310*/  IMAD R29, R0.reuse, 0xc6, RZ ;  /* 0x000000c6001d7824 */ /* 0x040fe200078e02ff */
[----:B0-----:R-:W-:Y:S01]  /*1320*/  IADD3 R10, P6, R23, R2, RZ ;  /* 0x00000002170a7210 */ /* 0x001fe20007fde0ff */
[----:B------:R0:W-:Y:S03]  /*1330*/  STL.64 [R1+0x1c0], R20 ;  /* 0x0001c01401007387 */ /* 0x0001e60000100a00 */
[----:B------:R-:W-:Y:S01]  /*1340*/  LEA.HI.X.SX32 R11, R19, R3, 0x1, P6 ;  /* 0x00000003130b7211 */ /* 0x000fe200030f0eff */
[----:B------:R1:W-:Y:S01]  /*1350*/  STL.64 [R1+0x148], R12 ;  /* 0x0001480c01007387 */ /* 0x0003e20000100a00 */
[----:B------:R-:W-:-:S03]  /*1360*/  IMAD R23, R0, 0xb6, RZ ;  /* 0x000000b600177824 */ /* 0x000fc600078e02ff */
[----:B------:R2:W-:Y:S01]  /*1370*/  STL.64 [R1+0x118], R10 ;  /* 0x0001180a01007387 */ /* 0x0005e20000100a00 */
[C---:B------:R-:W-:Y:S02]  /*1380*/  IMAD R6, R0.reuse, 0x74, RZ ;  /* 0x0000007400067824 */ /* 0x040fe400078e02ff */
[C---:B------:R-:W-:Y:S02]  /*1390*/  IMAD R17, R0.reuse, 0xf4, RZ ;  /* 0x000000f400117824 */ /* 0x040fe400078e02ff */
[----:B------:R-:W-:Y:S01]  /*13a0*/  IMAD R7, R0, 0x7a, RZ ;  /* 0x0000007a00077824 */ /* 0x000fe200078e02ff */
[-C--:B0-----:R-:W-:Y:S02]  /*13b0*/  IADD3 R20, P4, R6, R2.reuse, RZ ;  /* 0x0000000206147210 */ /* 0x081fe40007f9e0ff */
[-C--:B-1----:R-:W-:Y:S02]  /*13c0*/  IADD3 R12, P0, R23, R2.reuse, RZ ;  /* 0x00000002170c7210 */ /* 0x082fe40007f1e0ff */
[----:B--2---:R-:W-:Y:S01]  /*13d0*/  IADD3 R10, P6, R29, R2, RZ ;  /* 0x000000021d0a7210 */ /* 0x004fe20007fde0ff */
[----:B------:R-:W-:-:S02]  /*13e0*/  IMAD R29, R0, 0x43, RZ ;  /* 0x00000043001d7824 */ /* 0x000fc400078e02ff */
[C---:B------:R-:W-:Y:S01]  /*13f0*/  IMAD R23, R0.reuse, 0x3a, RZ ;  /* 0x0000003a00177824 */ /* 0x040fe200078e02ff */
[----:B------:R-:W-:Y:S01]  /*1400*/  IADD3 R16, P5, R17, R2, RZ ;  /* 0x0000000211107210 */ /* 0x000fe20007fbe0ff */
[----:B------:R-:W-:-:S03]  /*1410*/  IMAD R9, R0, 0x4b, RZ ;  /* 0x0000004b00097824 */ /* 0x000fc600078e02ff */
[-C--:B------:R-:W-:Y:S02]  /*1420*/  LEA.HI.X.SX32 R21, R23, R3.reuse, 0x1, P4 ;  /* 0x0000000317157211 */ /* 0x080fe400020f0eff */
[----:B------:R-:W-:Y:S01]  /*1430*/  LEA.HI.X.SX32 R17, R7, R3, 0x1, P5 ;  /* 0x0000000307117211 */ /* 0x000fe200028f0eff */
[----:B------:R-:W-:Y:S01]  /*1440*/  STL.64 [R1+0xd20], R6 ;  /* 0x000d200601007387 */ /* 0x000fe20000100a00 */
[----:B------:R-:W-:-:S03]  /*1450*/  IMAD R19, R0, 0xd6, RZ ;  /* 0x000000d600137824 */ /* 0x000fc600078e02ff */
[----:B------:R0:W-:Y:S04]  /*1460*/  STL.64 [R1+0xe0], R20 ;  /* 0x0000e01401007387 */ /* 0x0001e80000100a00 */
[----:B------:R1:W-:Y:S01]  /*1470*/  STL.64 [R1+0xcc0], R16 ;  /* 0x000cc01001007387 */ /* 0x0003e20000100a00 */
[----:B------:R-:W-:Y:S01]  /*1480*/  IADD3 R18, P4, R19, R2, RZ ;  /* 0x0000000213127210 */ /* 0x000fe20007f9e0ff */
[----:B0-----:R-:W-:-:S05]  /*1490*/  IMAD R20, R0, 0xe6, RZ ;  /* 0x000000e600147824 */ /* 0x001fca00078e02ff */
[----:B------:R-:W-:Y:S01]  /*14a0*/  IADD3 R20, P5, R20, R2, RZ ;  /* 0x0000000214147210 */ /* 0x000fe20007fbe0ff */
[C---:B------:R-:W-:Y:S02]  /*14b0*/  IMAD R28, R0.reuse, 0x26, RZ ;  /* 0x00000026001c7824 */ /* 0x040fe400078e02ff */
[C---:B-1----:R-:W-:Y:S02]  /*14c0*/  IMAD R17, R0.reuse, 0x76, RZ ;  /* 0x0000007600117824 */ /* 0x042fe400078e02ff */
[C---:B------:R-:W-:Y:S01]  /*14d0*/  IMAD R23, R0.reuse, 0xf6, RZ ;  /* 0x000000f600177824 */ /* 0x040fe200078e02ff */
[-C--:B-----5:R-:W-:Y:S01]  /*14e0*/  LEA.HI.X.SX32 R25, R29, R3.reuse, 0x1, P2 ;  /* 0x000000031d197211 */ /* 0x0a0fe200010f0eff */
[C---:B------:R-:W-:Y:S02]  /*14f0*/  IMAD R29, R0.reuse, 0x53, RZ ;  /* 0x00000053001d7824 */ /* 0x040fe400078e02ff */
[----:B------:R-:W-:Y:S01]  /*1500*/  IMAD R24, R0, 0x18, RZ ;  /* 0x0000001800187824 */ /* 0x000fe200078e02ff */
[----:B---3--:R-:W-:-:S02]  /*1510*/  LEA.HI.X.SX32 R27, R9, R3, 0x1, P1 ;  /* 0x00000003091b7211 */ /* 0x008fc400008f0eff */
[-C--:B------:R-:W-:Y:S01]  /*1520*/  LEA.HI.X.SX32 R9, R29, R3.reuse, 0x1, P3 ;  /* 0x000000031d097211 */ /* 0x080fe200018f0eff */
[----:B------:R-:W-:Y:S01]  /*1530*/  IMAD R29, R0, 0x5b, RZ ;  /* 0x0000005b001d7824 */ /* 0x000fe200078e02ff */
[-C--:B------:R-:W-:Y:S01]  /*1540*/  IADD3 R16, P1, R24, R2.reuse, RZ ;  /* 0x0000000218107210 */ /* 0x080fe20007f3e0ff */
[----:B------:R-:W-:Y:S01]  /*1550*/  IMAD R26, R0, 0x58, RZ ;  /* 0x00000058001a7824 */ /* 0x000fe200078e02ff */
[----:B------:R-:W-:Y:S02]  /*1560*/  STL [R1+0xb4], R25 ;  /* 0x0000b41901007387 */ /* 0x000fe40000100800 */
[-C--:B------:R-:W-:Y:S02]  /*1570*/  LEA.HI.X.SX32 R13, R29, R3.reuse, 0x1, P0 ;  /* 0x000000031d0d7211 */ /* 0x080fe400000f0eff */
[----:B------:R-:W-:Y:S01]  /*1580*/  IADD3 R6, P0, R4, R2, RZ ;  /* 0x0000000204067210 */ /* 0x000fe20007f1e0ff */
[----:B------:R-:W-:Y:S01]  /*1590*/  IMAD R4, R0, 0x6b, RZ ;  /* 0x0000006b00047824 */ /* 0x000fe200078e02ff */
[----:B------:R-:W-:Y:S04]  /*15a0*/  STL [R1+0x8c], R27 ;  /* 0x00008c1b01007387 */ /* 0x000fe80000100800 */
[----:B------:R0:W-:Y:S01]  /*15b0*/  STL [R1+0x1f8], R16 ;  /* 0x0001f81001007387 */ /* 0x0001e20000100800 */
[----:B------:R-:W-:-:S03]  /*15c0*/  LEA.HI.X.SX32 R19, R4, R3, 0x1, P4 ;  /* 0x0000000304137211 */ /* 0x000fc600020f0eff */
[----:B------:R1:W-:Y:S01]  /*15d0*/  STL.64 [R1+0x60], R8 ;  /* 0x0000600801007387 */ /* 0x0003e20000100a00 */
[C---:B------:R-:W-:Y:S02]  /*15e0*/  IMAD R4, R0.reuse, 0x73, RZ ;  /* 0x0000007300047824 */ /* 0x040fe400078e02ff */
[----:B0-----:R-:W-:Y:S01]  /*15f0*/  IMAD R16, R0, 0x6, RZ ;  /* 0x0000000600107824 */ /* 0x001fe200078e02ff */
[-C--:B-1----:R-:W-:Y:S01]  /*1600*/  IADD3 R8, P3, R26, R2.reuse, RZ ;  /* 0x000000021a087210 */ /* 0x082fe20007f7e0ff */
[----:B------:R-:W-:Y:S01]  /*1610*/  IMAD R26, R0, 0x63, RZ ;  /* 0x00000063001a7824 */ /* 0x000fe200078e02ff */
[----:B------:R0:W-:Y:S01]  /*1620*/  STL.64 [R1+0x40], R12 ;  /* 0x0000400c01007387 */ /* 0x0001e20000100a00 */
[-C--:B------:R-:W-:Y:S01]  /*1630*/  LEA.HI.X.SX32 R21, R4, R3.reuse, 0x1, P5 ;  /* 0x0000000304157211 */ /* 0x080fe200028f0eff */
[----:B------:R-:W-:Y:S02]  /*1640*/  IMAD R4, R0, 0x36, RZ ;  /* 0x0000003600047824 */ /* 0x000fe400078e02ff */
[----:B------:R-:W-:Y:S01]  /*1650*/  LEA.HI.X.SX32 R11, R26, R3, 0x1, P6 ;  /* 0x000000031a0b7211 */ /* 0x000fe200030f0eff */
[----:B------:R-:W-:Y:S01]  /*1660*/  IMAD R26, R0, 0x16, RZ ;  /* 0x00000016001a7824 */ /* 0x000fe200078e02ff */
[----:B------:R-:W-:Y:S01]  /*1670*/  IADD3 R24, P6, R16, R2, RZ ;  /* 0x0000000210187210 */ /* 0x000fe20007fde0ff */
[----:B------:R1:W-:Y:S01]  /*1680*/  STL [R1+0xd0], R6 ;  /* 0x0000d00601007387 */ /* 0x0003e20000100800 */
[----:B0-----:R-:W-:-:S03]  /*1690*/  IMAD R13, R0, 0x3, RZ ;  /* 0x00000003000d7824 */ /* 0x001fc600078e02ff */
[----:B------:R0:W-:Y:S01]  /*16a0*/  STL.64 [R1+0x18], R10 ;  /* 0x0000180a01007387 */ /* 0x0001e20000100a00 */
[----:B------:R-:W-:-:S03]  /*16b0*/  IMAD R29, R0, 0xb, RZ ;  /* 0x0000000b001d7824 */ /* 0x000fc600078e02ff */
[----:B------:R2:W-:Y:S01]  /*16c0*/  STL.64 [R1+0xcb0], R18 ;  /* 0x000cb01201007387 */ /* 0x0005e20000100a00 */
[-C--:B------:R-:W-:Y:S02]  /*16d0*/  LEA.HI.X.SX32 R25, R13, R3.reuse, 0x1, P6 ;  /* 0x000000030d197211 */ /* 0x080fe400030f0eff */
[-C--:B-1----:R-:W-:Y:S02]  /*16e0*/  IADD3 R6, P5, R28, R2.reuse, RZ ;  /* 0x000000021c067210 */ /* 0x082fe40007fbe0ff */
[-C--:B0-----:R-:W-:Y:S02]  /*16f0*/  IADD3 R10, P4, R26, R2.reuse, RZ ;  /* 0x000000021a0a7210 */ /* 0x081fe40007f9e0ff */
[----:B--2---:R-:W-:Y:S01]  /*1700*/  IADD3 R18, P6, R4, R2, RZ ;  /* 0x0000000204127210 */ /* 0x004fe20007fde0ff */
[C---:B------:R-:W-:Y:S01]  /*1710*/  IMAD R4, R0.reuse, 0x13, RZ ;  /* 0x0000001300047824 */ /* 0x040fe200078e02ff */
[----:B------:R-:W-:Y:S01]  /*1720*/  LEA.HI.X.SX32 R11, R29, R3, 0x1, P4 ;  /* 0x000000031d0b7211 */ /* 0x000fe200020f0eff */
[----:B------:R0:W-:Y:S01]  /*1730*/  STL.64 [R1+0xcb8], R20 ;  /* 0x000cb81401007387 */ /* 0x0001e20000100a00 */
[----:B------:R-:W-:-:S02]  /*1740*/  IMAD R29, R0, 0x56, RZ ;  /* 0x00000056001d7824 */ /* 0x000fc400078e02ff */
[----:B------:R-:W-:Y:S01]  /*1750*/  LEA.HI.X.SX32 R7, R4, R3, 0x1, P5 ;  /* 0x0000000304077211 */ /* 0x000fe200028f0eff */
[C---:B------:R-:W-:Y:S01]  /*1760*/  IMAD R12, R0.reuse, 0x46, RZ ;  /* 0x00000046000c7824 */ /* 0x040fe200078e02ff */
[----:B0-----:R0:W2:Y:S04]  /*1770*/  LDL.64 R20, [R1+0x1f8] ;  /* 0x0001f80001147983 */ /* 0x0010a80000100a00 */
[----:B------:R1:W-:Y:S04]  /*1780*/  STL.64 [R1+0x228], R24 ;  /* 0x0002281801007387 */ /* 0x0003e80000100a00 */
[----:B------:R3:W-:Y:S04]  /*1790*/  STL.64 [R1+0x200], R10 ;  /* 0x0002000a01007387 */ /* 0x0007e80000100a00 */
[----:B------:R4:W-:Y:S01]  /*17a0*/  STL.64 [R1+0x1c8], R6 ;  /* 0x0001c80601007387 */ /* 0x0009e20000100a00 */
[----:B-1----:R-:W-:-:S02]  /*17b0*/  IMAD R24, R0, 0x1b, RZ ;  /* 0x0000001b00187824 */ /* 0x002fc400078e02ff */
[----:B------:R-:W-:Y:S01]  /*17c0*/  IMAD R25, R0, 0x2b, RZ ;  /* 0x0000002b00197824 */ /* 0x000fe200078e02ff */
[-C--:B---3--:R-:W-:Y:S02]  /*17d0*/  IADD3 R10, P4, R12, R2.reuse, RZ ;  /* 0x000000020c0a7210 */ /* 0x088fe40007f9e0ff */
[----:B----4-:R-:W-:Y:S01]  /*17e0*/  IADD3 R6, P5, R29, R2, RZ ;  /* 0x000000021d067210 */ /* 0x010fe20007fbe0ff */
[----:B------:R-:W-:Y:S01]  /*17f0*/  IMAD R29, R0, 0x23, RZ ;  /* 0x00000023001d7824 */ /* 0x000fe200078e02ff */
[-C--:B------:R-:W-:Y:S01]  /*1800*/  LEA.HI.X.SX32 R19, R24, R3.reuse, 0x1, P6 ;  /* 0x0000000318137211 */ /* 0x080fe200030f0eff */
[C---:B------:R-:W-:Y:S01]  /*1810*/  IMAD R4, R0.reuse, 0x66, RZ ;  /* 0x0000006600047824 */ /* 0x040fe200078e02ff */
[-C--:B------:R-:W-:Y:S02]  /*1820*/  LEA.HI.X.SX32 R7, R25, R3.reuse, 0x1, P5 ;  /* 0x0000000319077211 */ /* 0x080fe400028f0eff */
[----:B------:R-:W-:Y:S01]  /*1830*/  LEA.HI.X.SX32 R11, R29, R3, 0x1, P4 ;  /* 0x000000031d0b7211 */ /* 0x000fe200020f0eff */
[C---:B------:R-:W-:Y:S01]  /*1840*/  IMAD R24, R0.reuse, 0x88, RZ ;  /* 0x0000008800187824 */ /* 0x040fe200078e02ff */
[----:B------:R1:W-:Y:S01]  /*1850*/  STL.64 [R1+0x1a0], R18 ;  /* 0x0001a01201007387 */ /* 0x0003e20000100a00 */
[----:B------:R-:W-:-:S03]  /*1860*/  IMAD R29, R0, 0x33, RZ ;  /* 0x00000033001d7824 */ /* 0x000fc600078e02ff */
[----:B------:R3:W-:Y:S01]  /*1870*/  STL.64 [R1+0x170], R10 ;  /* 0x0001700a01007387 */ /* 0x0007e20000100a00 */
[----:B------:R-:W-:-:S03]  /*1880*/  IMAD R25, R0, 0x3b, RZ ;  /* 0x0000003b00197824 */ /* 0x000fc600078e02ff */
[----:B------:R4:W-:Y:S01]  /*1890*/  STL.64 [R1+0x140], R6 ;  /* 0x0001400601007387 */ /* 0x0009e20000100a00 */
[-C--:B------:R-:W-:Y:S02]  /*18a0*/  IADD3 R22, P2, R23, R2.reuse, RZ ;  /* 0x0000000217167210 */ /* 0x080fe40007f5e0ff */
[-C--:B-1----:R-:W-:Y:S02]  /*18b0*/  IADD3 R18, P6, R4, R2.reuse, RZ ;  /* 0x0000000204127210 */ /* 0x082fe40007fde0ff */
[-C--:B---3--:R-:W-:Y:S02]  /*18c0*/  IADD3 R10, P4, R17, R2.reuse, RZ ;  /* 0x00000002110a7210 */ /* 0x088fe40007f9e0ff */
[----:B----4-:R-:W-:Y:S01]  /*18d0*/  IADD3 R6, P5, R24, R2, RZ ;  /* 0x0000000218067210 */ /* 0x010fe20007fbe0ff */
[----:B------:R-:W-:Y:S01]  /*18e0*/  IMAD R24, R0, 0x7b, RZ ;  /* 0x0000007b00187824 */ /* 0x000fe200078e02ff */
[-C--:B------:R-:W-:Y:S02]  /*18f0*/  LEA.HI.X.SX32 R19, R29, R3.reuse, 0x1, P6 ;  /* 0x000000031d137211 */ /* 0x080fe400030f0eff */
[----:B------:R-:W-:-:S02]  /*1900*/  LEA.HI.X.SX32 R11, R25, R3, 0x1, P4 ;  /* 0x00000003190b7211 */ /* 0x000fc400020f0eff */
[----:B------:R-:W-:Y:S01]  /*1910*/  LEA.HI.X.SX32 R23, R24, R3, 0x1, P2 ;  /* 0x0000000318177211 */ /* 0x000fe200010f0eff */
[----:B------:R-:W-:Y:S04]  /*1920*/  STL.64 [R1+0x110], R18 ;  /* 0x0001101201007387 */ /* 0x000fe80000100a00 */
[----:B------:R-:W-:Y:S04]  /*1930*/  STL.64 [R1+0xd8], R10 ;  /* 0x0000d80a01007387 */ /* 0x000fe80000100a00 */
[----:B------:R1:W-:Y:S04]  /*1940*/  STL.64 [R1+0xc98], R22 ;  /* 0x000c981601007387 */ /* 0x0003e80000100a00 */
[----:B-1----:R0:W3:Y:S01]  /*1950*/  LDL.64 R22, [R1+0xd0] ;  /* 0x0000d00001167983 */ /* 0x0020e20000100a00 */
[----:B------:R-:W-:-:S02]  /*1960*/  IMAD R29, R0, 0x98, RZ ;  /* 0x00000098001d7824 */ /* 0x000fc400078e02ff */
[----:B------:R-:W-:-:S03]  /*1970*/  IMAD R27, R0, 0xc, RZ ;  /* 0x0000000c001b7824 */ /* 0x000fc600078e02ff */
[-C--:B------:R-:W-:Y:S01]  /*1980*/  IADD3 R10, P4, R29, R2.reuse, RZ ;  /* 0x000000021d0a7210 */ /* 0x080fe20007f9e0ff */
[C---:B------:R-:W-:Y:S01]  /*1990*/  IMAD R29, R0.reuse, 0x2c, RZ ;  /* 0x0000002c001d7824 */ /* 0x040fe200078e02ff */
[----:B------:R-:W-:Y:S01]  /*19a0*/  IADD3 R18, P6, R27, R2, RZ ;  /* 0x000000021b127210 */ /* 0x000fe20007fde0ff */
[----:B------:R-:W-:-:S03]  /*19b0*/  IMAD R13, R0, 0xb8, RZ ;  /* 0x000000b8000d7824 */ /* 0x000fc600078e02ff */
[CC--:B------:R-:W-:Y:S02]  /*19c0*/  IADD3 R24, P2, R29.reuse, R2.reuse, RZ ;  /* 0x000000021d187210 */ /* 0x0c0fe40007f5e0ff */
[-C--:B------:R-:W-:Y:S01]  /*19d0*/  LEA.HI.X.SX32 R19, R16, R3.reuse, 0x1, P6 ;  /* 0x0000000310137211 */ /* 0x080fe200030f0eff */
[----:B------:R-:W-:Y:S01]  /*19e0*/  IMAD R14, R0, 0xa8, RZ ;  /* 0x000000a8000e7824 */ /* 0x000fe200078e02ff */
[-C--:B------:R-:W-:Y:S01]  /*19f0*/  LEA.HI.X.SX32 R25, R26, R3.reuse, 0x1, P2 ;  /* 0x000000031a197211 */ /* 0x080fe200010f0eff */
[----:B------:R-:W-:Y:S01]  /*1a00*/  IMAD R26, R0, 0xc8, RZ ;  /* 0x000000c8001a7824 */ /* 0x000fe200078e02ff */
[----:B------:R-:W-:Y:S01]  /*1a10*/  LEA.HI.X.SX32 R9, R29, R3, 0x1, P3 ;  /* 0x000000031d097211 */ /* 0x000fe200018f0eff */
[----:B------:R1:W-:Y:S02]  /*1a20*/  STL.64 [R1+0x218], R18 ;  /* 0x0002181201007387 */ /* 0x0003e40000100a00 */
[----:B-1----:R-:W-:Y:S01]  /*1a30*/  IADD3 R18, P6, R14, R2, RZ ;  /* 0x000000020e127210 */ /* 0x002fe20007fde0ff */
[----:B------:R-:W-:-:S05]  /*1a40*/  IMAD R14, R0, 0x4c, RZ ;  /* 0x0000004c000e7824 */ /* 0x000fca00078e02ff */
[-C--:B------:R-:W-:Y:S02]  /*1a50*/  LEA.HI.X.SX32 R11, R14, R3.reuse, 0x1, P4 ;  /* 0x000000030e0b7211 */ /* 0x080fe400020f0eff */
[----:B--2---:R-:W-:Y:S02]  /*1a60*/  LEA.HI.X.SX32 R21, R27, R3, 0x1, P1 ;  /* 0x000000031b157211 */ /* 0x004fe400008f0eff */
[----:B------:R-:W-:Y:S01]  /*1a70*/  IADD3 R20, P1, R13, R2, RZ ;  /* 0x000000020d147210 */ /* 0x000fe20007f3e0ff */
[C---:B------:R-:W-:Y:S02]  /*1a80*/  IMAD R13, R0.reuse, 0x3c, RZ ;  /* 0x0000003c000d7824 */ /* 0x040fe400078e02ff */
[----:B------:R-:W-:Y:S04]  /*1a90*/  STL [R1+0x1fc], R21 ;  /* 0x0001fc1501007387 */ /* 0x000fe80000100800 */
[----:B------:R1:W-:Y:S01]  /*1aa0*/  STL.64 [R1+0x1b8], R24 ;  /* 0x0001b81801007387 */ /* 0x0003e20000100a00 */
[----:B------:R-:W-:-:S03]  /*1ab0*/  IMAD R27, R0, 0x44, RZ ;  /* 0x00000044001b7824 */ /* 0x000fc600078e02ff */
[----:B------:R2:W-:Y:S02]  /*1ac0*/  STL.64 [R1+0x138], R8 ;  /* 0x0001380801007387 */ /* 0x0005e40000100a00 */
[----:B------:R-:W-:Y:S02]  /*1ad0*/  LEA.HI.X.SX32 R7, R27, R3, 0x1, P5 ;  /* 0x000000031b077211 */ /* 0x000fe400028f0eff */
[-C--:B-1----:R-:W-:Y:S02]  /*1ae0*/  LEA R24, P2, R0, R2.reuse, 0x3 ;  /* 0x0000000200187211 */ /* 0x082fe400078418ff */
[----:B--2---:R-:W-:Y:S01]  /*1af0*/  IADD3 R8, P3, R26, R2, RZ ;  /* 0x000000021a087210 */ /* 0x004fe20007f7e0ff */
[----:B------:R-:W-:-:S05]  /*1b00*/  IMAD.SHL.U32 R26, R0, 0x4, RZ ;  /* 0x00000004001a7824 */ /* 0x000fca00078e00ff */
[-C--:B------:R-:W-:Y:S02]  /*1b10*/  LEA.HI.X.SX32 R25, R26, R3.reuse, 0x1, P2 ;  /* 0x000000031a197211 */ /* 0x080fe400010f0eff */
[----:B---3--:R-:W-:Y:S02]  /*1b20*/  LEA.HI.X.SX32 R23, R13, R3, 0x1, P0 ;  /* 0x000000030d177211 */ /* 0x008fe400000f0eff */
[----:B------:R-:W-:-:S03]  /*1b30*/  IADD3 R22, P0, R14, R2, RZ ;  /* 0x000000020e167210 */ /* 0x000fc60007f1e0ff */
[----:B------:R1:W-:Y:S04]  /*1b40*/  STL [R1+0xd4], R23 ;  /* 0x0000d41701007387 */ /* 0x0003e80000100800 */
[----:B------:R-:W-:Y:S01]  /*1b50*/  STL.64 [R1+0x220], R24 ;  /* 0x0002201801007387 */ /* 0x000fe20000100a00 */
[----:B-1----:R-:W-:-:S03]  /*1b60*/  LEA.HI.X.SX32 R23, R28, R3, 0x1, P0 ;  /* 0x000000031c177211 */ /* 0x002fc600000f0eff */
[----:B------:R1:W-:Y:S04]  /*1b70*/  STL.64 [R1+0xa8], R6 ;  /* 0x0000a80601007387 */ /* 0x0003e80000100a00 */
[----:B-1----:R-:W2:Y:S04]  /*1b80*/  LDL.LU.64 R6, [R1+0xd20] ;  /* 0x000d200001067983 */ /* 0x002ea80000300a00 */
[----:B------:R-:W-:Y:S04]  /*1b90*/  STL.64 [R1+0x158], R22 ;  /* 0x0001581601007387 */ /* 0x000fe80000100a00 */
[----:B------:R1:W-:Y:S04]  /*1ba0*/  STL.64 [R1+0x80], R10 ;  /* 0x0000800a01007387 */ /* 0x0003e80000100a00 */
[----:B-1----:R-:W3:Y:S01]  /*1bb0*/  LDL.LU.64 R10, [R1+0xd18] ;  /* 0x000d1800010a7983 */ /* 0x002ee20000300a00 */
[----:B------:R-:W-:-:S02]  /*1bc0*/  IMAD R19, R0, 0x54, RZ ;  /* 0x0000005400137824 */ /* 0x000fc400078e02ff */
[C---:B------:R-:W-:Y:S02]  /*1bd0*/  IMAD R14, R0.reuse, 0x5c, RZ ;  /* 0x0000005c000e7824 */ /* 0x040fe400078e02ff */
[C---:B------:R-:W-:Y:S01]  /*1be0*/  IMAD R16, R0.reuse, 0x6c, RZ ;  /* 0x0000006c00107824 */ /* 0x040fe200078e02ff */
[-C--:B------:R-:W-:Y:S01]  /*1bf0*/  LEA.HI.X.SX32 R19, R19, R3.reuse, 0x1, P6 ;  /* 0x0000000313137211 */ /* 0x080fe200030f0eff */
[----:B------:R-:W-:Y:S01]  /*1c00*/  IMAD R9, R0, 0x64, RZ ;  /* 0x0000006400097824 */ /* 0x000fe200078e02ff */
[-C--:B------:R-:W-:Y:S01]  /*1c10*/  LEA.HI.X.SX32 R21, R14, R3.reuse, 0x1, P1 ;  /* 0x000000030e157211 */ /* 0x080fe200008f0eff */
[C---:B------:R-:W-:Y:S02]  /*1c20*/  IMAD R14, R0.reuse, 0x4a, RZ ;  /* 0x0000004a000e7824 */ /* 0x040fe400078e02ff */
[----:B------:R1:W-:Y:S01]  /*1c30*/  STL.64 [R1+0x58], R18 ;  /* 0x0000581201007387 */ /* 0x0003e20000100a00 */
[C---:B------:R-:W-:Y:S01]  /*1c40*/  IMAD R25, R0.reuse, 0x36, RZ ;  /* 0x0000003600197824 */ /* 0x040fe200078e02ff */
[----:B------:R-:W-:Y:S01]  /*1c50*/  LEA.HI.X.SX32 R9, R9, R3, 0x1, P3 ;  /* 0x0000000309097211 */ /* 0x000fe200018f0eff */
[----:B------:R-:W-:Y:S01]  /*1c60*/  IMAD R29, R0, 0xd8, RZ ;  /* 0x000000d8001d7824 */ /* 0x000fe200078e02ff */
[-C--:B------:R-:W-:Y:S01]  /*1c70*/  IADD3 R14, P3, R14, R2.reuse, RZ ;  /* 0x000000020e0e7210 */ /* 0x080fe20007f7e0ff */
[----:B------:R-:W-:Y:S01]  /*1c80*/  STL.64 [R1+0x38], R20 ;  /* 0x0000381401007387 */ /* 0x000fe20000100a00 */
[----:B------:R-:W-:Y:S01]  /*1c90*/  IMAD R26, R0, 0xe8, RZ ;  /* 0x000000e8001a7824 */ /* 0x000fe200078e02ff */
[----:B-1----:R-:W-:-:S02]  /*1ca0*/  IADD3 R18, P6, R16, R2, RZ ;  /* 0x0000000210127210 */ /* 0x002fc40007fde0ff */
[----:B------:R1:W-:Y:S01]  /*1cb0*/  STL.64 [R1+0x10], R8 ;  /* 0x0000100801007387 */ /* 0x0003e20000100a00 */
[-C--:B------:R-:W-:Y:S02]  /*1cc0*/  IADD3 R24, P2, R29, R2.reuse, RZ ;  /* 0x000000021d187210 */ /* 0x080fe40007f5e0ff */
[-C--:B------:R-:W-:Y:S01]  /*1cd0*/  LEA.HI.X.SX32 R19, R25, R3.reuse, 0x1, P6 ;  /* 0x0000000319137211 */ /* 0x080fe200030f0eff */
[----:B------:R-:W-:Y:S01]  /*1ce0*/  IMAD R29, R0, 0xf8, RZ ;  /* 0x000000f8001d7824 */ /* 0x000fe200078e02ff */
[----:B------:R-:W-:Y:S01]  /*1cf0*/  LEA.HI.X.SX32 R25, R16, R3, 0x1, P2 ;  /* 0x0000000310197211 */ /* 0x000fe200010f0eff */
[----:B------:R-:W-:Y:S01]  /*1d00*/  IMAD R23, R0, 0x1c, RZ ;  /* 0x0000001c00177824 */ /* 0x000fe200078e02ff */
[-C--:B------:R-:W-:Y:S01]  /*1d10*/  IADD3 R26, P5, R26, R2.reuse, RZ ;  /* 0x000000021a1a7210 */ /* 0x080fe20007fbe0ff */
[----:B-1----:R-:W4:Y:S04]  /*1d20*/  LDL.LU.64 R8, [R1+0xd10] ;  /* 0x000d100001087983 */ /* 0x002f280000300a00 */
[----:B------:R-:W-:Y:S01]  /*1d30*/  STL [R1+0x160], R14 ;  /* 0x0001600e01007387 */ /* 0x000fe20000100800 */
[----:B------:R-:W-:-:S03]  /*1d40*/  IADD3 R28, P0, R29, R2, RZ ;  /* 0x000000021d1c7210 */ /* 0x000fc60007f1e0ff */
[----:B------:R1:W-:Y:S01]  /*1d50*/  STL.64 [R1+0xf8], R18 ;  /* 0x0000f81201007387 */ /* 0x0003e20000100a00 */
[C---:B------:R-:W-:Y:S01]  /*1d60*/  IMAD R16, R0.reuse, 0xe, RZ ;  /* 0x0000000e00107824 */ /* 0x040fe200078e02ff */
[-C--:B------:R-:W-:Y:S01]  /*1d70*/  IADD3 R22, P4, R23, R2.reuse, RZ ;  /* 0x0000000217167210 */ /* 0x080fe20007f9e0ff */
[C---:B------:R-:W-:Y:S01]  /*1d80*/  IMAD R21, R0.reuse, 0x3a, RZ ;  /* 0x0000003a00157824 */ /* 0x040fe200078e02ff */
[----:B------:R5:W-:Y:S01]  /*1d90*/  STL.64 [R1+0xc88], R24 ;  /* 0x000c881801007387 */ /* 0x000be20000100a00 */
[----:B-1----:R-:W-:Y:S01]  /*1da0*/  IADD3 R18, P2, R5, R2, RZ ;  /* 0x0000000205127210 */ /* 0x002fe20007f5e0ff */
[----:B------:R-:W-:Y:S01]  /*1db0*/  IMAD R5, R0, 0x7c, RZ ;  /* 0x0000007c00057824 */ /* 0x000fe200078e02ff */
[-C--:B------:R-:W-:Y:S02]  /*1dc0*/  LEA.HI.X.SX32 R23, R16, R3.reuse, 0x1, P4 ;  /* 0x0000000310177211 */ /* 0x080fe400020f0eff */
[----:B-----5:R-:W-:Y:S02]  /*1dd0*/  MOV R24, R14 ;  /* 0x0000000e00187202 */ /* 0x020fe40000000f00 */
[----:B------:R-:W-:-:S02]  /*1de0*/  LEA.HI.X.SX32 R29, R5, R3, 0x1, P0 ;  /* 0x00000003051d7211 */ /* 0x000fc400000f0eff */
[-C--:B------:R-:W-:Y:S01]  /*1df0*/  IADD3 R20, P1, R21, R2.reuse, RZ ;  /* 0x0000000215147210 */ /* 0x080fe20007f3e0ff */
[----:B------:R-:W-:Y:S01]  /*1e00*/  IMAD.MOV.U32 R25, RZ, RZ, R15 ;  /* 0x000000ffff197224 */ /* 0x000fe200078e000f */
[----:B--2---:R-:W-:Y:S01]  /*1e10*/  LEA.HI.X.SX32 R27, R6, R3, 0x1, P5 ;  /* 0x00000003061b7211 */ /* 0x004fe200028f0eff */
[----:B------:R-:W-:Y:S01]  /*1e20*/  IMAD R6, R0, 0x7, RZ ;  /* 0x0000000700067824 */ /* 0x000fe200078e02ff */
[----:B------:R-:W-:Y:S01]  /*1e30*/  IADD3 R14, P5, R16, R2, RZ ;  /* 0x00000002100e7210 */ /* 0x000fe20007fbe0ff */
[----:B------:R-:W-:-:S03]  /*1e40*/  IMAD R16, R0, 0x1d, RZ ;  /* 0x0000001d00107824 */ /* 0x000fc600078e02ff */
[-C--:B------:R-:W-:Y:S02]  /*1e50*/  LEA.HI.X.SX32 R15, R6, R3.reuse, 0x1, P5 ;  /* 0x00000003060f7211 */ /* 0x080fe400028f0eff */
[----:B------:R-:W-:Y:S02]  /*1e60*/  LEA.HI.X.SX32 R21, R16, R3, 0x1, P1 ;  /* 0x0000000310157211 */ /* 0x000fe400008f0eff */
[----:B---3--:R-:W-:-:S05]  /*1e70*/  IADD3 R10, P6, R10, R2, RZ ;  /* 0x000000020a0a7210 */ /* 0x008fca0007fde0ff */
[----:B------:R-:W-:Y:S04]  /*1e80*/  STL [R1+0x130], R10 ;  /* 0x0001300a01007387 */ /* 0x000fe80000100800 */
[----:B------:R-:W-:Y:S04]  /*1e90*/  STL.64 [R1+0xc90], R26 ;  /* 0x000c901a01007387 */ /* 0x000fe80000100a00 */
[----:B------:R-:W-:Y:S04]  /*1ea0*/  STL.64 [R1+0xca0], R28 ;  /* 0x000ca01c01007387 */ /* 0x000fe80000100a00 */
[----:B------:R1:W-:Y:S01]  /*1eb0*/  STL.64 [R1+0x1e8], R22 ;  /* 0x0001e81601007387 */ /* 0x0003e20000100a00 */
[----:B------:R-:W-:-:S03]  /*1ec0*/  IMAD R6, R0, 0x25, RZ ;  /* 0x0000002500067824 */ /* 0x000fc600078e02ff */
[----:B------:R-:W-:Y:S01]  /*1ed0*/  STL.64 [R1+0x210], R14 ;  /* 0x0002100e01007387 */ /* 0x000fe20000100a00 */
[----:B-1----:R-:W-:Y:S01]  /*1ee0*/  IADD3 R22, P4, R13, R2, RZ ;  /* 0x000000020d167210 */ /* 0x002fe20007f9e0ff */
[C---:B------:R-:W-:Y:S02]  /*1ef0*/  IMAD R13, R0.reuse, 0x9a, RZ ;  /* 0x0000009a000d7824 */ /* 0x040fe400078e02ff */
[----:B------:R1:W-:Y:S01]  /*1f00*/  STL.64 [R1+0x190], R20 ;  /* 0x0001901401007387 */ /* 0x0003e20000100a00 */
[----:B------:R-:W-:Y:S01]  /*1f10*/  IMAD R16, R0, 0x35, RZ ;  /* 0x0000003500107824 */ /* 0x000fe200078e02ff */
[-C--:B------:R-:W-:Y:S01]  /*1f20*/  LEA.HI.X.SX32 R25, R6, R3.reuse, 0x1, P3 ;  /* 0x0000000306197211 */ /* 0x080fe200018f0eff */
[----:B------:R-:W-:Y:S01]  /*1f30*/  IMAD.MOV.U32 R29, RZ, RZ, R11 ;  /* 0x000000ffff1d7224 */ /* 0x000fe200078e000b */
[----:B------:R-:W-:Y:S02]  /*1f40*/  MOV R28, R10 ;  /* 0x0000000a001c7202 */ /* 0x000fe40000000f00 */
[-C--:B-1----:R-:W-:Y:S01]  /*1f50*/  IADD3 R20, P1, R13, R2.reuse, RZ ;  /* 0x000000020d147210 */ /* 0x082fe20007f3e0ff */
[C---:B------:R-:W-:Y:S01]  /*1f60*/  IMAD R13, R0.reuse, 0x2d, RZ ;  /* 0x0000002d000d7824 */ /* 0x040fe200078e02ff */
[----:B------:R-:W-:Y:S01]  /*1f70*/  IADD3 R10, P0, R7, R2, RZ ;  /* 0x00000002070a7210 */ /* 0x000fe20007f1e0ff */
[----:B------:R-:W-:Y:S01]  /*1f80*/  IMAD R27, R0, 0x1e, RZ ;  /* 0x0000001e001b7824 */ /* 0x000fe200078e02ff */
[----:B------:R-:W-:-:S02]  /*1f90*/  LEA.HI.X.SX32 R19, R16, R3, 0x1, P2 ;  /* 0x0000000310137211 */ /* 0x000fc400010f0eff */
[-C--:B------:R-:W-:Y:S01]  /*1fa0*/  LEA.HI.X.SX32 R29, R13, R3.reuse, 0x1, P6 ;  /* 0x000000030d1d7211 */ /* 0x080fe200030f0eff */
[C---:B------:R-:W-:Y:S01]  /*1fb0*/  IMAD R13, R0.reuse, 0x3d, RZ ;  /* 0x0000003d000d7824 */ /* 0x040fe200078e02ff */
[----:B------:R1:W-:Y:S04]  /*1fc0*/  STL [R1+0x164], R25 ;  /* 0x0001641901007387 */ /* 0x0003e80000100800 */
[----:B------:R2:W-:Y:S01]  /*1fd0*/  STL [R1+0x134], R29 ;  /* 0x0001341d01007387 */ /* 0x0005e20000100800 */
[-C--:B------:R-:W-:Y:S01]  /*1fe0*/  LEA.HI.X.SX32 R11, R13, R3.reuse, 0x1, P0 ;  /* 0x000000030d0b7211 */ /* 0x080fe200000f0eff */
[C---:B------:R-:W-:Y:S02]  /*1ff0*/  IMAD R13, R0.reuse, 0xf, RZ ;  /* 0x0000000f000d7824 */ /* 0x040fe400078e02ff */
[----:B------:R3:W-:Y:S01]  /*2000*/  STL.64 [R1+0x100], R18 ;  /* 0x0001001201007387 */ /* 0x0007e20000100a00 */
[----:B------:R-:W-:Y:S01]  /*2010*/  IMAD R7, R0, 0x8a, RZ ;  /* 0x0000008a00077824 */ /* 0x000fe200078e02ff */
[----:B------:R-:W-:-:S02]  /*2020*/  LEA.HI.X.SX32 R23, R27, R3, 0x1, P4 ;  /* 0x000000031b177211 */ /* 0x000fc400020f0eff */
[----:B------:R5:W-:Y:S01]  /*2030*/  STL.64 [R1+0xc8], R10 ;  /* 0x0000c80a01007387 */ /* 0x000be20000100a00 */
[C---:B------:R-:W-:Y:S02]  /*2040*/  IMAD R16, R0.reuse, 0xfe, RZ ;  /* 0x000000fe00107824 */ /* 0x040fe400078e02ff */
[C---:B-1----:R-:W-:Y:S01]  /*2050*/  IMAD R25, R0.reuse, 0x5c, RZ ;  /* 0x0000005c00197824 */ /* 0x042fe200078e02ff */
[----:B--2---:R1:W2:Y:S01]  /*2060*/  LDG.E.U16 R29, [R2.64] ;  /* 0x00000006021d7981 */ /* 0x0042a2000c1e1500 */
[-C--:B---3--:R-:W-:Y:S01]  /*2070*/  IADD3 R18, P2, R27, R2.reuse, RZ ;  /* 0x000000021b127210 */ /* 0x088fe20007f5e0ff */
[C---:B------:R-:W-:Y:S01]  /*2080*/  IMAD R27, R0.reuse, 0x45, RZ ;  /* 0x00000045001b7824 */ /* 0x040fe200078e02ff */
[-C--:B-----5:R-:W-:Y:S01]  /*2090*/  IADD3 R10, P0, R5, R2.reuse, RZ ;  /* 0x00000002050a7210 */ /* 0x0a0fe20007f1e0ff */
[C---:B------:R-:W-:Y:S01]  /*20a0*/  IMAD R5, R0.reuse, 0xba, RZ ;  /* 0x000000ba00057824 */ /* 0x040fe200078e02ff */
[----:B------:R-:W-:Y:S01]  /*20b0*/  LEA.HI.X.SX32 R19, R13, R3, 0x1, P2 ;  /* 0x000000030d137211 */ /* 0x000fe200010f0eff */
[----:B------:R-:W-:Y:S01]  /*20c0*/  STL.64 [R1+0x188], R22 ;  /* 0x0001881601007387 */ /* 0x000fe20000100a00 */
[----:B------:R-:W-:Y:S01]  /*20d0*/  IADD3 R14, P5, R7, R2, RZ ;  /* 0x00000002070e7210 */ /* 0x000fe20007fbe0ff */
[----:B------:R-:W-:-:S02]  /*20e0*/  IMAD R7, R0, 0xaa, RZ ;  /* 0x000000aa00077824 */ /* 0x000fc400078e02ff */
[----:B------:R3:W-:Y:S01]  /*20f0*/  STL.64 [R1+0x1e0], R18 ;  /* 0x0001e01201007387 */ /* 0x0007e20000100a00 */
[-C--:B------:R-:W-:Y:S01]  /*2100*/  LEA.HI.X.SX32 R15, R27, R3.reuse, 0x1, P5 ;  /* 0x000000031b0f7211 */ /* 0x080fe200028f0eff */
[C---:B------:R-:W-:Y:S01]  /*2110*/  IMAD R27, R0.reuse, 0x55, RZ ;  /* 0x00000055001b7824 */ /* 0x040fe200078e02ff */
[-C--:B------:R-:W-:Y:S02]  /*2120*/  IADD3 R6, P3, R7, R2.reuse, RZ ;  /* 0x0000000207067210 */ /* 0x080fe40007f7e0ff */
[----:B---3--:R-:W-:Y:S01]  /*2130*/  IADD3 R18, P2, R5, R2, RZ ;  /* 0x0000000205127210 */ /* 0x008fe20007f5e0ff */
[----:B------:R-:W-:Y:S01]  /*2140*/  IMAD R5, R0, 0x4d, RZ ;  /* 0x0000004d00057824 */ /* 0x000fe200078e02ff */
[----:B------:R-:W-:-:S04]  /*2150*/  LEA.HI.X.SX32 R7, R27, R3, 0x1, P3 ;  /* 0x000000031b077211 */ /* 0x000fc800018f0eff */
[----:B------:R-:W-:Y:S01]  /*2160*/  LEA.HI.X.SX32 R21, R5, R3, 0x1, P1 ;  /* 0x0000000305157211 */ /* 0x000fe200008f0eff */
[----:B------:R-:W-:Y:S01]  /*2170*/  IMAD R5, R0, 0xda, RZ ;  /* 0x000000da00057824 */ /* 0x000fe200078e02ff */
[----:B------:R-:W-:Y:S01]  /*2180*/  IADD3 R22, P4, R16, R2, RZ ;  /* 0x0000000210167210 */ /* 0x000fe20007f9e0ff */
[C---:B------:R-:W-:Y:S01]  /*2190*/  IMAD R16, R0.reuse, 0x2e, RZ ;  /* 0x0000002e00107824 */ /* 0x040fe200078e02ff */
[----:B------:R3:W-:Y:S01]  /*21a0*/  STL.64 [R1+0xa0], R14 ;  /* 0x0000a00e01007387 */ /* 0x0007e20000100a00 */
[----:B------:R-:W-:-:S03]  /*21b0*/  IMAD R13, R0, 0xca, RZ ;  /* 0x000000ca000d7824 */ /* 0x000fc600078e02ff */
[----:B------:R5:W-:Y:S01]  /*21c0*/  STL.64 [R1+0x78], R20 ;  /* 0x0000781401007387 */ /* 0x000be20000100a00 */
[----:B------:R-:W-:-:S03]  /*21d0*/  IADD3 R24, P6, R25, R2, RZ ;  /* 0x0000000219187210 */ /* 0x000fc60007fde0ff */
[----:B------:R0:W-:Y:S01]  /*21e0*/  STL.64 [R1+0x240], R6 ;  /* 0x0002400601007387 */ /* 0x0001e20000100a00 */
[C---:B------:R-:W-:Y:S02]  /*21f0*/  LEA.HI.X.SX32 R25, R16.reuse, R3, 0x1, P6 ;  /* 0x0000000310197211 */ /* 0x040fe400030f0eff */
[-C--:B---3--:R-:W-:Y:S02]  /*2200*/  IADD3 R14, P5, R13, R2.reuse, RZ ;  /* 0x000000020d0e7210 */ /* 0x088fe40007fbe0ff */
[-C--:B-----5:R-:W-:Y:S02]  /*2210*/  IADD3 R20, P1, R16, R2.reuse, RZ ;  /* 0x0000000210147210 */ /* 0x0a0fe40007f3e0ff */
[----:B0-----:R-:W-:Y:S01]  /*2220*/  IADD3 R6, P3, R5, R2, RZ ;  /* 0x0000000205067210 */ /* 0x001fe20007f7e0ff */
[C---:B------:R-:W-:Y:S02]  /*2230*/  IMAD R5, R0.reuse, 0x17, RZ ;  /* 0x0000001700057824 */ /* 0x040fe400078e02ff */
[----:B------:R-:W-:-:S03]  /*2240*/  IMAD R13, R0, 0x3e, RZ ;  /* 0x0000003e000d7824 */ /* 0x000fc600078e02ff */
[-C--:B------:R-:W-:Y:S01]  /*2250*/  LEA.HI.X.SX32 R21, R5, R3.reuse, 0x1, P1 ;  /* 0x0000000305157211 */ /* 0x080fe200008f0eff */
[----:B------:R-:W-:Y:S01]  /*2260*/  IMAD R5, R0, 0xfa, RZ ;  /* 0x000000fa00057824 */ /* 0x000fe200078e02ff */
[----:B------:R-:W-:Y:S01]  /*2270*/  STL.64 [R1+0x248], R24 ;  /* 0x0002481801007387 */ /* 0x000fe20000100a00 */
[----:B------:R-:W-:-:S03]  /*2280*/  LEA.HI.X.SX32 R11, R13, R3, 0x1, P0 ;  /* 0x000000030d0b7211 */ /* 0x000fc600000f0eff */
[----:B------:R0:W-:Y:S01]  /*2290*/  STL.64 [R1+0x250], R20 ;  /* 0x0002501401007387 */ /* 0x0001e20000100a00 */
[----:B------:R-:W-:-:S03]  /*22a0*/  IADD3 R26, P6, R13, R2, RZ ;  /* 0x000000020d1a7210 */ /* 0x000fc60007fde0ff */
[----:B------:R3:W-:Y:S01]  /*22b0*/  STL.64 [R1+0x258], R10 ;  /* 0x0002580a01007387 */ /* 0x0007e20000100a00 */
[C---:B------:R-:W-:Y:S01]  /*22c0*/  IMAD R16, R0.reuse, 0xea, RZ ;  /* 0x000000ea00107824 */ /* 0x040fe200078e02ff */
[----:B0-----:R-:W-:Y:S01]  /*22d0*/  IADD3 R20, P0, R5, R2, RZ ;  /* 0x0000000205147210 */ /* 0x001fe20007f1e0ff */
[C---:B------:R-:W-:Y:S02]  /*22e0*/  IMAD R5, R0.reuse, 0x7f, RZ ;  /* 0x0000007f00057824 */ /* 0x040fe400078e02ff */
[----:B---3--:R-:W-:-:S03]  /*22f0*/  IMAD R11, R0, 0x1f, RZ ;  /* 0x0000001f000b7824 */ /* 0x008fc600078e02ff */
[-C--:B------:R-:W-:Y:S01]  /*2300*/  LEA.HI.X.SX32 R23, R5, R3.reuse, 0x1, P4 ;  /* 0x0000000305177211 */ /* 0x080fe200020f0eff */
[C---:B------:R-:W-:Y:S02]  /*2310*/  IMAD R5, R0.reuse, 0x5d, RZ ;  /* 0x0000005d00057824 */ /* 0x040fe400078e02ff */
[----:B------:R-:W-:Y:S01]  /*2320*/  IMAD R13, R0, 0x65, RZ ;  /* 0x00000065000d7824 */ /* 0x000fe200078e02ff */
[-C--:B------:R-:W-:Y:S02]  /*2330*/  LEA.HI.X.SX32 R27, R11, R3.reuse, 0x1, P6 ;  /* 0x000000030b1b7211 */ /* 0x080fe400030f0eff */
[----:B------:R-:W-:Y:S01]  /*2340*/  IADD3 R24, P1, R16, R2, RZ ;  /* 0x0000000210187210 */ /* 0x000fe20007f3e0ff */
[C---:B------:R-:W-:Y:S01]  /*2350*/  IMAD R16, R0.reuse, 0xac, RZ ;  /* 0x000000ac00107824 */ /* 0x040fe200078e02ff */
[-C--:B------:R-:W-:Y:S01]  /*2360*/  LEA.HI.X.SX32 R19, R5, R3.reuse, 0x1, P2 ;  /* 0x0000000305137211 */ /* 0x080fe200010f0eff */
[C---:B------:R-:W-:Y:S01]  /*2370*/  IMAD R5, R0.reuse, 0xbc, RZ ;  /* 0x000000bc00057824 */ /* 0x040fe200078e02ff */
[-C--:B------:R-:W-:Y:S01]  /*2380*/  LEA.HI.X.SX32 R15, R13, R3.reuse, 0x1, P5 ;  /* 0x000000030d0f7211 */ /* 0x080fe200028f0eff */
[----:B------:R-:W-:Y:S01]  /*2390*/  IMAD R13, R0, 0x6d, RZ ;  /* 0x0000006d000d7824 */ /* 0x000fe200078e02ff */
[----:B------:R-:W-:Y:S04]  /*23a0*/  STL.64 [R1+0x260], R26 ;  /* 0x0002601a01007387 */ /* 0x000fe80000100a00 */
[----:B------:R-:W-:Y:S01]  /*23b0*/  STL.64 [R1+0x268], R22 ;  /* 0x0002681601007387 */ /* 0x000fe20000100a00 */
[----:B------:R-:W-:-:S03]  /*23c0*/  LEA.HI.X.SX32 R7, R13, R3, 0x1, P3 ;  /* 0x000000030d077211 */ /* 0x000fc600018f0eff */
[----:B------:R0:W-:Y:S01]  /*23d0*/  STL.64 [R1+0x270], R18 ;  /* 0x0002701201007387 */ /* 0x0001e20000100a00 */
[----:B------:R-:W-:-:S03]  /*23e0*/  IMAD R13, R0, 0x7d, RZ ;  /* 0x0000007d000d7824 */ /* 0x000fc600078e02ff */
[----:B------:R3:W-:Y:S01]  /*23f0*/  STL.64 [R1+0x278], R14 ;  /* 0x0002780e01007387 */ /* 0x0007e20000100a00 */
[-C--:B0-----:R-:W-:Y:S01]  /*2400*/  IADD3 R18, P2, R16, R2.reuse, RZ ;  /* 0x0000000210127210 */ /* 0x081fe20007f5e0ff */
[C---:B------:R-:W-:Y:S01]  /*2410*/  IMAD R16, R0.reuse, 0x75, RZ ;  /* 0x0000007500107824 */ /* 0x040fe200078e02ff */
[----:B---3--:R-:W-:Y:S01]  /*2420*/  IADD3 R14, P5, R5, R2, RZ ;  /* 0x00000002050e7210 */ /* 0x008fe20007fbe0ff */
[----:B------:R-:W-:Y:S01]  /*2430*/  IMAD R5, R0, 0xcc, RZ ;  /* 0x000000cc00057824 */ /* 0x000fe200078e02ff */
[----:B------:R0:W-:Y:S02]  /*2440*/  STL.64 [R1+0x280], R6 ;  /* 0x0002800601007387 */ /* 0x0001e40000100a00 */
[-C--:B------:R-:W-:Y:S02]  /*2450*/  LEA.HI.X.SX32 R25, R16, R3.reuse, 0x1, P1 ;  /* 0x0000000310197211 */ /* 0x080fe400008f0eff */
[----:B------:R-:W-:Y:S01]  /*2460*/  LEA.HI.X.SX32 R21, R13, R3, 0x1, P0 ;  /* 0x000000030d157211 */ /* 0x000fe200000f0eff */
[----:B------:R-:W-:-:S02]  /*2470*/  IMAD R10, R0, 0x8c, RZ ;  /* 0x0000008c000a7824 */ /* 0x000fc400078e02ff */
[C---:B------:R-:W-:Y:S01]  /*2480*/  IMAD R22, R0.reuse, 0x4e, RZ ;  /* 0x0000004e00167824 */ /* 0x040fe200078e02ff */
[----:B------:R3:W-:Y:S01]  /*2490*/  STL.64 [R1+0x288], R24 ;  /* 0x0002881801007387 */ /* 0x0007e20000100a00 */
[C---:B------:R-:W-:Y:S01]  /*24a0*/  IMAD R11, R0.reuse, 0x9c, RZ ;  /* 0x0000009c000b7824 */ /* 0x040fe200078e02ff */
[-C--:B0-----:R-:W-:Y:S01]  /*24b0*/  IADD3 R6, P3, R5, R2.reuse, RZ ;  /* 0x0000000205067210 */ /* 0x081fe20007f7e0ff */
[----:B------:R-:W-:Y:S01]  /*24c0*/  IMAD R5, R0, 0xdc, RZ ;  /* 0x000000dc00057824 */ /* 0x000fe200078e02ff */
[----:B------:R0:W-:Y:S01]  /*24d0*/  STL.64 [R1+0x290], R20 ;  /* 0x0002901401007387 */ /* 0x0001e20000100a00 */
[-C--:B------:R-:W-:Y:S02]  /*24e0*/  IADD3 R26, P6, R10, R2.reuse, RZ ;  /* 0x000000020a1a7210 */ /* 0x080fe40007fde0ff */
[-C--:B------:R-:W-:Y:S02]  /*24f0*/  IADD3 R10, P4, R11, R2.reuse, RZ ;  /* 0x000000020b0a7210 */ /* 0x080fe40007f9e0ff */
[----:B---3--:R-:W-:-:S02]  /*2500*/  IADD3 R24, P1, R22, R2, RZ ;  /* 0x0000000216187210 */ /* 0x008fc40007f3e0ff */
[-C--:B------:R-:W-:Y:S02]  /*2510*/  LEA.HI.X.SX32 R27, R12, R3.reuse, 0x1, P6 ;  /* 0x000000030c1b7211 */ /* 0x080fe400030f0eff */
[----:B0-----:R-:W-:Y:S01]  /*2520*/  IADD3 R20, P0, R5, R2, RZ ;  /* 0x0000000205147210 */ /* 0x001fe20007f1e0ff */
[----:B------:R-:W-:Y:S01]  /*2530*/  IMAD R5, R0, 0x27, RZ ;  /* 0x0000002700057824 */ /* 0x000fe200078e02ff */
[----:B------:R-:W-:Y:S01]  /*2540*/  LEA.HI.X.SX32 R11, R22, R3, 0x1, P4 ;  /* 0x00000003160b7211 */ /* 0x000fe200020f0eff */
[----:B------:R-:W-:-:S03]  /*2550*/  IMAD R23, R0, 0x56, RZ ;  /* 0x0000005600177824 */ /* 0x000fc600078e02ff */
[-C--:B------:R-:W-:Y:S01]  /*2560*/  LEA.HI.X.SX32 R25, R5, R3.reuse, 0x1, P1 ;  /* 0x0000000305197211 */ /* 0x080fe200008f0eff */
[----:B------:R-:W-:Y:S01]  /*2570*/  IMAD R5, R0, 0xfc, RZ ;  /* 0x000000fc00057824 */ /* 0x000fe200078e02ff */
[----:B------:R-:W-:Y:S01]  /*2580*/  STL.64 [R1+0x298], R26 ;  /* 0x0002981a01007387 */ /* 0x000fe20000100a00 */
[----:B------:R-:W-:-:S03]  /*2590*/  LEA.HI.X.SX32 R19, R23, R3, 0x1, P2 ;  /* 0x0000000317137211 */ /* 0x000fc600010f0eff */
[----:B------:R-:W-:Y:S01]  /*25a0*/  STL.64 [R1+0x2a0], R24 ;  /* 0x0002a01801007387 */ /* 0x000fe20000100a00 */
[----:B------:R-:W-:-:S03]  /*25b0*/  IMAD R16, R0, 0x5e, RZ ;  /* 0x0000005e00107824 */ /* 0x000fc600078e02ff */
[----:B------:R0:W-:Y:S01]  /*25c0*/  STL.64 [R1+0x2a8], R10 ;  /* 0x0002a80a01007387 */ /* 0x0001e20000100a00 */
[----:B------:R-:W-:Y:S01]  /*25d0*/  IMAD R22, R0, 0x2f, RZ ;  /* 0x0000002f00167824 */ /* 0x000fe200078e02ff */
[----:B------:R-:W-:Y:S02]  /*25e0*/  LEA.HI.X.SX32 R15, R16, R3, 0x1, P5 ;  /* 0x00000003100f7211 */ /* 0x000fe400028f0eff */
[----:B------:R3:W-:Y:S01]  /*25f0*/  STL.64 [R1+0x2b0], R18 ;  /* 0x0002b01201007387 */ /* 0x0007e20000100a00 */
[-C--:B0-----:R-:W-:Y:S01]  /*2600*/  IADD3 R10, P4, R5, R2.reuse, RZ ;  /* 0x00000002050a7210 */ /* 0x081fe20007f9e0ff */
[----:B------:R-:W-:Y:S01]  /*2610*/  IMAD R5, R0, 0x8e, RZ ;  /* 0x0000008e00057824 */ /* 0x000fe200078e02ff */
[----:B------:R-:W-:-:S04]  /*2620*/  IADD3 R24, P1, R16, R2, RZ ;  /* 0x0000000210187210 */ /* 0x000fc80007f3e0ff */
[----:B---3--:R-:W-:Y:S01]  /*2630*/  IADD3 R18, P2, R5, R2, RZ ;  /* 0x0000000205127210 */ /* 0x008fe20007f5e0ff */
[----:B------:R-:W-:Y:S01]  /*2640*/  IMAD R5, R0, 0xae, RZ ;  /* 0x000000ae00057824 */ /* 0x000fe200078e02ff */
[-C--:B------:R-:W-:Y:S01]  /*2650*/  LEA.HI.X.SX32 R25, R22, R3.reuse, 0x1, P1 ;  /* 0x0000000316197211 */ /* 0x080fe200008f0eff */
[----:B------:R0:W-:Y:S01]  /*2660*/  STL.64 [R1+0x2c0], R14 ;  /* 0x0002c00e01007387 */ /* 0x0001e20000100a00 */
[----:B------:R-:W-:Y:S01]  /*2670*/  LEA.HI.X.SX32 R7, R4, R3, 0x1, P3 ;  /* 0x0000000304077211 */ /* 0x000fe200018f0eff */
[C---:B------:R-:W-:Y:S02]  /*2680*/  IMAD R13, R0.reuse, 0xec, RZ ;  /* 0x000000ec000d7824 */ /* 0x040fe400078e02ff */
[----:B------:R-:W-:Y:S01]  /*2690*/  STL.64 [R1+0x2b8], R24 ;  /* 0x0002b81801007387 */ /* 0x000fe20000100a00 */
[----:B------:R-:W-:-:S03]  /*26a0*/  IMAD R23, R0, 0x9e, RZ ;  /* 0x0000009e00177824 */ /* 0x000fc600078e02ff */
[----:B------:R3:W-:Y:S01]  /*26b0*/  STL.64 [R1+0x2c8], R6 ;  /* 0x0002c80601007387 */ /* 0x0007e20000100a00 */
[-C--:B0-----:R-:W-:Y:S01]  /*26c0*/  IADD3 R14, P5, R5, R2.reuse, RZ ;  /* 0x00000002050e7210 */ /* 0x081fe20007fbe0ff */
[----:B------:R-:W-:Y:S01]  /*26d0*/  IMAD R5, R0, 0x6e, RZ ;  /* 0x0000006e00057824 */ /* 0x000fe200078e02ff */
[----:B------:R-:W-:-:S04]  /*26e0*/  IADD3 R12, P6, R13, R2, RZ ;  /* 0x000000020d0c7210 */ /* 0x000fc80007fde0ff */
[-C--:B------:R-:W-:Y:S01]  /*26f0*/  IADD3 R22, P3, R5, R2.reuse, RZ ;  /* 0x0000000205167210 */ /* 0x080fe20007f7e0ff */
[----:B---3--:R-:W-:Y:S01]  /*2700*/  IMAD R7, R0, 0x37, RZ ;  /* 0x0000003700077824 */ /* 0x008fe200078e02ff */
[----:B------:R-:W-:Y:S02]  /*2710*/  IADD3 R26, P1, R23, R2, RZ ;  /* 0x00000002171a7210 */ /* 0x000fe40007f3e0ff */
[-C--:B------:R-:W-:Y:S02]  /*2720*/  LEA.HI.X.SX32 R21, R5, R3.reuse, 0x1, P0 ;  /* 0x0000000305157211 */ /* 0x080fe400000f0eff */
[-C--:B------:R-:W-:Y:S02]  /*2730*/  LEA.HI.X.SX32 R23, R7, R3.reuse, 0x1, P3 ;  /* 0x0000000307177211 */ /* 0x080fe400018f0eff */
[----:B------:R-:W-:-:S03]  /*2740*/  LEA.HI.X.SX32 R13, R17, R3, 0x1, P6 ;  /* 0x00000003110d7211 */ /* 0x000fc600030f0eff */
[----:B------:R-:W-:Y:S04]  /*2750*/  STL.64 [R1+0x2d0], R22 ;  /* 0x0002d01601007387 */ /* 0x000fe80000100a00 */
[----:B------:R-:W-:Y:S04]  /*2760*/  STL.64 [R1+0x2d8], R20 ;  /* 0x0002d81401007387 */ /* 0x000fe80000100a00 */
[----:B------:R0:W-:Y:S04]  /*2770*/  STL.64 [R1+0x2e0], R12 ;  /* 0x0002e00c01007387 */ /* 0x0001e80000100a00 */
[----:B0-----:R-:W3:Y:S01]  /*2780*/  LDL.LU.64 R12, [R1+0x128] ;  /* 0x00012800010c7983 */ /* 0x001ee20000300a00 */
[----:B------:R-:W-:-:S02]  /*2790*/  IMAD R7, R0, 0x7e, RZ ;  /* 0x0000007e00077824 */ /* 0x000fc400078e02ff */
[C---:B------:R-:W-:Y:S01]  /*27a0*/  IMAD R15, R0.reuse, 0x3f, RZ ;  /* 0x0000003f000f7824 */ /* 0x040fe200078e02ff */
[----:B------:R-:W5:Y:S01]  /*27b0*/  LDL.LU.64 R22, [R1+0x30] ;  /* 0x0000300001167983 */ /* 0x000f620000300a00 */
[C---:B------:R-:W-:Y:S01]  /*27c0*/  IMAD R11, R0.reuse, 0xde, RZ ;  /* 0x000000de000b7824 */ /* 0x040fe200078e02ff */
[----:B------:R-:W-:Y:S01]  /*27d0*/  IADD3 R16, P6, R7, R2, RZ ;  /* 0x0000000207107210 */ /* 0x000fe20007fde0ff */
[----:B------:R-:W-:-:S03]  /*27e0*/  IMAD R19, R0, 0x47, RZ ;  /* 0x0000004700137824 */ /* 0x000fc600078e02ff */
[-C--:B------:R-:W-:Y:S02]  /*27f0*/  LEA.HI.X.SX32 R17, R15, R3.reuse, 0x1, P6 ;  /* 0x000000030f117211 */ /* 0x080fe400030f0eff */
[-C--:B------:R-:W-:Y:S01]  /*2800*/  IADD3 R28, P6, R11, R2.reuse, RZ ;  /* 0x000000020b1c7210 */ /* 0x080fe20007fde0ff */
[C---:B------:R-:W-:Y:S01]  /*2810*/  IMAD R6, R0.reuse, 0xbe, RZ ;  /* 0x000000be00067824 */ /* 0x040fe200078e02ff */
[-C--:B------:R-:W-:Y:S01]  /*2820*/  LEA.HI.X.SX32 R11, R7, R3.reuse, 0x1, P4 ;  /* 0x00000003070b7211 */ /* 0x080fe200020f0eff */
[C---:B------:R-:W-:Y:S02]  /*2830*/  IMAD R5, R0.reuse, 0xee, RZ ;  /* 0x000000ee00057824 */ /* 0x040fe400078e02ff */
[C---:B------:R-:W-:Y:S01]  /*2840*/  IMAD R25, R0.reuse, 0x4f, RZ ;  /* 0x0000004f00197824 */ /* 0x040fe200078e02ff */
[----:B------:R-:W-:Y:S01]  /*2850*/  STL.64 [R1+0x2f0], R16 ;  /* 0x0002f01001007387 */ /* 0x000fe20000100a00 */
[C---:B------:R-:W-:Y:S01]  /*2860*/  IMAD R4, R0.reuse, 0xce, RZ ;  /* 0x000000ce00047824 */ /* 0x040fe200078e02ff */
[----:B------:R-:W-:Y:S01]  /*2870*/  LEA.HI.X.SX32 R19, R19, R3, 0x1, P2 ;  /* 0x0000000313137211 */ /* 0x000fe200010f0eff */
[C---:B------:R-:W-:Y:S01]  /*2880*/  IMAD R15, R0.reuse, 0x57, RZ ;  /* 0x00000057000f7824 */ /* 0x040fe200078e02ff */
[----:B------:R0:W-:Y:S01]  /*2890*/  STL.64 [R1+0x2e8], R10 ;  /* 0x0002e80a01007387 */ /* 0x0001e20000100a00 */
[----:B------:R-:W-:Y:S01]  /*28a0*/  IMAD R7, R0, 0x5f, RZ ;  /* 0x0000005f00077824 */ /* 0x000fe200078e02ff */
[----:B------:R-:W-:-:S02]  /*28b0*/  IADD3 R6, P3, R6, R2, RZ ;  /* 0x0000000206067210 */ /* 0x000fc40007f7e0ff */
[-C--:B------:R-:W-:Y:S01]  /*28c0*/  IADD3 R24, P4, R5, R2.reuse, RZ ;  /* 0x0000000205187210 */ /* 0x080fe20007f9e0ff */
[----:B------:R-:W-:Y:S01]  /*28d0*/  IMAD R5, R0, 0x67, RZ ;  /* 0x0000006700057824 */ /* 0x000fe200078e02ff */
[-C--:B------:R-:W-:Y:S02]  /*28e0*/  LEA.HI.X.SX32 R27, R25, R3.reuse, 0x1, P1 ;  /* 0x00000003191b7211 */ /* 0x080fe400008f0eff */
[----:B------:R-:W-:Y:S02]  /*28f0*/  IADD3 R4, P0, R4, R2, RZ ;  /* 0x0000000204047210 */ /* 0x000fe40007f1e0ff */
[-C--:B------:R-:W-:Y:S01]  /*2900*/  LEA.HI.X.SX32 R15, R15, R3.reuse, 0x1, P5 ;  /* 0x000000030f0f7211 */ /* 0x080fe200028f0eff */
[----:B0-----:R-:W4:Y:S01]  /*2910*/  LDL.LU.64 R10, [R1+0x198] ;  /* 0x00019800010a7983 */ /* 0x001f220000300a00 */
[----:B------:R-:W-:-:S03]  /*2920*/  LEA.HI.X.SX32 R7, R7, R3, 0x1, P3 ;  /* 0x0000000307077211 */ /* 0x000fc600018f0eff */
[----:B------:R-:W4:Y:S04]  /*2930*/  LDL.LU.64 R20, [R1+0xf0] ;  /* 0x0000f00001147983 */ /* 0x000f280000300a00 */
[----:B------:R-:W4:Y:S01]  /*2940*/  LDL.LU.64 R16, [R1+0xc0] ;  /* 0x0000c00001107983 */ /* 0x000f220000300a00 */
[----:B------:R-:W-:-:S03]  /*2950*/  LEA.HI.X.SX32 R5, R5, R3, 0x1, P0 ;  /* 0x0000000305057211 */ /* 0x000fc600000f0eff */
[----:B------:R0:W-:Y:S01]  /*2960*/  STL.64 [R1+0x2f8], R18 ;  /* 0x0002f81201007387 */ /* 0x0001e20000100a00 */
[C---:B-1----:R-:W-:Y:S02]  /*2970*/  IMAD R2, R0.reuse, 0x6f, RZ ;  /* 0x0000006f00027824 */ /* 0x042fe400078e02ff */
[----:B------:R-:W-:Y:S01]  /*2980*/  IMAD R0, R0, 0x77, RZ ;  /* 0x0000007700007824 */ /* 0x000fe200078e02ff */
[----:B0-----:R-:W4:Y:S04]  /*2990*/  LDL.LU.64 R18, [R1+0x98] ;  /* 0x0000980001127983 */ /* 0x001f280000300a00 */
[----:B------:R0:W-:Y:S01]  /*29a0*/  STL.64 [R1+0x300], R26 ;  /* 0x0003001a01007387 */ /* 0x0001e20000100a00 */
[----:B------:R-:W-:-:S03]  /*29b0*/  LEA.HI.X.SX32 R25, R0, R3, 0x1, P4 ;  /* 0x0000000300197211 */ /* 0x000fc600020f0eff */
[----:B0-----:R-:W4:Y:S04]  /*29c0*/  LDL.LU.64 R26, [R1+0x70] ;  /* 0x00007000011a7983 */ /* 0x001f280000300a00 */
[----:B------:R0:W-:Y:S04]  /*29d0*/  STL.64 [R1+0x308], R14 ;  /* 0x0003080e01007387 */ /* 0x0001e80000100a00 */
[----:B0-----:R-:W4:Y:S04]  /*29e0*/  LDL.LU.64 R14, [R1+0x50] ;  /* 0x00005000010e7983 */ /* 0x001f280000300a00 */
[----:B------:R0:W-:Y:S04]  /*29f0*/  STL.64 [R1+0x310], R6 ;  /* 0x0003100601007387 */ /* 0x0001e80000100a00 */
[----:B0-----:R-:W4:Y:S04]  /*2a00*/  LDL.LU.64 R6, [R1+0xd08] ;  /* 0x000d080001067983 */ /* 0x001f280000300a00 */
[----:B------:R0:W-:Y:S04]  /*2a10*/  STL.64 [R1+0x318], R4 ;  /* 0x0003180401007387 */ /* 0x0001e80000100a00 */
[----:B0-----:R-:W4:Y:S04]  /*2a20*/  LDL.LU.64 R4, [R1+0xd00] ;  /* 0x000d000001047983 */ /* 0x001f280000300a00 */
[----:B--2---:R0:W-:Y:S02]  /*2a30*/  STL [R1+0x3a0], R29 ;  /* 0x0003a01d01007387 */ /* 0x0041e40000100800 */
[----:B0-----:R-:W-:-:S02]  /*2a40*/  LEA.HI.X.SX32 R29, R2, R3, 0x1, P6 ;  /* 0x00000003021d7211 */ /* 0x001fc400030f0eff */
[----:B------:R-:W2:Y:S04]  /*2a50*/  LDL.LU.64 R2, [R1+0x8] ;  /* 0x0000080001027983 */ /* 0x000ea80000300a00 */
[----:B------:R0:W-:Y:S04]  /*2a60*/  STL.64 [R1+0x328], R24 ;  /* 0x0003281801007387 */ /* 0x0001e80000100a00 */
[----:B------:R3:W-:Y:S04]  /*2a70*/  STL.64 [R1+0x320], R28 ;  /* 0x0003201c01007387 */ /* 0x0007e80000100a00 */
[----:B0-----:R-:W2:Y:S04]  /*2a80*/  LDL.LU.64 R24, [R1+0x28] ;  /* 0x0000280001187983 */ /* 0x001ea80000300a00 */
[----:B---3--:R0:W3:Y:S04]  /*2a90*/  LDG.E.U16 R29, [R12.64] ;  /* 0x000000060c1d7981 */ /* 0x0080e8000c1e1500 */
[----:B-----5:R1:W5:Y:S04]  /*2aa0*/  LDG.E.U16 R0, [R22.64] ;  /* 0x0000000616007981 */ /* 0x020368000c1e1500 */
[----:B0-----:R-:W5:Y:S04]  /*2ab0*/  LDL.LU.64 R12, [R1] ;  /* 0x00000000010c7983 */ /* 0x001f680000300a00 */
[----:B----4-:R0:W4:Y:S04]  /*2ac0*/  LDG.E.U16 R20, [R20.64] ;  /* 0x0000000614147981 */ /* 0x010128000c1e1500 */
[----:B0-----:R0:W4:Y:S04]  /*2ad0*/  LDG.E.U16 R21, [R4.64] ;  /* 0x0000000604157981 */ /* 0x001128000c1e1500 */
[----:B0-----:R0:W4:Y:S04]  /*2ae0*/  LDG.E.U16 R5, [R6.64] ;  /* 0x0000000606057981 */ /* 0x001128000c1e1500 */
[----:B------:R0:W4:Y:S04]  /*2af0*/  LDG.E.U16 R4, [R18.64] ;  /* 0x0000000612047981 */ /* 0x000128000c1e1500 */
[----:B--2---:R-:W2:Y:S04]  /*2b00*/  LDG.E.U16 R3, [R2.64] ;  /* 0x0000000602037981 */ /* 0x004ea8000c1e1500 */
[----:B---3--:R3:W-:Y:S04]  /*2b10*/  STL [R1+0x378], R29 ;  /* 0x0003781d01007387 */ /* 0x0087e80000100800 */
[----:B---3--:R-:W3:Y:S04]  /*2b20*/  LDL.LU.64 R28, [R1+0x180] ;  /* 0x00018000011c7983 */ /* 0x008ee80000300a00 */
[----:B---3--:R3:W-:Y:S04]  /*2b30*/  STL.64 [R1+0xce8], R28 ;  /* 0x000ce81c01007387 */ /* 0x0087e80000100a00 */
[----:B---3--:R-:W3:Y:S04]  /*2b40*/  LDL.LU.64 R28, [R1+0x1b0] ;  /* 0x0001b000011c7983 */ /* 0x008ee80000300a00 */
[----:B---3--:R3:W-:Y:S04]  /*2b50*/  STL.64 [R1+0xcf0], R28 ;  /* 0x000cf01c01007387 */ /* 0x0087e80000100a00 */
[----:B---3--:R-:W3:Y:S04]  /*2b60*/  LDL.LU.64 R28, [R1+0x1d8] ;  /* 0x0001d800011c7983 */ /* 0x008ee80000300a00 */
[----:B---3--:R3:W-:Y:S04]  /*2b70*/  STL.64 [R1+0xcf8], R28 ;  /* 0x000cf81c01007387 */ /* 0x0087e80000100a00 */
[----:B---3--:R-:W3:Y:S04]  /*2b80*/  LDL.LU.64 R28, [R1+0x208] ;  /* 0x00020800011c7983 */ /* 0x008ee80000300a00 */
[----:B-1----:R-:W3:Y:S04]  /*2b90*/  LDL.LU.64 R22, [R1+0x150] ;  /* 0x0001500001167983 */ /* 0x002ee80000300a00 */
[----:B-----5:R1:W-:Y:S04]  /*2ba0*/  STL [R1+0x370], R0 ;  /* 0x0003700001007387 */ /* 0x0203e80000100800 */
[----:B-1----:R1:W5:Y:S04]  /*2bb0*/  LDG.E.U16 R0, [R10.64] ;  /* 0x000000060a007981 */ /* 0x002368000c1e1500 */
[----:B-1----:R-:W3:Y:S04]  /*2bc0*/  LDL.LU.64 R10, [R1+0x120] ;  /* 0x00012000010a7983 */ /* 0x002ee80000300a00 */
[----:B--2---:R1:W-:Y:S04]  /*2bd0*/  STL [R1+0x36c], R3 ;  /* 0x00036c0301007387 */ /* 0x0043e80000100800 */
[----:B-1----:R-:W2:Y:S04]  /*2be0*/  LDL.LU.64 R2, [R1+0x238] ;  /* 0x0002380001027983 */ /* 0x002ea80000300a00 */
[----:B-----5:R1:W-:Y:S04]  /*2bf0*/  STL [R1+0x374], R0 ;  /* 0x0003740001007387 */ /* 0x0203e80000100800 */
[----:B0-----:R-:W5:Y:S04]  /*2c00*/  LDL.LU.64 R6, [R1+0x1d0] ;  /* 0x0001d00001067983 */ /* 0x001f680000300a00 */
[----:B-1----:R0:W3:Y:S04]  /*2c10*/  LDG.E.U16 R0, [R16.64] ;  /* 0x0000000610007981 */ /* 0x0020e8000c1e1500 */
[----:B0-----:R-:W5:Y:S04]  /*2c20*/  LDL.LU.64 R16, [R1+0x168] ;  /* 0x0001680001107983 */ /* 0x001f680000300a00 */
[----:B----4-:R-:W-:Y:S04]  /*2c30*/  STL [R1+0x364], R21 ;  /* 0x0003641501007387 */ /* 0x010fe80000100800 */
[----:B------:R0:W-:Y:S04]  /*2c40*/  STL [R1+0x368], R20 ;  /* 0x0003681401007387 */ /* 0x0001e80000100800 */
[----:B--2---:R-:W2:Y:S04]  /*2c50*/  LDG.E.U16 R3, [R2.64] ;  /* 0x0000000602037981 */ /* 0x004ea8000c1e1500 */
[----:B0-----:R-:W4:Y:S04]  /*2c60*/  LDL.LU.64 R20, [R1+0x1f0] ;  /* 0x0001f00001147983 */ /* 0x001f280000300a00 */
[----:B------:R-:W2:Y:S04]  /*2c70*/  LDL.LU.64 R18, [R1+0x1a8] ;  /* 0x0001a80001127983 */ /* 0x000ea80000300a00 */
[----:B------:R0:W-:Y:S04]  /*2c80*/  STL [R1+0x360], R5 ;  /* 0x0003600501007387 */ /* 0x0001e80000100800 */
[----:B0-----:R0:W2:Y:S04]  /*2c90*/  LDG.E.U16 R5, [R26.64] ;  /* 0x000000061a057981 */ /* 0x0010a8000c1e1500 */
[----:B---3--:R1:W-:Y:S04]  /*2ca0*/  STL [R1+0x35c], R0 ;  /* 0x00035c0001007387 */ /* 0x0083e80000100800 */
[----:B-1----:R1:W3:Y:S04]  /*2cb0*/  LDG.E.U16 R0, [R14.64] ;  /* 0x000000060e007981 */ /* 0x0022e8000c1e1500 */
[----:B-1----:R-:W2:Y:S04]  /*2cc0*/  LDL.LU.64 R14, [R1+0x230] ;  /* 0x00023000010e7983 */ /* 0x002ea80000300a00 */
[----:B--2---:R1:W-:Y:S04]  /*2cd0*/  STL.64 [R1+0xcd8], R14 ;  /* 0x000cd80e01007387 */ /* 0x0043e80000100a00 */
[----:B-1----:R-:W2:Y:S04]  /*2ce0*/  LDL.LU.64 R14, [R1+0x108] ;  /* 0x00010800010e7983 */ /* 0x002ea80000300a00 */
[----:B0-----:R-:W2:Y:S04]  /*2cf0*/  LDL.LU.64 R26, [R1+0x90] ;  /* 0x00009000011a7983 */ /* 0x001ea80000300a00 */
[----:B------:R0:W-:Y:S04]  /*2d00*/  STL [R1+0x358], R4 ;  /* 0x0003580401007387 */ /* 0x0001e80000100800 */
[----:B0-----:R0:W4:Y:S04]  /*2d10*/  LDG.E.U16 R4, [R24.64] ;  /* 0x0000000618047981 */ /* 0x001128000c1e1500 */
[----:B0-----:R-:W4:Y:S04]  /*2d20*/  LDL.LU.64 R24, [R1+0x68] ;  /* 0x0000680001187983 */ /* 0x001f280000300a00 */
[----:B------:R0:W-:Y:S04]  /*2d30*/  STL [R1+0x354], R5 ;  /* 0x0003540501007387 */ /* 0x0001e80000100800 */
[----:B---3--:R1:W-:Y:S04]  /*2d40*/  STL [R1+0x350], R0 ;  /* 0x0003500001007387 */ /* 0x0083e80000100800 */
[----:B0-----:R0:W3:Y:S04]  /*2d50*/  LDG.E.U16 R5, [R12.64] ;  /* 0x000000060c057981 */ /* 0x0010e8000c1e1500 */
[----:B-1----:R1:W4:Y:S04]  /*2d60*/  LDG.E.U16 R0, [R8.64] ;  /* 0x0000000608007981 */ /* 0x002328000c1e1500 */
[----:B-1----:R-:W5:Y:S04]  /*2d70*/  LDL.LU.64 R8, [R1+0xe8] ;  /* 0x0000e80001087983 */ /* 0x002f680000300a00 */
[----:B0-----:R-:W5:Y:S04]  /*2d80*/  LDL.LU.64 R12, [R1+0x48] ;  /* 0x00004800010c7983 */ /* 0x001f680000300a00 */
[----:B--2---:R-:W2:Y:S04]  /*2d90*/  LDG.E.U16 R27, [R26.64] ;  /* 0x000000061a1b7981 */ /* 0x004ea8000c1e1500 */
[----:B---3--:R-:W-:Y:S04]  /*2da0*/  STL [R1+0x348], R5 ;  /* 0x0003480501007387 */ /* 0x008fe80000100800 */
[----:B----4-:R0:W-:Y:S04]  /*2db0*/  STL [R1+0x34c], R4 ;  /* 0x00034c0401007387 */ /* 0x0101e80000100800 */
[----:B0-----:R-:W3:Y:S04]  /*2dc0*/  LDL.LU.64 R4, [R1+0x20] ;  /* 0x0000200001047983 */ /* 0x001ee80000300a00 */
[----:B------:R0:W-:Y:S04]  /*2dd0*/  STL [R1+0x344], R0 ;  /* 0x0003440001007387 */ /* 0x0001e80000100800 */
[----:B-----5:R-:W4:Y:S04]  /*2de0*/  LDG.E.U16 R9, [R8.64] ;  /* 0x0000000608097981 */ /* 0x020f28000c1e1500 */
[----:B0-----:R0:W5:Y:S04]  /*2df0*/  LDG.E.U16 R0, [R28.64] ;  /* 0x000000061c007981 */ /* 0x001168000c1e1500 */
[----:B0-----:R-:W2:Y:S04]  /*2e00*/  LDL.LU.64 R28, [R1+0xcf8] ;  /* 0x000cf800011c7983 */ /* 0x001ea80000300a00 */
[----:B---3--:R-:W3:Y:S04]  /*2e10*/  LDG.E.U16 R5, [R4.64] ;  /* 0x0000000604057981 */ /* 0x008ee8000c1e1500 */
[----:B-----5:R2:W-:Y:S04]  /*2e20*/  STL [R1+0x340], R0 ;  /* 0x0003400001007387 */ /* 0x0205e80000100800 */
[----:B--2---:R0:W2:Y:S04]  /*2e30*/  LDG.E.U16 R0, [R28.64] ;  /* 0x000000061c007981 */ /* 0x0040a8000c1e1500 */
[----:B0-----:R-:W5:Y:S04]  /*2e40*/  LDL.LU.64 R28, [R1+0xcf0] ;  /* 0x000cf000011c7983 */ /* 0x001f680000300a00 */
[----:B--2---:R5:W-:Y:S04]  /*2e50*/  STL [R1+0x33c], R0 ;  /* 0x00033c0001007387 */ /* 0x004be80000100800 */
[----:B-----5:R0:W2:Y:S04]  /*2e60*/  LDG.E.U16 R0, [R28.64] ;  /* 0x000000061c007981 */ /* 0x0200a8000c1e1500 */
[----:B0-----:R-:W5:Y:S04]  /*2e70*/  LDL.LU.64 R28, [R1+0xce8] ;  /* 0x000ce800011c7983 */ /* 0x001f680000300a00 */
[----:B--2---:R0:W-:Y:S04]  /*2e80*/  STL [R1+0x338], R0 ;  /* 0x0003380001007387 */ /* 0x0041e80000100800 */
[----:B-----5:R-:W2:Y:S04]  /*2e90*/  LDG.E.U16 R29, [R28.64] ;  /* 0x000000061c1d7981 */ /* 0x020ea8000c1e1500 */
[----:B0-----:R0:W5:Y:S04]  /*2ea0*/  LDG.E.U16 R0, [R22.64] ;  /* 0x0000000616007981 */ /* 0x001168000c1e1500 */
[----:B--2---:R1:W-:Y:S04]  /*2eb0*/  STL [R1+0x334], R29 ;  /* 0x0003341d01007387 */ /* 0x0043e80000100800 */
[----:B-1----:R-:W2:Y:S04]  /*2ec0*/  LDL.LU.64 R28, [R1+0x178] ;  /* 0x00017800011c7983 */ /* 0x002ea80000300a00 */
[----:B0-----:R-:W3:Y:S04]  /*2ed0*/  LDL.LU.64 R22, [R1+0x1c0] ;  /* 0x0001c00001167983 */ /* 0x001ee80000300a00 */
[----:B-----5:R0:W-:Y:S04]  /*2ee0*/  STL [R1+0x330], R0 ;  /* 0x0003300001007387 */ /* 0x0201e80000100800 */
[----:B0-----:R0:W5:Y:S04]  /*2ef0*/  LDG.E.U16 R0, [R10.64] ;  /* 0x000000060a007981 */ /* 0x001168000c1e1500 */
[----:B0-----:R-:W3:Y:S04]  /*2f00*/  LDL.LU.64 R10, [R1+0xce0] ;  /* 0x000ce000010a7983 */ /* 0x001ee80000300a00 */
[----:B--2---:R-:W2:Y:S04]  /*2f10*/  LDG.E.U16 R29, [R28.64] ;  /* 0x000000061c1d7981 */ /* 0x004ea8000c1e1500 */
[----:B-----5:R3:W-:Y:S04]  /*2f20*/  STL [R1+0x20c], R0 ;  /* 0x00020c0001007387 */ /* 0x0207e80000100800 */
[----:B---3--:R0:W3:Y:S04]  /*2f30*/  LDG.E.U16 R0, [R10.64] ;  /* 0x000000060a007981 */ /* 0x0080e8000c1e1500 */
[----:B0-----:R-:W5:Y:S04]  /*2f40*/  LDL.LU.64 R10, [R1+0xb8] ;  /* 0x0000b800010a7983 */ /* 0x001f680000300a00 */
[----:B----4-:R0:W-:Y:S04]  /*2f50*/  STL [R1+0x208], R9 ;  /* 0x0002080901007387 */ /* 0x0101e80000100800 */
[----:B0-----:R-:W4:Y:S04]  /*2f60*/  LDL.LU.64 R8, [R1+0x148] ;  /* 0x0001480001087983 */ /* 0x001f280000300a00 */
[----:B------:R0:W-:Y:S04]  /*2f70*/  STL [R1+0x1dc], R3 ;  /* 0x0001dc0301007387 */ /* 0x0001e80000100800 */
[----:B0-----:R-:W2:Y:S04]  /*2f80*/  LDL.LU.64 R2, [R1+0x118] ;  /* 0x0001180001027983 */ /* 0x001ea80000300a00 */
[----:B---3--:R0:W-:Y:S04]  /*2f90*/  STL [R1+0x1d8], R0 ;  /* 0x0001d80001007387 */ /* 0x0081e80000100800 */
[----:B0-----:R0:W3:Y:S04]  /*2fa0*/  LDG.E.U16 R0, [R6.64] ;  /* 0x0000000606007981 */ /* 0x0010e8000c1e1500 */
[----:B0-----:R0:W2:Y:S04]  /*2fb0*/  LDG.E.U16 R6, [R16.64] ;  /* 0x0000000610067981 */ /* 0x0010a8000c1e1500 */
[----:B------:R1:W2:Y:S04]  /*2fc0*/  LDG.E.U16 R7, [R20.64] ;  /* 0x0000000614077981 */ /* 0x0002a8000c1e1500 */
[----:B----4-:R-:W4:Y:S04]  /*2fd0*/  LDG.E.U16 R9, [R8.64] ;  /* 0x0000000608097981 */ /* 0x010f28000c1e1500 */
[----:B0-----:R-:W2:Y:S04]  /*2fe0*/  LDL.LU.64 R16, [R1+0xe0] ;  /* 0x0000e00001107983 */ /* 0x001ea80000300a00 */
[----:B---3--:R0:W-:Y:S04]  /*2ff0*/  STL [R1+0x1d0], R0 ;  /* 0x0001d00001007387 */ /* 0x0081e80000100800 */
[----:B-1----:R-:W3:Y:S04]  /*3000*/  LDL.LU.64 R20, [R1+0xb0] ;  /* 0x0000b00001147983 */ /* 0x002ee80000300a00 */
[----:B0-----:R0:W3:Y:S04]  /*3010*/  LDG.E.U16 R0, [R18.64] ;  /* 0x0000000612007981 */ /* 0x0010e8000c1e1500 */
[----:B0-----:R-:W4:Y:S04]  /*3020*/  LDL.LU.64 R18, [R1+0x88] ;  /* 0x0000880001127983 */ /* 0x001f280000300a00 */
[----:B--2---:R-:W-:Y:S04]  /*3030*/  STL [R1+0x1b0], R7 ;  /* 0x0001b00701007387 */ /* 0x004fe80000100800 */
[----:B------:R0:W-:Y:S04]  /*3040*/  STL [R1+0x1b4], R6 ;  /* 0x0001b40601007387 */ /* 0x0001e80000100800 */
[----:B0-----:R-:W2:Y:S04]  /*3050*/  LDL.LU.64 R6, [R1+0x18] ;  /* 0x0000180001067983 */ /* 0x001ea80000300a00 */
[----:B---3--:R0:W-:Y:S04]  /*3060*/  STL [R1+0x1a8], R0 ;  /* 0x0001a80001007387 */ /* 0x0081e80000100800 */
[----:B0-----:R0:W3:Y:S04]  /*3070*/  LDG.E.U16 R0, [R14.64] ;  /* 0x000000060e007981 */ /* 0x0010e8000c1e1500 */
[----:B0-----:R-:W2:Y:S04]  /*3080*/  LDL.LU.64 R14, [R1+0xcd8] ;  /* 0x000cd800010e7983 */ /* 0x001ea80000300a00 */
[----:B---3--:R2:W-:Y:S04]  /*3090*/  STL [R1+0x19c], R0 ;  /* 0x00019c0001007387 */ /* 0x0085e80000100800 */
[----:B--2---:R0:W2:Y:S04]  /*30a0*/  LDG.E.U16 R0, [R14.64] ;  /* 0x000000060e007981 */ /* 0x0040a8000c1e1500 */
[----:B0-----:R-:W3:Y:S04]  /*30b0*/  LDL.LU.64 R14, [R1+0xcd0] ;  /* 0x000cd000010e7983 */ /* 0x001ee80000300a00 */
[----:B--2---:R5:W-:Y:S04]  /*30c0*/  STL [R1+0x198], R0 ;  /* 0x0001980001007387 */ /* 0x004be80000100800 */
[----:B-----5:R0:W2:Y:S04]  /*30d0*/  LDG.E.U16 R0, [R10.64] ;  /* 0x000000060a007981 */ /* 0x0200a8000c1e1500 */
[----:B0-----:R-:W5:Y:S04]  /*30e0*/  LDL.LU.64 R10, [R1+0x228] ;  /* 0x00022800010a7983 */ /* 0x001f680000300a00 */
[----:B--2---:R0:W-:Y:S04]  /*30f0*/  STL [R1+0x184], R0 ;  /* 0x0001840001007387 */ /* 0x0041e80000100800 */
[----:B0-----:R0:W2:Y:S04]  /*3100*/  LDG.E.U16 R0, [R24.64] ;  /* 0x0000000618007981 */ /* 0x0010a8000c1e1500 */
[----:B------:R1:W-:Y:S04]  /*3110*/  STL [R1+0x180], R27 ;  /* 0x0001801b01007387 */ /* 0x0003e80000100800 */
[----:B-1----:R-:W3:Y:S04]  /*3120*/  LDL.LU.64 R26, [R1+0x200] ;  /* 0x00020000011a7983 */ /* 0x002ee80000300a00 */
[----:B0-----:R-:W3:Y:S04]  /*3130*/  LDL.LU.64 R24, [R1+0x1c8] ;  /* 0x0001c80001187983 */ /* 0x001ee80000300a00 */
[----:B--2---:R0:W-:Y:S04]  /*3140*/  STL [R1+0x16c], R0 ;  /* 0x00016c0001007387 */ /* 0x0041e80000100800 */
[----:B0-----:R0:W2:Y:S04]  /*3150*/  LDG.E.U16 R0, [R12.64] ;  /* 0x000000060c007981 */ /* 0x0010a8000c1e1500 */
[----:B0-----:R-:W3:Y:S04]  /*3160*/  LDL.LU.64 R12, [R1+0xcc8] ;  /* 0x000cc800010c7983 */ /* 0x001ee80000300a00 */
[----:B--2---:R3:W-:Y:S04]  /*3170*/  STL [R1+0x168], R0 ;  /* 0x0001680001007387 */ /* 0x0047e80000100800 */
[----:B---3--:R0:W2:Y:S04]  /*3180*/  LDG.E.U16 R0, [R12.64] ;  /* 0x000000060c007981 */ /* 0x0080a8000c1e1500 */
[----:B0-----:R-:W3:Y:S04]  /*3190*/  LDL.LU.64 R12, [R1+0x40] ;  /* 0x00004000010c7983 */ /* 0x001ee80000300a00 */
[----:B------:R0:W-:Y:S04]  /*31a0*/  STL [R1+0x154], R5 ;  /* 0x0001540501007387 */ /* 0x0001e80000100800 */
[----:B0-----:R-:W4:Y:S04]  /*31b0*/  LDL.LU.64 R4, [R1+0x1a0] ;  /* 0x0001a00001047983 */ /* 0x001f280000300a00 */
[----:B--2---:R0:W-:Y:S04]  /*31c0*/  STL [R1+0x150], R0 ;  /* 0x0001500001007387 */ /* 0x0041e80000100800 */
[----:B0-----:R0:W2:Y:S04]  /*31d0*/  LDG.E.U16 R0, [R14.64] ;  /* 0x000000060e007981 */ /* 0x0010a8000c1e1500 */
[----:B---3--:R1:W3:Y:S04]  /*31e0*/  LDG.E.U16 R12, [R12.64] ;  /* 0x000000060c0c7981 */ /* 0x0082e8000c1e1500 */
[----:B0-----:R-:W3:Y:S04]  /*31f0*/  LDL.LU.64 R14, [R1+0x170] ;  /* 0x00017000010e7983 */ /* 0x001ee80000300a00 */
[----:B-1----:R0:W3:Y:S04]  /*3200*/  LDG.E.U16 R13, [R6.64] ;  /* 0x00000006060d7981 */ /* 0x0020e8000c1e1500 */
[----:B--2---:R1:W-:Y:S04]  /*3210*/  STL [R1+0x12c], R0 ;  /* 0x00012c0001007387 */ /* 0x0043e80000100800 */
[----:B------:R2:W-:Y:S04]  /*3220*/  STL [R1+0x124], R29 ;  /* 0x0001241d01007387 */ /* 0x0005e80000100800 */
[----:B-1----:R1:W3:Y:S04]  /*3230*/  LDG.E.U16 R0, [R22.64] ;  /* 0x0000000616007981 */ /* 0x0022e8000c1e1500 */
[----:B--2---:R-:W2:Y:S04]  /*3240*/  LDL.LU.64 R28, [R1+0x110] ;  /* 0x00011000011c7983 */ /* 0x004ea80000300a00 */
[----:B--2---:R2:W-:Y:S04]  /*3250*/  STL.64 [R1+0xca8], R28 ;  /* 0x000ca81c01007387 */ /* 0x0045e80000100a00 */
[----:B--2---:R-:W2:Y:S04]  /*3260*/  LDL.LU.64 R28, [R1+0x140] ;  /* 0x00014000011c7983 */ /* 0x004ea80000300a00 */
[----:B-1----:R-:W2:Y:S04]  /*3270*/  LDL.LU.64 R22, [R1+0xd8] ;  /* 0x0000d80001167983 */ /* 0x002ea80000300a00 */
[----:B---3--:R1:W-:Y:S04]  /*3280*/  STL [R1+0x128], R0 ;  /* 0x0001280001007387 */ /* 0x0083e80000100800 */
[----:B-1----:R1:W3:Y:S04]  /*3290*/  LDG.E.U16 R0, [R2.64] ;  /* 0x0000000602007981 */ /* 0x0022e8000c1e1500 */
[----:B----4-:R4:W-:Y:S04]  /*32a0*/  STL [R1+0x120], R9 ;  /* 0x0001200901007387 */ /* 0x0109e80000100800 */
[----:B----4-:R-:W4:Y:S04]  /*32b0*/  LDL.LU.64 R8, [R1+0x1b8] ;  /* 0x0001b80001087983 */ /* 0x010f280000300a00 */
[----:B-1----:R-:W2:Y:S04]  /*32c0*/  LDL.LU.64 R2, [R1+0x138] ;  /* 0x0001380001027983 */ /* 0x002ea80000300a00 */
[----:B---3--:R1:W-:Y:S04]  /*32d0*/  STL [R1+0x11c], R0 ;  /* 0x00011c0001007387 */ /* 0x0083e80000100800 */
[----:B-1----:R1:W3:Y:S04]  /*32e0*/  LDG.E.U16 R0, [R16.64] ;  /* 0x0000000610007981 */ /* 0x0022e8000c1e1500 */
[----:B-1----:R-:W2:Y:S04]  /*32f0*/  LDL.LU.64 R16, [R1+0xcc0] ;  /* 0x000cc00001107983 */ /* 0x002ea80000300a00 */
[----:B---3--:R2:W-:Y:S04]  /*3300*/  STL [R1+0x118], R0 ;  /* 0x0001180001007387 */ /* 0x0085e80000100800 */
[----:B--2---:R1:W2:Y:S04]  /*3310*/  LDG.E.U16 R0, [R16.64] ;  /* 0x0000000610007981 */ /* 0x0042a8000c1e1500 */
[----:B-1----:R-:W3:Y:S04]  /*3320*/  LDL.LU.64 R16, [R1+0x60] ;  /* 0x0000600001107983 */ /* 0x002ee80000300a00 */
[----:B--2---:R1:W-:Y:S04]  /*3330*/  STL [R1+0x10c], R0 ;  /* 0x00010c0001007387 */ /* 0x0043e80000100800 */
[----:B-1----:R1:W2:Y:S04]  /*3340*/  LDG.E.U16 R0, [R20.64] ;  /* 0x0000000614007981 */ /* 0x0022a8000c1e1500 */
[----:B---3--:R3:W3:Y:S04]  /*3350*/  LDG.E.U16 R16, [R16.64] ;  /* 0x0000000610107981 */ /* 0x0086e8000c1e1500 */
[----:B-1----:R-:W3:Y:S04]  /*3360*/  LDL.LU.64 R20, [R1+0xcb8] ;  /* 0x000cb80001147983 */ /* 0x002ee80000300a00 */
[----:B--2---:R1:W-:Y:S04]  /*3370*/  STL [R1+0x108], R0 ;  /* 0x0001080001007387 */ /* 0x0043e80000100800 */
[----:B-1----:R1:W2:Y:S04]  /*3380*/  LDG.E.U16 R0, [R18.64] ;  /* 0x0000000612007981 */ /* 0x0022a8000c1e1500 */
[----:B-1----:R-:W3:Y:S04]  /*3390*/  LDL.LU.64 R18, [R1+0xcb0] ;  /* 0x000cb00001127983 */ /* 0x002ee80000300a00 */
[----:B--2---:R1:W-:Y:S04]  /*33a0*/  STL [R1+0xf4], R0 ;  /* 0x0000f40001007387 */ /* 0x0043e80000100800 */
[----:B---3--:R5:W2:Y:S04]  /*33b0*/  LDG.E.U16 R17, [R18.64] ;  /* 0x0000000612117981 */ /* 0x008aa8000c1e1500 */
[----:B-1----:R1:W3:Y:S04]  /*33c0*/  LDG.E.U16 R0, [R20.64] ;  /* 0x0000000614007981 */ /* 0x0022e8000c1e1500 */
[----:B-----5:R5:W3:Y:S04]  /*33d0*/  LDG.E.U16 R18, [R10.64] ;  /* 0x000000060a127981 */ /* 0x020ae8000c1e1500 */
[----:B-1----:R-:W3:Y:S04]  /*33e0*/  LDL.LU.64 R20, [R1+0x1f8] ;  /* 0x0001f80001147983 */ /* 0x002ee80000300a00 */
[----:B0-----:R-:W3:Y:S04]  /*33f0*/  LDL.LU.64 R6, [R1+0xd0] ;  /* 0x0000d00001067983 */ /* 0x001ee80000300a00 */
[----:B-----5:R-:W5:Y:S04]  /*3400*/  LDL.LU.64 R10, [R1+0x220] ;  /* 0x00022000010a7983 */ /* 0x020f680000300a00 */
[----:B------:R0:W4:Y:S04]  /*3410*/  LDG.E.U16 R19, [R26.64] ;  /* 0x000000061a137981 */ /* 0x000128000c1e1500 */
[----:B------:R1:W-:Y:S04]  /*3420*/  STL [R1+0xf0], R16 ;  /* 0x0000f01001007387 */ /* 0x0003e80000100800 */
[----:B0-----:R-:W4:Y:S04]  /*3430*/  LDL.LU.64 R26, [R1+0xa8] ;  /* 0x0000a800011a7983 */ /* 0x001f280000300a00 */
[----:B-1----:R0:W5:Y:S04]  /*3440*/  LDG.E.U16 R16, [R24.64] ;  /* 0x0000000618107981 */ /* 0x002168000c1e1500 */
[----:B0-----:R-:W5:Y:S04]  /*3450*/  LDL.LU.64 R24, [R1+0x158] ;  /* 0x0001580001187983 */ /* 0x001f680000300a00 */
[----:B------:R-:W-:Y:S04]  /*3460*/  STL [R1+0xe8], R13 ;  /* 0x0000e80d01007387 */ /* 0x000fe80000100800 */
[----:B------:R0:W-:Y:S04]  /*3470*/  STL [R1+0xec], R12 ;  /* 0x0000ec0c01007387 */ /* 0x0001e80000100800 */
[----:B0-----:R-:W5:Y:S04]  /*3480*/  LDL.LU.64 R12, [R1+0x80] ;  /* 0x00008000010c7983 */ /* 0x001f680000300a00 */
[----:B--2---:R0:W-:Y:S04]  /*3490*/  STL [R1+0xe4], R17 ;  /* 0x0000e41101007387 */ /* 0x0041e80000100800 */
[----:B0-----:R0:W2:Y:S04]  /*34a0*/  LDG.E.U16 R17, [R4.64] ;  /* 0x0000000604117981 */ /* 0x0010a8000c1e1500 */
[----:B0-----:R-:W5:Y:S04]  /*34b0*/  LDL.LU.64 R4, [R1+0x58] ;  /* 0x0000580001047983 */ /* 0x001f680000300a00 */
[----:B---3--:R0:W-:Y:S04]  /*34c0*/  STL [R1+0xe0], R0 ;  /* 0x0000e00001007387 */ /* 0x0081e80000100800 */
[----:B0-----:R0:W3:Y:S04]  /*34d0*/  LDG.E.U16 R0, [R14.64] ;  /* 0x000000060e007981 */ /* 0x0010e8000c1e1500 */
[----:B----4-:R-:W-:Y:S04]  /*34e0*/  STL [R1+0xc0], R19 ;  /* 0x0000c01301007387 */ /* 0x010fe80000100800 */
[----:B------:R1:W-:Y:S04]  /*34f0*/  STL [R1+0xc4], R18 ;  /* 0x0000c41201007387 */ /* 0x0003e80000100800 */
[----:B-1----:R-:W4:Y:S04]  /*3500*/  LDL.LU.64 R18, [R1+0x38] ;  /* 0x0000380001127983 */ /* 0x002f280000300a00 */
[----:B--2---:R-:W-:Y:S04]  /*3510*/  STL [R1+0xb8], R17 ;  /* 0x0000b81101007387 */ /* 0x004fe80000100800 */
[----:B-----5:R1:W-:Y:S04]  /*3520*/  STL [R1+0xbc], R16 ;  /* 0x0000bc1001007387 */ /* 0x0203e80000100800 */
[----:B-1----:R-:W2:Y:S04]  /*3530*/  LDL.LU.64 R16, [R1+0x10] ;  /* 0x0000100001107983 */ /* 0x002ea80000300a00 */
[----:B0-----:R-:W5:Y:S04]  /*3540*/  LDL.LU.64 R14, [R1+0xf8] ;  /* 0x0000f800010e7983 */ /* 0x001f680000300a00 */
[----:B---3--:R0:W-:Y:S04]  /*3550*/  STL [R1+0xb4], R0 ;  /* 0x0000b40001007387 */ /* 0x0081e80000100800 */
[----:B0-----:R0:W3:Y:S04]  /*3560*/  LDG.E.U16 R0, [R28.64] ;  /* 0x000000061c007981 */ /* 0x0010e8000c1e1500 */
[----:B0-----:R-:W4:Y:S04]  /*3570*/  LDL.LU.64 R28, [R1+0xca8] ;  /* 0x000ca800011c7983 */ /* 0x001f280000300a00 */
[----:B--2---:R-:W2:Y:S04]  /*3580*/  LDG.E.U16 R17, [R16.64] ;  /* 0x0000000610117981 */ /* 0x004ea8000c1e1500 */
[----:B-----5:R0:W5:Y:S04]  /*3590*/  LDG.E.U16 R14, [R14.64] ;  /* 0x000000060e0e7981 */ /* 0x020168000c1e1500 */
[----:B---3--:R4:W-:Y:S04]  /*35a0*/  STL [R1+0xb0], R0 ;  /* 0x0000b00001007387 */ /* 0x0089e80000100800 */
[----:B----4-:R1:W3:Y:S04]  /*35b0*/  LDG.E.U16 R0, [R28.64] ;  /* 0x000000061c007981 */ /* 0x0102e8000c1e1500 */
[----:B-1----:R-:W4:Y:S04]  /*35c0*/  LDL.LU.64 R28, [R1+0xca0] ;  /* 0x000ca000011c7983 */ /* 0x002f280000300a00 */
[----:B---3--:R1:W-:Y:S04]  /*35d0*/  STL [R1+0x9c], R0 ;  /* 0x00009c0001007387 */ /* 0x0083e80000100800 */
[----:B-1----:R1:W3:Y:S04]  /*35e0*/  LDG.E.U16 R0, [R22.64] ;  /* 0x0000000616007981 */ /* 0x0022e8000c1e1500 */
[----:B-1----:R-:W2:Y:S04]  /*35f0*/  LDL.LU.64 R22, [R1+0xc98] ;  /* 0x000c980001167983 */ /* 0x002ea80000300a00 */
[----:B---3--:R2:W-:Y:S04]  /*3600*/  STL [R1+0x98], R0 ;  /* 0x0000980001007387 */ /* 0x0085e80000100800 */
[----:B--2---:R1:W2:Y:S04]  /*3610*/  LDG.E.U16 R0, [R22.64] ;  /* 0x0000000616007981 */ /* 0x0042a8000c1e1500 */
[----:B-1----:R-:W3:Y:S04]  /*3620*/  LDL.LU.64 R22, [R1+0x218] ;  /* 0x0002180001167983 */ /* 0x002ee80000300a00 */
[----:B---3--:R1:W3:Y:S04]  /*3630*/  LDG.E.U16 R22, [R22.64] ;  /* 0x0000000616167981 */ /* 0x0082e8000c1e1500 */
[----:B--2---:R2:W-:Y:S04]  /*3640*/  STL [R1+0x90], R0 ;  /* 0x0000900001007387 */ /* 0x0045e80000100800 */
[----:B-1----:R1:W4:Y:S04]  /*3650*/  LDG.E.U16 R23, [R20.64] ;  /* 0x0000000614177981 */ /* 0x002328000c1e1500 */
[----:B--2---:R2:W4:Y:S04]  /*3660*/  LDG.E.U16 R0, [R8.64] ;  /* 0x0000000608007981 */ /* 0x004528000c1e1500 */
[----:B---3--:R3:W-:Y:S04]  /*3670*/  STL [R1+0x94], R22 ;  /* 0x0000941601007387 */ /* 0x0087e80000100800 */
[----:B--2---:R-:W2:Y:S04]  /*3680*/  LDL.LU.64 R8, [R1+0x210] ;  /* 0x0002100001087983 */ /* 0x004ea80000300a00 */
[----:B---3--:R3:W2:Y:S04]  /*3690*/  LDG.E.U16 R22, [R2.64] ;  /* 0x0000000602167981 */ /* 0x0086a8000c1e1500 */
[----:B---3--:R-:W3:Y:S04]  /*36a0*/  LDL.LU.64 R2, [R1+0x190] ;  /* 0x0001900001027983 */ /* 0x008ee80000300a00 */
[----:B---3--:R3:W-:Y:S04]  /*36b0*/  STL.64 [R1+0xc80], R2 ;  /* 0x000c800201007387 */ /* 0x0087e80000100a00 */
[----:B---3--:R-:W3:Y:S04]  /*36c0*/  LDL.LU.64 R2, [R1+0x1e8] ;  /* 0x0001e80001027983 */ /* 0x008ee80000300a00 */
[----:B-1----:R-:W2:Y:S04]  /*36d0*/  LDL.LU.64 R20, [R1+0x100] ;  /* 0x0001000001147983 */ /* 0x002ea80000300a00 */
[----:B--2---:R1:W-:Y:S04]  /*36e0*/  STL.64 [R1+0xc70], R20 ;  /* 0x000c701401007387 */ /* 0x0043e80000100a00 */
[----:B-1----:R-:W2:Y:S04]  /*36f0*/  LDL.LU.64 R20, [R1+0x130] ;  /* 0x0001300001147983 */ /* 0x002ea80000300a00 */
[----:B--2---:R1:W-:Y:S04]  /*3700*/  STL.64 [R1+0xc78], R20 ;  /* 0x000c781401007387 */ /* 0x0043e80000100a00 */
[----:B-1----:R-:W2:Y:S04]  /*3710*/  LDL.LU.64 R20, [R1+0x160] ;  /* 0x0001600001147983 */ /* 0x002ea80000300a00 */
[----:B----4-:R1:W-:Y:S04]  /*3720*/  STL [R1+0x8c], R23 ;  /* 0x00008c1701007387 */ /* 0x0103e80000100800 */
[----:B-1----:R1:W4:Y:S04]  /*3730*/  LDG.E.U16 R23, [R6.64] ;  /* 0x0000000606177981 */ /* 0x002328000c1e1500 */
[----:B-1----:R-:W2:Y:S04]  /*3740*/  LDL.LU.64 R6, [R1+0x1e0] ;  /* 0x0001e00001067983 */ /* 0x002ea80000300a00 */
[----:B------:R1:W-:Y:S04]  /*3750*/  STL [R1+0x88], R0 ;  /* 0x0000880001007387 */ /* 0x0003e80000100800 */
[----:B-1----:R1:W2:Y:S04]  /*3760*/  LDG.E.U16 R0, [R10.64] ;  /* 0x000000060a007981 */ /* 0x0022a8000c1e1500 */
[----:B----4-:R-:W-:Y:S04]  /*3770*/  STL [R1+0x70], R23 ;  /* 0x0000701701007387 */ /* 0x010fe80000100800 */
[----:B------:R4:W-:Y:S04]  /*3780*/  STL [R1+0x74], R22 ;  /* 0x0000741601007387 */ /* 0x0009e80000100800 */
[----:B----4-:R-:W4:Y:S04]  /*3790*/  LDL.LU.64 R22, [R1+0xa0] ;  /* 0x0000a00001167983 */ /* 0x010f280000300a00 */
[----:B-1----:R-:W3:Y:S04]  /*37a0*/  LDL.LU.64 R10, [R1+0x78] ;  /* 0x00007800010a7983 */ /* 0x002ee80000300a00 */
[----:B--2---:R1:W-:Y:S04]  /*37b0*/  STL [R1+0x6c], R0 ;  /* 0x00006c0001007387 */ /* 0x0043e80000100800 */
[----:B-1----:R1:W2:Y:S04]  /*37c0*/  LDG.E.U16 R0, [R26.64] ;  /* 0x000000061a007981 */ /* 0x0022a8000c1e1500 */
[----:B-1----:R-:W4:Y:S04]  /*37d0*/  LDL.LU.64 R26, [R1+0xc90] ;  /* 0x000c9000011a7983 */ /* 0x002f280000300a00 */
[----:B---3--:R1:W3:Y:S04]  /*37e0*/  LDG.E.U16 R11, [R10.64] ;  /* 0x000000060a0b7981 */ /* 0x0082e8000c1e1500 */
[----:B--2---:R2:W-:Y:S04]  /*37f0*/  STL [R1+0x64], R0 ;  /* 0x0000640001007387 */ /* 0x0045e80000100800 */
[----:B--2---:R2:W3:Y:S04]  /*3800*/  LDG.E.U16 R0, [R24.64] ;  /* 0x0000000618007981 */ /* 0x0044e8000c1e1500 */
[----:B--2---:R-:W0:Y:S04]  /*3810*/  LDL.LU.64 R24, [R1+0xc88] ;  /* 0x000c880001187983 */ /* 0x004e280000300a00 */
[----:B---3--:R2:W-:Y:S04]  /*3820*/  STL [R1+0x68], R0 ;  /* 0x0000680001007387 */ /* 0x0085e80000100800 */
[----:B--2---:R2:W3:Y:S04]  /*3830*/  LDG.E.U16 R0, [R12.64] ;  /* 0x000000060c007981 */ /* 0x0044e8000c1e1500 */
[----:B0-----:R0:W4:Y:S04]  /*3840*/  LDG.E.U16 R15, [R24.64] ;  /* 0x00000006180f7981 */ /* 0x001128000c1e1500 */
[----:B--2---:R-:W1:Y:S04]  /*3850*/  LDL.LU.64 R12, [R1+0x240] ;  /* 0x00024000010c7983 */ /* 0x004e680000300a00 */
[----:B---3--:R2:W-:Y:S04]  /*3860*/  STL [R1+0x60], R0 ;  /* 0x0000600001007387 */ /* 0x0085e80000100800 */
[----:B--2---:R2:W3:Y:S04]  /*3870*/  LDG.E.U16 R0, [R4.64] ;  /* 0x0000000604007981 */ /* 0x0044e8000c1e1500 */
[----:B-1----:R-:W4:Y:S04]  /*3880*/  LDG.E.U16 R10, [R12.64] ;  /* 0x000000060c0a7981 */ /* 0x002f28000c1e1500 */
[----:B--2---:R-:W2:Y:S04]  /*3890*/  LDL.LU.64 R4, [R1+0x248] ;  /* 0x0002480001047983 */ /* 0x004ea80000300a00 */
[----:B---3--:R1:W-:Y:S04]  /*38a0*/  STL [R1+0x54], R0 ;  /* 0x0000540001007387 */ /* 0x0083e80000100800 */
[----:B-1----:R1:W3:Y:S04]  /*38b0*/  LDG.E.U16 R0, [R18.64] ;  /* 0x0000000612007981 */ /* 0x0022e8000c1e1500 */
[----:B--2---:R2:W2:Y:S04]  /*38c0*/  LDG.E.U16 R5, [R4.64] ;  /* 0x0000000604057981 */ /* 0x0044a8000c1e1500 */
[----:B-1----:R-:W2:Y:S04]  /*38d0*/  LDL.LU.64 R18, [R1+0x258] ;  /* 0x0002580001127983 */ /* 0x002ea80000300a00 */
[----:B0-----:R-:W2:Y:S04]  /*38e0*/  LDL.LU.64 R24, [R1+0x188] ;  /* 0x0001880001187983 */ /* 0x001ea80000300a00 */
[----:B---3--:R4:W-:Y:S04]  /*38f0*/  STL [R1+0x50], R0 ;  /* 0x0000500001007387 */ /* 0x0089e80000100800 */
[----:B----4-:R0:W3:Y:S04]  /*3900*/  LDG.E.U16 R0, [R26.64] ;  /* 0x000000061a007981 */ /* 0x0100e8000c1e1500 */
[----:B--2---:R-:W2:Y:S04]  /*3910*/  LDG.E.U16 R25, [R24.64] ;  /* 0x0000000618197981 */ /* 0x004ea8000c1e1500 */
[----:B------:R-:W4:Y:S04]  /*3920*/  LDG.E.U16 R4, [R18.64] ;  /* 0x0000000612047981 */ /* 0x000f28000c1e1500 */
[----:B0-----:R-:W2:Y:S04]  /*3930*/  LDL.LU.64 R26, [R1+0x250] ;  /* 0x00025000011a7983 */ /* 0x001ea80000300a00 */
[----:B------:R0:W-:Y:S04]  /*3940*/  STL [R1+0x4c], R17 ;  /* 0x00004c1101007387 */ /* 0x0001e80000100800 */
[----:B0-----:R-:W2:Y:S04]  /*3950*/  LDL.LU.64 R16, [R1+0x260] ;  /* 0x0002600001107983 */ /* 0x001ea80000300a00 */
[----:B------:R-:W-:Y:S04]  /*3960*/  STL [R1+0x44], R15 ;  /* 0x0000440f01007387 */ /* 0x000fe80000100800 */
[----:B-----5:R0:W-:Y:S04]  /*3970*/  STL [R1+0x48], R14 ;  /* 0x0000480e01007387 */ /* 0x0201e80000100800 */
[----:B0-----:R-:W5:Y:S04]  /*3980*/  LDL.LU.64 R14, [R1+0x268] ;  /* 0x00026800010e7983 */ /* 0x001f680000300a00 */
[----:B---3--:R0:W-:Y:S04]  /*3990*/  STL [R1+0x40], R0 ;  /* 0x0000400001007387 */ /* 0x0081e80000100800 */
[----:B0-----:R0:W3:Y:S04]  /*39a0*/  LDG.E.U16 R0, [R28.64] ;  /* 0x000000061c007981 */ /* 0x0010e8000c1e1500 */
[----:B0-----:R-:W2:Y:S04]  /*39b0*/  LDL.LU.64 R28, [R1+0xc8] ;  /* 0x0000c800011c7983 */ /* 0x001ea80000300a00 */
[----:B---3--:R0:W-:Y:S04]  /*39c0*/  STL [R1+0x3c], R0 ;  /* 0x00003c0001007387 */ /* 0x0081e80000100800 */
[----:B0-----:R0:W3:Y:S04]  /*39d0*/  LDG.E.U16 R0, [R8.64] ;  /* 0x0000000608007981 */ /* 0x0010e8000c1e1500 */
[----:B--2---:R1:W2:Y:S04]  /*39e0*/  LDG.E.U16 R28, [R28.64] ;  /* 0x000000061c1c7981 */ /* 0x0042a8000c1e1500 */
[----:B0-----:R-:W2:Y:S04]  /*39f0*/  LDL.LU.64 R8, [R1+0x270] ;  /* 0x0002700001087983 */ /* 0x001ea80000300a00 */
[----:B-1----:R0:W2:Y:S04]  /*3a00*/  LDG.E.U16 R29, [R6.64] ;  /* 0x00000006061d7981 */ /* 0x0020a8000c1e1500 */
[----:B---3--:R1:W-:Y:S04]  /*3a10*/  STL [R1+0x38], R0 ;  /* 0x0000380001007387 */ /* 0x0083e80000100800 */
[----:B-1----:R1:W3:Y:S04]  /*3a20*/  LDG.E.U16 R0, [R2.64] ;  /* 0x0000000602007981 */ /* 0x0022e8000c1e1500 */
[----:B--2---:R2:W2:Y:S04]  /*3a30*/  LDG.E.U16 R9, [R8.64] ;  /* 0x0000000608097981 */ /* 0x0044a8000c1e1500 */
        /* <DEDUP_REMOVED lines=9> */
[----:B---3--:R1:W2:Y:S04]  /*3ad0*/  LDG.E.U16 R0, [R20.64] ;  /* 0x0000000614007981 */ /* 0x0082a8000c1e1500 */
[----:B-1----:R-:W3:Y:S04]  /*3ae0*/  LDL.LU.64 R20, [R1+0xc70] ;  /* 0x000c700001147983 */ /* 0x002ee80000300a00 */
[----:B--2---:R3:W-:Y:S04]  /*3af0*/  STL [R1+0x28], R0 ;  /* 0x0000280001007387 */ /* 0x0047e80000100800 */
[----:B---3--:R1:W2:Y:S04]  /*3b00*/  LDG.E.U16 R0, [R20.64] ;  /* 0x0000000614007981 */ /* 0x0082a8000c1e1500 */
[----:B-1----:R-:W3:Y:S04]  /*3b10*/  LDL.LU.64 R20, [R1+0x280] ;  /* 0x0002800001147983 */ /* 0x002ee80000300a00 */
[----:B0-----:R-:W3:Y:S04]  /*3b20*/  LDL.LU.64 R6, [R1+0x288] ;  /* 0x0002880001067983 */ /* 0x001ee80000300a00 */
[----:B--2---:R0:W-:Y:S04]  /*3b30*/  STL [R1+0x24], R0 ;  /* 0x0000240001007387 */ /* 0x0041e80000100800 */
[----:B0-----:R0:W2:Y:S04]  /*3b40*/  LDG.E.U16 R0, [R22.64] ;  /* 0x0000000616007981 */ /* 0x0010a8000c1e1500 */
[----:B------:R-:W-:Y:S04]  /*3b50*/  STL [R1+0x1c], R29 ;  /* 0x00001c1d01007387 */ /* 0x000fe80000100800 */
[----:B------:R1:W-:Y:S04]  /*3b60*/  STL [R1+0x20], R28 ;  /* 0x0000201c01007387 */ /* 0x0003e80000100800 */
[----:B---3--:R-:W3:Y:S04]  /*3b70*/  LDG.E.U16 R8, [R20.64] ;  /* 0x0000000614087981 */ /* 0x008ee8000c1e1500 */
[----:B------:R2:W3:Y:S04]  /*3b80*/  LDG.E.U16 R7, [R6.64] ;  /* 0x0000000606077981 */ /* 0x0004e8000c1e1500 */
[----:B-1----:R-:W3:Y:S04]  /*3b90*/  LDL.LU.64 R28, [R1+0x290] ;  /* 0x00029000011c7983 */ /* 0x002ee80000300a00 */
[----:B0-----:R-:W3:Y:S04]  /*3ba0*/  LDL.LU.64 R22, [R1+0x298] ;  /* 0x0002980001167983 */ /* 0x001ee80000300a00 */
[----:B------:R0:W-:Y:S04]  /*3bb0*/  STL [R1+0xc1c], R11 ;  /* 0x000c1c0b01007387 */ /* 0x0001e80000100800 */
[----:B------:R-:W-:Y:S04]  /*3bc0*/  STL [R1+0xc20], R10 ;  /* 0x000c200a01007387 */ /* 0x000fe80000100800 */
[----:B------:R1:W-:Y:S04]  /*3bd0*/  STL [R1+0x18], R25 ;  /* 0x0000181901007387 */ /* 0x0003e80000100800 */
[----:B0-----:R0:W3:Y:S04]  /*3be0*/  LDG.E.U16 R11, [R26.64] ;  /* 0x000000061a0b7981 */ /* 0x0010e8000c1e1500 */
[----:B-1----:R-:W3:Y:S04]  /*3bf0*/  LDL.LU.64 R24, [R1+0x2a0] ;  /* 0x0002a00001187983 */ /* 0x002ee80000300a00 */
[----:B------:R-:W3:Y:S04]  /*3c00*/  LDL.LU.64 R12, [R1+0x2a8] ;  /* 0x0002a800010c7983 */ /* 0x000ee80000300a00 */
[----:B------:R1:W-:Y:S04]  /*3c10*/  STL [R1+0xc08], R5 ;  /* 0x000c080501007387 */ /* 0x0003e80000100800 */
[----:B0-----:R-:W3:Y:S04]  /*3c20*/  LDL.LU.64 R26, [R1+0x2b0] ;  /* 0x0002b000011a7983 */ /* 0x001ee80000300a00 */
[----:B----4-:R-:W-:Y:S04]  /*3c30*/  STL [R1+0xc0c], R4 ;  /* 0x000c0c0401007387 */ /* 0x010fe80000100800 */
[----:B-1----:R0:W4:Y:S04]  /*3c40*/  LDG.E.U16 R5, [R16.64] ;  /* 0x0000000610057981 */ /* 0x002128000c1e1500 */
[----:B--2---:R5:W-:Y:S04]  /*3c50*/  STL [R1+0x14], R0 ;  /* 0x0000140001007387 */ /* 0x004be80000100800 */
[----:B-----5:R1:W2:Y:S04]  /*3c60*/  LDG.E.U16 R0, [R14.64] ;  /* 0x000000060e007981 */ /* 0x0202a8000c1e1500 */
[----:B---3--:R-:W3:Y:S04]  /*3c70*/  LDG.E.U16 R6, [R28.64] ;  /* 0x000000061c067981 */ /* 0x008ee8000c1e1500 */
[----:B------:R2:W3:Y:S04]  /*3c80*/  LDG.E.U16 R3, [R22.64] ;  /* 0x0000000616037981 */ /* 0x0004e8000c1e1500 */
[----:B-1----:R-:W3:Y:S04]  /*3c90*/  LDL.LU.64 R14, [R1+0x2b8] ;  /* 0x0002b800010e7983 */ /* 0x002ee80000300a00 */
[----:B------:R1:W4:Y:S04]  /*3ca0*/  LDG.E.U16 R12, [R12.64] ;  /* 0x000000060c0c7981 */ /* 0x000328000c1e1500 */
[----:B-1----:R1:W4:Y:S04]  /*3cb0*/  LDG.E.U16 R13, [R26.64] ;  /* 0x000000061a0d7981 */ /* 0x002328000c1e1500 */
[----:B--2---:R2:W-:Y:S04]  /*3cc0*/  STL [R1+0xc10], R0 ;  /* 0x000c100001007387 */ /* 0x0045e80000100800 */
[----:B0-----:R-:W5:Y:S04]  /*3cd0*/  LDL.LU.64 R16, [R1+0x2c8] ;  /* 0x0002c80001107983 */ /* 0x001f680000300a00 */
[----:B------:R-:W-:Y:S04]  /*3ce0*/  STL [R1+0xc24], R9 ;  /* 0x000c240901007387 */ /* 0x000fe80000100800 */
[----:B------:R0:W-:Y:S04]  /*3cf0*/  STL [R1+0x8], R11 ;  /* 0x0000080b01007387 */ /* 0x0001e80000100800 */
[----:B--2---:R2:W5:Y:S04]  /*3d00*/  LDG.E.U16 R0, [R24.64] ;  /* 0x0000000618007981 */ /* 0x004568000c1e1500 */
[----:B---3--:R3:W3:Y:S04]  /*3d10*/  LDG.E.U16 R14, [R14.64] ;  /* 0x000000060e0e7981 */ /* 0x0086e8000c1e1500 */
[----:B0-----:R-:W3:Y:S04]  /*3d20*/  LDL.LU.64 R10, [R1+0x2d0] ;  /* 0x0002d000010a7983 */ /* 0x001ee80000300a00 */
[----:B------:R-:W3:Y:S04]  /*3d30*/  LDL.LU.64 R18, [R1+0x2d8] ;  /* 0x0002d80001127983 */ /* 0x000ee80000300a00 */
[----:B------:R-:W-:Y:S04]  /*3d40*/  STL [R1+0xc28], R2 ;  /* 0x000c280201007387 */ /* 0x000fe80000100800 */
[----:B------:R0:W-:Y:S04]  /*3d50*/  STL [R1+0xc2c], R8 ;  /* 0x000c2c0801007387 */ /* 0x0001e80000100800 */
[----:B0-----:R-:W3:Y:S04]  /*3d60*/  LDL.LU.64 R8, [R1+0x2e0] ;  /* 0x0002e00001087983 */ /* 0x001ee80000300a00 */
[----:B------:R-:W3:Y:S04]  /*3d70*/  LDL.LU.64 R20, [R1+0x2e8] ;  /* 0x0002e80001147983 */ /* 0x000ee80000300a00 */
[----:B----4-:R0:W-:Y:S04]  /*3d80*/  STL [R1+0x4], R5 ;  /* 0x0000040501007387 */ /* 0x0101e80000100800 */
[----:B0-----:R-:W4:Y:S04]  /*3d90*/  LDL.LU.64 R4, [R1+0x2f0] ;  /* 0x0002f00001047983 */ /* 0x001f280000300a00 */
[----:B------:R-:W-:Y:S04]  /*3da0*/  STL [R1+0xc30], R7 ;  /* 0x000c300701007387 */ /* 0x000fe80000100800 */
[----:B------:R-:W-:Y:S04]  /*3db0*/  STL [R1+0xc34], R6 ;  /* 0x000c340601007387 */ /* 0x000fe80000100800 */
[----:B------:R-:W4:Y:S04]  /*3dc0*/  LDL.LU.64 R22, [R1+0x2f8] ;  /* 0x0002f80001167983 */ /* 0x000f280000300a00 */
[----:B------:R0:W-:Y:S04]  /*3dd0*/  STL [R1+0xc14], R3 ;  /* 0x000c140301007387 */ /* 0x0001e80000100800 */
[----:B0-----:R-:W4:Y:S04]  /*3de0*/  LDL.LU.64 R2, [R1+0x2c0] ;  /* 0x0002c00001027983 */ /* 0x001f280000300a00 */
[----:B--2---:R-:W2:Y:S04]  /*3df0*/  LDL.LU.64 R24, [R1+0x308] ;  /* 0x0003080001187983 */ /* 0x004ea80000300a00 */
[----:B------:R-:W2:Y:S04]  /*3e00*/  LDL.LU.64 R6, [R1+0x310] ;  /* 0x0003100001067983 */ /* 0x000ea80000300a00 */
[----:B------:R-:W-:Y:S04]  /*3e10*/  STL [R1+0xc18], R12 ;  /* 0x000c180c01007387 */ /* 0x000fe80000100800 */
[----:B-1----:R-:W2:Y:S04]  /*3e20*/  LDL.LU.64 R26, [R1+0x318] ;  /* 0x00031800011a7983 */ /* 0x002ea80000300a00 */
[----:B------:R-:W2:Y:S04]  /*3e30*/  LDL.LU.64 R28, [R1+0x320] ;  /* 0x00032000011c7983 */ /* 0x000ea80000300a00 */
[----:B------:R0:W-:Y:S04]  /*3e40*/  STL [R1+0xc38], R13 ;  /* 0x000c380d01007387 */ /* 0x0001e80000100800 */
[----:B0-----:R-:W2:Y:S04]  /*3e50*/  LDL.LU.64 R12, [R1+0x300] ;  /* 0x00030000010c7983 */ /* 0x001ea80000300a00 */
[----:B-----5:R3:W5:Y:S04]  /*3e60*/  LDG.E.U16 R16, [R16.64] ;  /* 0x0000000610107981 */ /* 0x020768000c1e1500 */
[----:B---3--:R-:W3:Y:S04]  /*3e70*/  LDG.E.U16 R17, [R10.64] ;  /* 0x000000060a117981 */ /* 0x008ee8000c1e1500 */
[----:B------:R0:W3:Y:S04]  /*3e80*/  LDG.E.U16 R18, [R18.64] ;  /* 0x0000000612127981 */ /* 0x0000e8000c1e1500 */
[----:B0-----:R-:W3:Y:S04]  /*3e90*/  LDG.E.U16 R19, [R8.64] ;  /* 0x0000000608137981 */ /* 0x001ee8000c1e1500 */
[----:B------:R4:W3:Y:S04]  /*3ea0*/  LDG.E.U16 R20, [R20.64] ;  /* 0x0000000614147981 */ /* 0x0008e8000c1e1500 */
[----:B----4-:R0:W4:Y:S04]  /*3eb0*/  LDG.E.U16 R21, [R4.64] ;  /* 0x0000000604157981 */ /* 0x010128000c1e1500 */
[----:B------:R1:W3:Y:S04]  /*3ec0*/  LDG.E.U16 R22, [R22.64] ;  /* 0x0000000616167981 */ /* 0x0002e8000c1e1500 */
[----:B------:R-:W3:Y:S04]  /*3ed0*/  LDG.E.U16 R15, [R2.64] ;  /* 0x00000006020f7981 */ /* 0x000ee8000c1e1500 */
[----:B--2---:R2:W4:Y:S04]  /*3ee0*/  LDG.E.U16 R24, [R24.64] ;  /* 0x0000000618187981 */ /* 0x004528000c1e1500 */
[----:B------:R-:W-:Y:S04]  /*3ef0*/  STL [R1+0xc3c], R14 ;  /* 0x000c3c0e01007387 */ /* 0x000fe80000100800 */
[----:B--2---:R-:W2:Y:S04]  /*3f00*/  LDG.E.U16 R25, [R6.64] ;  /* 0x0000000606197981 */ /* 0x004ea8000c1e1500 */
[----:B------:R0:W2:Y:S04]  /*3f10*/  LDG.E.U16 R26, [R26.64] ;  /* 0x000000061a1a7981 */ /* 0x0000a8000c1e1500 */
[----:B0-----:R0:W2:Y:S04]  /*3f20*/  LDG.E.U16 R27, [R28.64] ;  /* 0x000000061c1b7981 */ /* 0x0010a8000c1e1500 */
[----:B-1----:R-:W2:Y:S04]  /*3f30*/  LDG.E.U16 R23, [R12.64] ;  /* 0x000000060c177981 */ /* 0x002ea8000c1e1500 */
[----:B---3--:R-:W-:Y:S04]  /*3f40*/  STL [R1+0xc40], R15 ;  /* 0x000c400f01007387 */ /* 0x008fe80000100800 */
[----:B-----5:R-:W-:Y:S04]  /*3f50*/  STL [R1+0xc44], R16 ;  /* 0x000c441001007387 */ /* 0x020fe80000100800 */
[----:B------:R-:W-:Y:S04]  /*3f60*/  STL [R1+0xc48], R17 ;  /* 0x000c481101007387 */ /* 0x000fe80000100800 */
[----:B------:R-:W3:Y:S04]  /*3f70*/  LDL.LU.64 R10, [R1+0x328] ;  /* 0x00032800010a7983 */ /* 0x000ee80000300a00 */
[----:B------:R-:W-:Y:S04]  /*3f80*/  STL [R1+0xc4c], R18 ;  /* 0x000c4c1201007387 */ /* 0x000fe80000100800 */
[----:B------:R-:W-:Y:S04]  /*3f90*/  STL [R1+0xc50], R19 ;  /* 0x000c501301007387 */ /* 0x000fe80000100800 */
[----:B------:R-:W-:Y:S04]  /*3fa0*/  STL [R1+0xc54], R20 ;  /* 0x000c541401007387 */ /* 0x000fe80000100800 */
[----:B------:R-:W5:Y:S04]  /*3fb0*/  LDL.LU R2, [R1+0x39c] ;  /* 0x00039c0001027983 */ /* 0x000f680000300800 */
[----:B------:R-:W5:Y:S04]  /*3fc0*/  LDL.LU R9, [R1+0x3a0] ;  /* 0x0003a00001097983 */ /* 0x000f680000300800 */
[----:B------:R-:W5:Y:S04]  /*3fd0*/  LDL.LU R5, [R1+0x398] ;  /* 0x0003980001057983 */ /* 0x000f680000300800 */
[----:B----4-:R-:W-:Y:S04]  /*3fe0*/  STL [R1+0xc58], R21 ;  /* 0x000c581501007387 */ /* 0x010fe80000100800 */
[----:B------:R-:W-:Y:S04]  /*3ff0*/  STL [R1], R0 ;  /* 0x0000000001007387 */ /* 0x000fe80000100800 */
[----:B------:R-:W-:Y:S04]  /*4000*/  STL [R1+0xc5c], R22 ;  /* 0x000c5c1601007387 */ /* 0x000fe80000100800 */
[----:B--2---:R-:W-:Y:S04]  /*4010*/  STL [R1+0xc60], R23 ;  /* 0x000c601701007387 */ /* 0x004fe80000100800 */
[----:B------:R-:W-:Y:S04]  /*4020*/  STL [R1+0xc64], R24 ;  /* 0x000c641801007387 */ /* 0x000fe80000100800 */
[----:B------:R1:W-:Y:S04]  /*4030*/  STL [R1+0xc68], R25 ;  /* 0x000c681901007387 */ /* 0x0003e80000100800 */
[----:B------:R-:W-:Y:S04]  /*4040*/  STL [R1+0xc6c], R26 ;  /* 0x000c6c1a01007387 */ /* 0x000fe80000100800 */
[----:B-1----:R-:W2:Y:S04]  /*4050*/  LDL.LU R25, [R1+0x390] ;  /* 0x0003900001197983 */ /* 0x002ea80000300800 */
[----:B------:R-:W4:Y:S04]  /*4060*/  LDL.LU R24, [R1+0x388] ;  /* 0x0003880001187983 */ /* 0x000f280000300800 */
[----:B------:R-:W2:Y:S04]  /*4070*/  LDL.LU R23, [R1+0x384] ;  /* 0x0003840001177983 */ /* 0x000ea80000300800 */
[----:B------:R-:W2:Y:S04]  /*4080*/  LDL.LU R22, [R1+0x38c] ;  /* 0x00038c0001167983 */ /* 0x000ea80000300800 */
[----:B------:R-:W2:Y:S04]  /*4090*/  LDL.LU R21, [R1+0x380] ;  /* 0x0003800001157983 */ /* 0x000ea80000300800 */
[----:B------:R-:W2:Y:S04]  /*40a0*/  LDL.LU R20, [R1+0x37c] ;  /* 0x00037c0001147983 */ /* 0x000ea80000300800 */
[----:B------:R-:W2:Y:S04]  /*40b0*/  LDL.LU R19, [R1+0x394] ;  /* 0x0003940001137983 */ /* 0x000ea80000300800 */
[----:B------:R-:W2:Y:S04]  /*40c0*/  LDL.LU R18, [R1+0x378] ;  /* 0x0003780001127983 */ /* 0x000ea80000300800 */
[----:B------:R-:W2:Y:S04]  /*40d0*/  LDL.LU R3, [R1+0x370] ;  /* 0x0003700001037983 */ /* 0x000ea80000300800 */
[----:B0-----:R-:W0:Y:S04]  /*40e0*/  S2R R29, SR_TID.X ;  /* 0x00000000001d7919 */ /* 0x001e280000002100 */
[----:B---3--:R1:W3:Y:S04]  /*40f0*/  LDG.E.U16 R28, [R10.64] ;  /* 0x000000060a1c7981 */ /* 0x0082e8000c1e1500 */
[----:B-1----:R-:W3:Y:S04]  /*4100*/  LDL.LU R10, [R1+0x36c] ;  /* 0x00036c00010a7983 */ /* 0x002ee80000300800 */
[----:B------:R-:W4:Y:S01]  /*4110*/  LDL.LU R11, [R1+0x368] ;  /* 0x00036800010b7983 */ /* 0x000f220000300800 */
[----:B0-----:R-:W-:-:S03]  /*4120*/  LOP3.LUT R0, R29, 0xff, RZ, 0xc0, !PT ;  /* 0x000000ff1d007812 */ /* 0x001fc600078ec0ff */
[----:B------:R-:W4:Y:S01]  /*4130*/  LDL.LU R8, [R1+0x364] ;  /* 0x0003640001087983 */ /* 0x000f220000300800 */
[----:B------:R-:W-:-:S03]  /*4140*/  SHF.L.U32 R29, R0, 0x1, RZ ;  /* 0x00000001001d7819 */ /* 0x000fc600000006ff */
[----:B------:R-:W4:Y:S04]  /*4150*/  LDL.LU R0, [R1+0x360] ;  /* 0x0003600001007983 */ /* 0x000f280000300800 */
        /* <DEDUP_REMOVED lines=8> */
[----:B-----5:R0:W-:Y:S04]  /*41e0*/  STS.U16 [R29+0x1000], R2 ;  /* 0x001000021d007388 */ /* 0x0201e80000000400 */
[----:B------:R-:W5:Y:S04]  /*41f0*/  LDL.LU R7, [R1+0x33c] ;  /* 0x00033c0001077983 */ /* 0x000f680000300800 */
[----:B------:R1:W-:Y:S04]  /*4200*/  STS.U16 [R29], R9 ;  /* 0x000000091d007388 */ /* 0x0003e80000000400 */
[----:B0-----:R-:W5:Y:S04]  /*4210*/  LDL.LU R2, [R1+0x338] ;  /* 0x0003380001027983 */ /* 0x001f680000300800 */
[----:B------:R0:W-:Y:S04]  /*4220*/  STS.U16 [R29+0x2000], R5 ;  /* 0x002000051d007388 */ /* 0x0001e80000000400 */
[----:B-1----:R-:W5:Y:S04]  /*4230*/  LDL.LU R9, [R1+0x334] ;  /* 0x0003340001097983 */ /* 0x002f680000300800 */
[----:B0-----:R-:W5:Y:S04]  /*4240*/  LDL.LU R5, [R1+0x330] ;  /* 0x0003300001057983 */ /* 0x001f680000300800 */
[----:B--2---:R-:W-:Y:S04]  /*4250*/  STS.U16 [R29+0xc000], R3 ;  /* 0x00c000031d007388 */ /* 0x004fe80000000400 */
[----:B---3--:R0:W-:Y:S04]  /*4260*/  STS.U16 [R29+0xd000], R10 ;  /* 0x00d0000a1d007388 */ /* 0x0081e80000000400 */
[----:B----4-:R1:W-:Y:S04]  /*4270*/  STS.U16 [R29+0x7000], R11 ;  /* 0x0070000b1d007388 */ /* 0x0103e80000000400 */
[----:B0-----:R-:W2:Y:S04]  /*4280*/  LDL.LU R10, [R1+0x20c] ;  /* 0x00020c00010a7983 */ /* 0x001ea80000300800 */
[----:B-1----:R-:W3:Y:S01]  /*4290*/  LDL.LU R11, [R1+0x208] ;  /* 0x00020800010b7983 */ /* 0x002ee20000300800 */
[----:B------:R-:W-:-:S03]  /*42a0*/  LOP3.LUT R3, R29, 0x10, RZ, 0x3c, !PT ;  /* 0x000000101d037812 */ /* 0x000fc600078e3cff */
[----:B------:R0:W-:Y:S04]  /*42b0*/  STS.U16 [R29+0xe000], R8 ;  /* 0x00e000081d007388 */ /* 0x0001e80000000400 */
[----:B------:R-:W-:Y:S04]  /*42c0*/  STS.U16 [R29+0x4000], R25 ;  /* 0x004000191d007388 */ /* 0x000fe80000000400 */
[----:B------:R-:W-:Y:S04]  /*42d0*/  STS.U16 [R29+0x8000], R24 ;  /* 0x008000181d007388 */ /* 0x000fe80000000400 */
[----:B------:R-:W-:Y:S04]  /*42e0*/  STS.U16 [R29+0x9000], R23 ;  /* 0x009000171d007388 */ /* 0x000fe80000000400 */
[----:B------:R-:W-:Y:S04]  /*42f0*/  STS.U16 [R29+0x5000], R22 ;  /* 0x005000161d007388 */ /* 0x000fe80000000400 */
[----:B------:R-:W-:Y:S04]  /*4300*/  STS.U16 [R29+0xa000], R21 ;  /* 0x00a000151d007388 */ /* 0x000fe80000000400 */
[----:B------:R-:W-:Y:S04]  /*4310*/  STS.U16 [R29+0xb000], R20 ;  /* 0x00b000141d007388 */ /* 0x000fe80000000400 */
[----:B------:R-:W-:Y:S04]  /*4320*/  STS.U16 [R29+0x3000], R19 ;  /* 0x003000131d007388 */ /* 0x000fe80000000400 */
[----:B------:R-:W-:Y:S04]  /*4330*/  STS.U16 [R29+0x6000], R18 ;  /* 0x006000121d007388 */ /* 0x000fe80000000400 */
[----:B------:R1:W-:Y:S04]  /*4340*/  STS.U16 [R29+0xf000], R0 ;  /* 0x00f000001d007388 */ /* 0x0003e80000000400 */
[----:B0-----:R-:W4:Y:S04]  /*4350*/  LDL.LU R8, [R1+0x1dc] ;  /* 0x0001dc0001087983 */ /* 0x001f280000300800 */
[----:B------:R0:W-:Y:S04]  /*4360*/  STS.U16 [R3+0x8200], R4 ;  /* 0x0082000403007388 */ /* 0x0001e80000000400 */
[----:B-1----:R-:W4:Y:S04]  /*4370*/  LDL.LU R0, [R1+0x1d8] ;  /* 0x0001d80001007983 */ /* 0x002f280000300800 */
[----:B------:R-:W-:Y:S04]  /*4380*/  STS.U16 [R3+0x9200], R17 ;  /* 0x0092001103007388 */ /* 0x000fe80000000400 */
[----:B0-----:R-:W4:Y:S04]  /*4390*/  LDL.LU R4, [R1+0x3a4] ;  /* 0x0003a40001047983 */ /* 0x001f280000300800 */
[----:B------:R-:W-:Y:S04]  /*43a0*/  STS.U16 [R3+0xa200], R16 ;  /* 0x00a2001003007388 */ /* 0x000fe80000000400 */
[----:B------:R-:W4:Y:S04]  /*43b0*/  LDL.LU R26, [R1+0x1d0] ;  /* 0x0001d000011a7983 */ /* 0x000f280000300800 */
        /* <DEDUP_REMOVED lines=10> */
[----:B-----5:R-:W-:Y:S04]  /*4460*/  STS.U16 [R3+0x2200], R7 ;  /* 0x0022000703007388 */ /* 0x020fe80000000400 */
[----:B------:R-:W5:Y:S04]  /*4470*/  LDL.LU R20, [R1+0x168] ;  /* 0x0001680001147983 */ /* 0x000f680000300800 */
[----:B------:R0:W-:Y:S04]  /*4480*/  STS.U16 [R3+0x3200], R2 ;  /* 0x0032000203007388 */ /* 0x0001e80000000400 */
[----:B------:R-:W5:Y:S04]  /*4490*/  LDL.LU R19, [R1+0x154] ;  /* 0x0001540001137983 */ /* 0x000f680000300800 */
[----:B------:R-:W-:Y:S04]  /*44a0*/  STS.U16 [R3+0x4200], R9 ;  /* 0x0042000903007388 */ /* 0x000fe80000000400 */
[----:B------:R-:W5:Y:S04]  /*44b0*/  LDL.LU R18, [R1+0x150] ;  /* 0x0001500001127983 */ /* 0x000f680000300800 */
[----:B------:R1:W-:Y:S04]  /*44c0*/  STS.U16 [R3+0x5200], R5 ;  /* 0x0052000503007388 */ /* 0x0003e80000000400 */
[----:B0-----:R-:W5:Y:S04]  /*44d0*/  LDL.LU R2, [R1+0x12c] ;  /* 0x00012c0001027983 */ /* 0x001f680000300800 */
[----:B-1----:R-:W5:Y:S04]  /*44e0*/  LDL.LU R5, [R1+0x124] ;  /* 0x0001240001057983 */ /* 0x002f680000300800 */
[----:B------:R-:W5:Y:S04]  /*44f0*/  LDL.LU R9, [R1+0x120] ;  /* 0x0001200001097983 */ /* 0x000f680000300800 */
[----:B--2---:R0:W-:Y:S04]  /*4500*/  STS.U16 [R3+0x6200], R10 ;  /* 0x0062000a03007388 */ /* 0x0041e80000000400 */
[----:B---3--:R1:W-:Y:S04]  /*4510*/  STS.U16 [R3+0x7200], R11 ;  /* 0x0072000b03007388 */ /* 0x0083e80000000400 */
[----:B0-----:R-:W2:Y:S04]  /*4520*/  LDL.LU R10, [R1+0x11c] ;  /* 0x00011c00010a7983 */ /* 0x001ea80000300800 */
[----:B-1----:R-:W3:Y:S01]  /*4530*/  LDL.LU R11, [R1+0x118] ;  /* 0x00011800010b7983 */ /* 0x002ee20000300800 */
[----:B------:R-:W-:-:S03]  /*4540*/  LOP3.LUT R17, R29, 0x20, RZ, 0x3c, !PT ;  /* 0x000000201d117812 */ /* 0x000fc600078e3cff */
[----:B------:R-:W3:Y:S04]  /*4550*/  LDL.LU R16, [R1+0x10c] ;  /* 0x00010c0001107983 */ /* 0x000ee80000300800 */
[----:B------:R-:W3:Y:S04]  /*4560*/  LDL.LU R15, [R1+0x108] ;  /* 0x00010800010f7983 */ /* 0x000ee80000300800 */
[----:B------:R-:W3:Y:S04]  /*4570*/  LDL.LU R14, [R1+0xf4] ;  /* 0x0000f400010e7983 */ /* 0x000ee80000300800 */
[----:B------:R-:W3:Y:S04]  /*4580*/  LDL.LU R13, [R1+0xf0] ;  /* 0x0000f000010d7983 */ /* 0x000ee80000300800 */
[----:B------:R-:W3:Y:S04]  /*4590*/  LDL.LU R12, [R1+0xec] ;  /* 0x0000ec00010c7983 */ /* 0x000ee80000300800 */
[----:B----4-:R-:W-:Y:S04]  /*45a0*/  STS.U16 [R3+0x200], R8 ;  /* 0x0002000803007388 */ /* 0x010fe80000000400 */
[----:B------:R0:W-:Y:S04]  /*45b0*/  STS.U16 [R3+0xf200], R0 ;  /* 0x00f2000003007388 */ /* 0x0001e80000000400 */
[----:B------:R1:W-:Y:S04]  /*45c0*/  STS.U16 [R17+0x1400], R4 ;  /* 0x0014000411007388 */ /* 0x0003e80000000400 */
        /* <DEDUP_REMOVED lines=10> */
[----:B-1----:R-:W4:Y:S04]  /*4670*/  LDL.LU R4, [R1+0xbc] ;  /* 0x0000bc0001047983 */ /* 0x002f280000300800 */
[----:B------:R-:W-:Y:S04]  /*4680*/  STS.U16 [R17+0xa400], R21 ;  /* 0x00a4001511007388 */ /* 0x000fe80000000400 */
[----:B-----5:R-:W-:Y:S04]  /*4690*/  STS.U16 [R17+0xb400], R20 ;  /* 0x00b4001411007388 */ /* 0x020fe80000000400 */
[----:B------:R-:W-:Y:S04]  /*46a0*/  STS.U16 [R17+0xc400], R19 ;  /* 0x00c4001311007388 */ /* 0x000fe80000000400 */
[----:B------:R-:W-:Y:S04]  /*46b0*/  STS.U16 [R17+0xd400], R18 ;  /* 0x00d4001211007388 */ /* 0x000fe80000000400 */
[----:B------:R0:W-:Y:S04]  /*46c0*/  STS.U16 [R17+0xe400], R2 ;  /* 0x00e4000211007388 */ /* 0x0001e80000000400 */
[----:B------:R1:W-:Y:S04]  /*46d0*/  STS.U16 [R17+0x4400], R5 ;  /* 0x0044000511007388 */ /* 0x0003e80000000400 */
[----:B0-----:R-:W5:Y:S04]  /*46e0*/  LDL.LU R2, [R1+0xb8] ;  /* 0x0000b80001027983 */ /* 0x001f680000300800 */
[----:B-1----:R-:W5:Y:S04]  /*46f0*/  LDL.LU R5, [R1+0xb4] ;  /* 0x0000b40001057983 */ /* 0x002f680000300800 */
[----:B------:R0:W-:Y:S04]  /*4700*/  STS.U16 [R17+0x5400], R9 ;  /* 0x0054000911007388 */ /* 0x0001e80000000400 */
[----:B0-----:R-:W5:Y:S04]  /*4710*/  LDL.LU R9, [R1+0xb0] ;  /* 0x0000b00001097983 */ /* 0x001f680000300800 */
[----:B--2---:R0:W-:Y:S04]  /*4720*/  STS.U16 [R17+0x6400], R10 ;  /* 0x0064000a11007388 */ /* 0x0041e80000000400 */
[----:B---3--:R1:W-:Y:S04]  /*4730*/  STS.U16 [R17+0x7400], R11 ;  /* 0x0074000b11007388 */ /* 0x0083e80000000400 */
[----:B0-----:R-:W2:Y:S04]  /*4740*/  LDL.LU R10, [R1+0x9c] ;  /* 0x00009c00010a7983 */ /* 0x001ea80000300800 */
[----:B-1----:R-:W3:Y:S01]  /*4750*/  LDL.LU R11, [R1+0x98] ;  /* 0x00009800010b7983 */ /* 0x002ee20000300800 */
[----:B------:R-:W-:-:S03]  /*4760*/  LOP3.LUT R26, R29, 0x30, RZ, 0x3c, !PT ;  /* 0x000000301d1a7812 */ /* 0x000fc600078e3cff */
[----:B------:R-:W-:Y:S04]  /*4770*/  STS.U16 [R17+0xf400], R16 ;  /* 0x00f4001011007388 */ /* 0x000fe80000000400 */
[----:B------:R-:W-:Y:S04]  /*4780*/  STS.U16 [R26+0x8600], R15 ;  /* 0x0086000f1a007388 */ /* 0x000fe80000000400 */
[----:B------:R-:W3:Y:S04]  /*4790*/  LDL.LU R25, [R1+0x90] ;  /* 0x0000900001197983 */ /* 0x000ee80000300800 */
[----:B------:R-:W-:Y:S04]  /*47a0*/  STS.U16 [R26+0x9600], R14 ;  /* 0x0096000e1a007388 */ /* 0x000fe80000000400 */
[----:B------:R-:W3:Y:S04]  /*47b0*/  LDL.LU R24, [R1+0x3a8] ;  /* 0x0003a80001187983 */ /* 0x000ee80000300800 */
[----:B------:R-:W-:Y:S04]  /*47c0*/  STS.U16 [R26+0xa600], R13 ;  /* 0x00a6000d1a007388 */ /* 0x000fe80000000400 */
[----:B------:R-:W3:Y:S04]  /*47d0*/  LDL.LU R23, [R1+0x374] ;  /* 0x0003740001177983 */ /* 0x000ee80000300800 */
[----:B------:R0:W-:Y:S04]  /*47e0*/  STS.U16 [R26+0xb600], R12 ;  /* 0x00b6000c1a007388 */ /* 0x0001e80000000400 */
[----:B------:R-:W3:Y:S04]  /*47f0*/  LDL.LU R22, [R1+0x1b4] ;  /* 0x0001b40001167983 */ /* 0x000ee80000300800 */
[----:B------:R-:W3:Y:S04]  /*4800*/  LDL.LU R21, [R1+0x19c] ;  /* 0x00019c0001157983 */ /* 0x000ee80000300800 */
[----:B----4-:R1:W-:Y:S04]  /*4810*/  STS.U16 [R26+0xc600], R3 ;  /* 0x00c600031a007388 */ /* 0x0103e80000000400 */
[----:B------:R-:W4:Y:S04]  /*4820*/  LDL.LU R20, [R1+0x8c] ;  /* 0x00008c0001147983 */ /* 0x000f280000300800 */
[----:B------:R-:W-:Y:S04]  /*4830*/  STS.U16 [R26+0xd600], R6 ;  /* 0x00d600061a007388 */ /* 0x000fe80000000400 */
[----:B------:R-:W4:Y:S04]  /*4840*/  LDL.LU R19, [R1+0x74] ;  /* 0x0000740001137983 */ /* 0x000f280000300800 */
[----:B------:R-:W-:Y:S04]  /*4850*/  STS.U16 [R26+0xe600], R7 ;  /* 0x00e600071a007388 */ /* 0x000fe80000000400 */
[----:B------:R-:W4:Y:S04]  /*4860*/  LDL.LU R18, [R1+0x70] ;  /* 0x0000700001127983 */ /* 0x000f280000300800 */
[----:B------:R-:W-:Y:S04]  /*4870*/  STS.U16 [R26+0x600], R8 ;  /* 0x000600081a007388 */ /* 0x000fe80000000400 */
[----:B0-----:R-:W4:Y:S04]  /*4880*/  LDL.LU R12, [R1+0x64] ;  /* 0x00006400010c7983 */ /* 0x001f280000300800 */
[----:B------:R0:W-:Y:S01]  /*4890*/  STS.U16 [R26+0x1600], R0 ;  /* 0x001600001a007388 */ /* 0x0001e20000000400 */
[----:B------:R-:W-:-:S03]  /*48a0*/  LOP3.LUT R15, R29, 0x40, RZ, 0x3c, !PT ;  /* 0x000000401d0f7812 */ /* 0x000fc600078e3cff */
[----:B-1----:R-:W4:Y:S04]  /*48b0*/  LDL.LU R3, [R1+0x60] ;  /* 0x0000600001037983 */ /* 0x002f280000300800 */
[----:B------:R1:W-:Y:S04]  /*48c0*/  STS.U16 [R26+0x2600], R4 ;  /* 0x002600041a007388 */ /* 0x0003e80000000400 */
[----:B0-----:R-:W4:Y:S04]  /*48d0*/  LDL.LU R0, [R1+0x54] ;  /* 0x0000540001007983 */ /* 0x001f280000300800 */
[----:B-1----:R-:W4:Y:S04]  /*48e0*/  LDL.LU R4, [R1+0x50] ;  /* 0x0000500001047983 */ /* 0x002f280000300800 */
[----:B-----5:R-:W-:Y:S04]  /*48f0*/  STS.U16 [R26+0x3600], R2 ;  /* 0x003600021a007388 */ /* 0x020fe80000000400 */
[----:B------:R0:W-:Y:S04]  /*4900*/  STS.U16 [R26+0x4600], R5 ;  /* 0x004600051a007388 */ /* 0x0001e80000000400 */
[----:B0-----:R-:W5:Y:S04]  /*4910*/  LDL.LU R5, [R1+0x4c] ;  /* 0x00004c0001057983 */ /* 0x001f680000300800 */
[----:B------:R-:W5:Y:S04]  /*4920*/  LDL.LU R29, [R1+0x6c] ;  /* 0x00006c00011d7983 */ /* 0x000f680000300800 */
[----:B------:R-:W5:Y:S04]  /*4930*/  LDL.LU R17, [R1+0x44] ;  /* 0x0000440001117983 */ /* 0x000f680000300800 */
[----:B------:R-:W5:Y:S04]  /*4940*/  LDL.LU R16, [R1+0x40] ;  /* 0x0000400001107983 */ /* 0x000f680000300800 */
[----:B------:R-:W5:Y:S04]  /*4950*/  LDL.LU R14, [R1+0x3c] ;  /* 0x00003c00010e7983 */ /* 0x000f680000300800 */
[----:B------:R-:W5:Y:S04]  /*4960*/  LDL.LU R13, [R1+0x3ac] ;  /* 0x0003ac00010d7983 */ /* 0x000f680000300800 */
[----:B------:R-:W5:Y:S04]  /*4970*/  LDL.LU R6, [R1+0x1b0] ;  /* 0x0001b00001067983 */ /* 0x000f680000300800 */
[----:B------:R-:W5:Y:S04]  /*4980*/  LDL.LU R7, [R1+0x128] ;  /* 0x0001280001077983 */ /* 0x000f680000300800 */
[----:B------:R-:W5:Y:S04]  /*4990*/  LDL.LU R8, [R1+0x30] ;  /* 0x0000300001087983 */ /* 0x000f680000300800 */
[----:B------:R0:W-:Y:S04]  /*49a0*/  STS.U16 [R26+0x5600], R9 ;  /* 0x005600091a007388 */ /* 0x0001e80000000400 */
[----:B------:R-:W5:Y:S04]  /*49b0*/  LDL.LU R2, [R1+0x2c] ;  /* 0x00002c0001027983 */ /* 0x000f680000300800 */
[----:B0-----:R-:W5:Y:S04]  /*49c0*/  LDL.LU R9, [R1+0x28] ;  /* 0x0000280001097983 */ /* 0x001f680000300800 */
[----:B--2---:R0:W-:Y:S04]  /*49d0*/  STS.U16 [R26+0x6600], R10 ;  /* 0x0066000a1a007388 */ /* 0x0041e80000000400 */
[----:B---3--:R1:W-:Y:S04]  /*49e0*/  STS.U16 [R26+0x7600], R11 ;  /* 0x0076000b1a007388 */ /* 0x0083e80000000400 */
[----:B0-----:R-:W2:Y:S04]  /*49f0*/  LDL.LU R10, [R1+0x24] ;  /* 0x00002400010a7983 */ /* 0x001ea80000300800 */
[----:B-1----:R-:W3:Y:S04]  /*4a00*/  LDL.LU R11, [R1+0x20] ;  /* 0x00002000010b7983 */ /* 0x002ee80000300800 */
[----:B------:R0:W-:Y:S04]  /*4a10*/  STS.U16 [R26+0xf600], R25 ;  /* 0x00f600191a007388 */ /* 0x0001e80000000400 */
[----:B------:R1:W-:Y:S04]  /*4a20*/  STS.U16 [R15+0x2800], R24 ;  /* 0x002800180f007388 */ /* 0x0003e80000000400 */
[----:B0-----:R-:W3:Y:S04]  /*4a30*/  LDL.LU R26, [R1+0xc6c] ;  /* 0x000c6c00011a7983 */ /* 0x001ee80000300800 */
[----:B------:R0:W-:Y:S04]  /*4a40*/  STS.U16 [R15+0x3800], R23 ;  /* 0x003800170f007388 */ /* 0x0001e80000000400 */
[----:B------:R-:W3:Y:S04]  /*4a50*/  LDL.LU R25, [R1+0xc68] ;  /* 0x000c680001197983 */ /* 0x000ee80000300800 */
[----:B------:R0:W-:Y:S04]  /*4a60*/  STS.U16 [R15+0x4800], R22 ;  /* 0x004800160f007388 */ /* 0x0001e80000000400 */
[----:B------:R0:W-:Y:S04]  /*4a70*/  STS.U16 [R15+0x6800], R21 ;  /* 0x006800150f007388 */ /* 0x0001e80000000400 */
[----:B-1----:R-:W3:Y:S04]  /*4a80*/  LDL.LU R24, [R1+0xc64] ;  /* 0x000c640001187983 */ /* 0x002ee80000300800 */
[----:B----4-:R1:W-:Y:S04]  /*4a90*/  STS.U16 [R15+0x1800], R20 ;  /* 0x001800140f007388 */ /* 0x0103e80000000400 */
[----:B0-----:R-:W4:Y:S04]  /*4aa0*/  LDL.LU R23, [R1+0xc60] ;  /* 0x000c600001177983 */ /* 0x001f280000300800 */
[----:B------:R0:W-:Y:S04]  /*4ab0*/  STS.U16 [R15+0x5800], R19 ;  /* 0x005800130f007388 */ /* 0x0001e80000000400 */
[----:B------:R-:W4:Y:S04]  /*4ac0*/  LDL.LU R22, [R1+0xc5c] ;  /* 0x000c5c0001167983 */ /* 0x000f280000300800 */
[----:B------:R0:W-:Y:S04]  /*4ad0*/  STS.U16 [R15+0x7800], R18 ;  /* 0x007800120f007388 */ /* 0x0001e80000000400 */
[----:B------:R-:W4:Y:S04]  /*4ae0*/  LDL.LU R21, [R1+0xc58] ;  /* 0x000c580001157983 */ /* 0x000f280000300800 */
[----:B-1----:R-:W4:Y:S04]  /*4af0*/  LDL.LU R20, [R1+0xc54] ;  /* 0x000c540001147983 */ /* 0x002f280000300800 */
[----:B0-----:R-:W4:Y:S04]  /*4b00*/  LDL.LU R19, [R1+0xc50] ;  /* 0x000c500001137983 */ /* 0x001f280000300800 */
[----:B------:R-:W4:Y:S04]  /*4b10*/  LDL.LU R18, [R1+0xc4c] ;  /* 0x000c4c0001127983 */ /* 0x000f280000300800 */
[----:B-----5:R0:W-:Y:S04]  /*4b20*/  STS.U16 [R15+0x800], R29 ;  /* 0x0008001d0f007388 */ /* 0x0201e80000000400 */
[----:B0-----:R-:W0:Y:S04]  /*4b30*/  S2R R29, SR_TID.X ;  /* 0x00000000001d7919 */ /* 0x001e280000002100 */
[----:B------:R1:W-:Y:S01]  /*4b40*/  STS.U16 [R15+0x8800], R12 ;  /* 0x0088000c0f007388 */ /* 0x0003e20000000400 */
[----:B0-----:R-:W-:-:S05]  /*4b50*/  LOP3.LUT R29, R29, 0xff, RZ, 0xc0, !PT ;  /* 0x000000ff1d1d7812 */ /* 0x001fca00078ec0ff */
[----:B------:R-:W-:-:S05]  /*4b60*/  IMAD.SHL.U32 R29, R29, 0x2, RZ ;  /* 0x000000021d1d7824 */ /* 0x000fca00078e00ff */
[----:B-1----:R-:W-:Y:S02]  /*4b70*/  LOP3.LUT R12, R29, 0x50, RZ, 0x3c, !PT ;  /* 0x000000501d0c7812 */ /* 0x002fe400078e3cff */
[----:B------:R-:W5:Y:S04]  /*4b80*/  LDL.LU R29, [R1+0x14] ;  /* 0x00001400011d7983 */ /* 0x000f680000300800 */
[----:B------:R0:W-:Y:S04]  /*4b90*/  STS.U16 [R15+0x9800], R3 ;  /* 0x009800030f007388 */ /* 0x0001e80000000400 */
[----:B------:R1:W-:Y:S04]  /*4ba0*/  STS.U16 [R15+0xa800], R0 ;  /* 0x00a800000f007388 */ /* 0x0003e80000000400 */
[----:B------:R1:W-:Y:S04]  /*4bb0*/  STS.U16 [R15+0xb800], R4 ;  /* 0x00b800040f007388 */ /* 0x0003e80000000400 */
[----:B0-----:R-:W4:Y:S04]  /*4bc0*/  LDL.LU R3, [R1+0x94] ;  /* 0x0000940001037983 */ /* 0x001f280000300800 */
[----:B-1----:R-:W4:Y:S04]  /*4bd0*/  LDL.LU R0, [R1+0x34] ;  /* 0x0000340001007983 */ /* 0x002f280000300800 */
[----:B------:R0:W-:Y:S04]  /*4be0*/  STS.U16 [R15+0xc800], R5 ;  /* 0x00c800050f007388 */ /* 0x0001e80000000400 */
[----:B------:R-:W4:Y:S04]  /*4bf0*/  LDL.LU R4, [R1+0x88] ;  /* 0x0000880001047983 */ /* 0x000f280000300800 */
[----:B------:R1:W-:Y:S04]  /*4c00*/  STS.U16 [R15+0xd800], R17 ;  /* 0x00d800110f007388 */ /* 0x0003e80000000400 */
[----:B0-----:R-:W4:Y:S04]  /*4c10*/  LDL.LU R5, [R1+0x18] ;  /* 0x0000180001057983 */ /* 0x001f280000300800 */
[----:B------:R0:W-:Y:S04]  /*4c20*/  STS.U16 [R15+0xe800], R16 ;  /* 0x00e800100f007388 */ /* 0x0001e80000000400 */
[----:B-1----:R-:W4:Y:S04]  /*4c30*/  LDL.LU R17, [R1+0xc48] ;  /* 0x000c480001117983 */ /* 0x002f280000300800 */
[----:B------:R1:W-:Y:S04]  /*4c40*/  STS.U16 [R15+0xf800], R14 ;  /* 0x00f8000e0f007388 */ /* 0x0003e80000000400 */
[----:B0-----:R-:W4:Y:S04]  /*4c50*/  LDL.LU R16, [R1+0xc44] ;  /* 0x000c440001107983 */ /* 0x001f280000300800 */
[----:B------:R0:W-:Y:S04]  /*4c60*/  STS.U16 [R12+0xa00], R13 ;  /* 0x000a000d0c007388 */ /* 0x0001e80000000400 */
[----:B-1----:R-:W4:Y:S04]  /*4c70*/  LDL.LU R15, [R1+0xc40] ;  /* 0x000c4000010f7983 */ /* 0x002f280000300800 */
[----:B------:R-:W4:Y:S04]  /*4c80*/  LDL.LU R14, [R1+0xc3c] ;  /* 0x000c3c00010e7983 */ /* 0x000f280000300800 */
[----:B0-----:R-:W4:Y:S04]  /*4c90*/  LDL.LU R13, [R1+0xc38] ;  /* 0x000c3800010d7983 */ /* 0x001f280000300800 */
[----:B------:R0:W-:Y:S04]  /*4ca0*/  STS.U16 [R12+0x1a00], R6 ;  /* 0x001a00060c007388 */ /* 0x0001e80000000400 */
[----:B------:R1:W-:Y:S04]  /*4cb0*/  STS.U16 [R12+0x2a00], R7 ;  /* 0x002a00070c007388 */ /* 0x0003e80000000400 */
[----:B------:R1:W-:Y:S04]  /*4cc0*/  STS.U16 [R12+0x3a00], R8 ;  /* 0x003a00080c007388 */ /* 0x0003e80000000400 */
[----:B0-----:R-:W4:Y:S04]  /*4cd0*/  LDL.LU R6, [R1+0xc34] ;  /* 0x000c340001067983 */ /* 0x001f280000300800 */
[----:B-1----:R-:W4:Y:S04]  /*4ce0*/  LDL.LU R7, [R1+0xc30] ;  /* 0x000c300001077983 */ /* 0x002f280000300800 */
[----:B------:R-:W4:Y:S04]  /*4cf0*/  LDL.LU R8, [R1+0xc2c] ;  /* 0x000c2c0001087983 */ /* 0x000f280000300800 */
[----:B------:R0:W-:Y:S04]  /*4d00*/  STS.U16 [R12+0x4a00], R2 ;  /* 0x004a00020c007388 */ /* 0x0001e80000000400 */
[----:B------:R1:W-:Y:S04]  /*4d10*/  STS.U16 [R12+0x5a00], R9 ;  /* 0x005a00090c007388 */ /* 0x0003e80000000400 */
[----:B0-----:R-:W4:Y:S04]  /*4d20*/  LDL.LU R2, [R1+0xc28] ;  /* 0x000c280001027983 */ /* 0x001f280000300800 */
[----:B-1----:R-:W4:Y:S04]  /*4d30*/  LDL.LU R9, [R1+0xc24] ;  /* 0x000c240001097983 */ /* 0x002f280000300800 */
[----:B--2---:R0:W-:Y:S04]  /*4d40*/  STS.U16 [R12+0x6a00], R10 ;  /* 0x006a000a0c007388 */ /* 0x0041e80000000400 */
[----:B---3--:R1:W-:Y:S04]  /*4d50*/  STS.U16 [R12+0x7a00], R11 ;  /* 0x007a000b0c007388 */ /* 0x0083e80000000400 */
[----:B0-----:R-:W2:Y:S04]  /*4d60*/  LDL.LU R10, [R1+0xc20] ;  /* 0x000c2000010a7983 */ /* 0x001ea80000300800 */
[----:B-1----:R-:W3:Y:S04]  /*4d70*/  LDL.LU R11, [R1+0xc1c] ;  /* 0x000c1c00010b7983 */ /* 0x002ee80000300800 */
[----:B-----5:R0:W-:Y:S04]  /*4d80*/  STS.U16 [R12+0x8a00], R29 ;  /* 0x008a001d0c007388 */ /* 0x0201e80000000400 */
[----:B0-----:R-:W0:Y:S02]  /*4d90*/  S2R R29, SR_TID.X ;  /* 0x00000000001d7919 */ /* 0x001e240000002100 */
[----:B0-----:R-:W-:-:S04]  /*4da0*/  LOP3.LUT R29, R29, 0xff, RZ, 0xc0, !PT ;  /* 0x000000ff1d1d7812 */ /* 0x001fc800078ec0ff */
[----:B------:R-:W-:Y:S01]  /*4db0*/  SHF.L.U32 R29, R29, 0x1, RZ ;  /* 0x000000011d1d7819 */ /* 0x000fe200000006ff */
[----:B---3--:R0:W-:Y:S04]  /*4dc0*/  STS.U16 [R12+0x9a00], R11 ;  /* 0x009a000b0c007388 */ /* 0x0081e80000000400 */
[----:B--2---:R1:W-:Y:S04]  /*4dd0*/  STS.U16 [R12+0xaa00], R10 ;  /* 0x00aa000a0c007388 */ /* 0x0043e80000000400 */
[----:B----4-:R2:W-:Y:S04]  /*4de0*/  STS.U16 [R12+0xba00], R9 ;  /* 0x00ba00090c007388 */ /* 0x0105e80000000400 */
[----:B0-----:R-:W3:Y:S04]  /*4df0*/  LDL.LU R11, [R1] ;  /* 0x00000000010b7983 */ /* 0x001ee80000300800 */
[----:B-1----:R-:W4:Y:S01]  /*4e00*/  LDL.LU R10, [R1+0x4] ;  /* 0x00000400010a7983 */ /* 0x002f220000300800 */
[----:B--2---:R-:W-:-:S03]  /*4e10*/  LOP3.LUT R9, R29, 0x60, RZ, 0x3c, !PT ;  /* 0x000000601d097812 */ /* 0x004fc600078e3cff */
[----:B------:R-:W2:Y:S04]  /*4e20*/  LDL.LU R29, [R1+0x68] ;  /* 0x00006800011d7983 */ /* 0x000ea80000300800 */
[----:B------:R0:W-:Y:S04]  /*4e30*/  STS.U16 [R12+0xca00], R2 ;  /* 0x00ca00020c007388 */ /* 0x0001e80000000400 */
[----:B------:R1:W-:Y:S04]  /*4e40*/  STS.U16 [R12+0xda00], R8 ;  /* 0x00da00080c007388 */ /* 0x0003e80000000400 */
[----:B------:R5:W-:Y:S04]  /*4e50*/  STS.U16 [R12+0xea00], R7 ;  /* 0x00ea00070c007388 */ /* 0x000be80000000400 */
[----:B0-----:R-:W3:Y:S04]  /*4e60*/  LDL.LU R2, [R1+0x8] ;  /* 0x0000080001027983 */ /* 0x001ee80000300800 */
[----:B-1----:R-:W3:Y:S04]  /*4e70*/  LDL.LU R8, [R1+0x1c] ;  /* 0x00001c0001087983 */ /* 0x002ee80000300800 */
[----:B-----5:R-:W5:Y:S04]  /*4e80*/  LDL.LU R7, [R1+0x38] ;  /* 0x0000380001077983 */ /* 0x020f680000300800 */
[----:B------:R0:W-:Y:S04]  /*4e90*/  STS.U16 [R12+0xfa00], R6 ;  /* 0x00fa00060c007388 */ /* 0x0001e80000000400 */
[----:B------:R1:W-:Y:S04]  /*4ea0*/  STS.U16 [R9+0xc00], R3 ;  /* 0x000c000309007388 */ /* 0x0003e80000000400 */
[----:B------:R1:W-:Y:S04]  /*4eb0*/  STS.U16 [R9+0x1c00], R0 ;  /* 0x001c000009007388 */ /* 0x0003e80000000400 */
[----:B0-----:R-:W3:Y:S04]  /*4ec0*/  LDL.LU R12, [R1+0xc18] ;  /* 0x000c1800010c7983 */ /* 0x001ee80000300800 */
[----:B------:R-:W4:Y:S04]  /*4ed0*/  LDL.LU R6, [R1+0x48] ;  /* 0x0000480001067983 */ /* 0x000f280000300800 */
[----:B-1----:R-:W5:Y:S04]  /*4ee0*/  LDL.LU R3, [R1+0xc14] ;  /* 0x000c140001037983 */ /* 0x002f680000300800 */
[----:B------:R-:W5:Y:S04]  /*4ef0*/  LDL.LU R0, [R1+0xc10] ;  /* 0x000c100001007983 */ /* 0x000f680000300800 */
[----:B------:R0:W-:Y:S04]  /*4f00*/  STS.U16 [R9+0x2c00], R4 ;  /* 0x002c000409007388 */ /* 0x0001e80000000400 */
[----:B------:R1:W-:Y:S04]  /*4f10*/  STS.U16 [R9+0x3c00], R5 ;  /* 0x003c000509007388 */ /* 0x0003e80000000400 */
[----:B0-----:R-:W5:Y:S04]  /*4f20*/  LDL.LU R4, [R1+0xc0c] ;  /* 0x000c0c0001047983 */ /* 0x001f680000300800 */
[----:B-1----:R-:W5:Y:S04]  /*4f30*/  LDL.LU R5, [R1+0xc08] ;  /* 0x000c080001057983 */ /* 0x002f680000300800 */
[----:B------:R0:W-:Y:S04]  /*4f40*/  STS.U16 [R9+0xac00], R13 ;  /* 0x00ac000d09007388 */ /* 0x0001e80000000400 */
[----:B------:R-:W-:Y:S04]  /*4f50*/  STS.U16 [R9+0xbc00], R15 ;  /* 0x00bc000f09007388 */ /* 0x000fe80000000400 */
[----:B------:R-:W-:Y:S04]  /*4f60*/  STS.U16 [R9+0xcc00], R16 ;  /* 0x00cc001009007388 */ /* 0x000fe80000000400 */
[----:B------:R-:W-:Y:S04]  /*4f70*/  STS.U16 [R9+0xdc00], R18 ;  /* 0x00dc001209007388 */ /* 0x000fe80000000400 */
[----:B------:R-:W-:Y:S04]  /*4f80*/  STS.U16 [R9+0xec00], R19 ;  /* 0x00ec001309007388 */ /* 0x000fe80000000400 */
[----:B------:R-:W-:Y:S04]  /*4f90*/  STS.U16 [R9+0xfc00], R20 ;  /* 0x00fc001409007388 */ /* 0x000fe80000000400 */
[----:B0-----:R-:W0:Y:S04]  /*4fa0*/  S2R R13, SR_TID.X ;  /* 0x00000000000d7919 */ /* 0x001e280000002100 */
[----:B--2---:R1:W-:Y:S04]  /*4fb0*/  STS.U16 [R9+0x4c00], R29 ;  /* 0x004c001d09007388 */ /* 0x0043e80000000400 */
[----:B-1----:R-:W1:Y:S02]  /*4fc0*/  S2R R29, SR_TID.X ;  /* 0x00000000001d7919 */ /* 0x002e640000002100 */
[----:B-1----:R-:W-:-:S05]  /*4fd0*/  LOP3.LUT R29, R29, 0xff, RZ, 0xc0, !PT ;  /* 0x000000ff1d1d7812 */ /* 0x002fca00078ec0ff */
[----:B------:R-:W-:Y:S01]  /*4fe0*/  IMAD.SHL.U32 R29, R29, 0x2, RZ ;  /* 0x000000021d1d7824 */ /* 0x000fe200078e00ff */
[----:B---3--:R-:W-:Y:S04]  /*4ff0*/  STS.U16 [R9+0x9c00], R12 ;  /* 0x009c000c09007388 */ /* 0x008fe80000000400 */
[----:B------:R-:W-:Y:S01]  /*5000*/  LOP3.LUT R29, R29, 0x70, RZ, 0x3c, !PT ;  /* 0x000000701d1d7812 */ /* 0x000fe200078e3cff */
[----:B----4-:R-:W-:Y:S04]  /*5010*/  STS.U16 [R9+0x6c00], R6 ;  /* 0x006c000609007388 */ /* 0x010fe80000000400 */
[----:B-----5:R1:W-:Y:S02]  /*5020*/  STS.U16 [R9+0x8c00], R3 ;  /* 0x008c000309007388 */ /* 0x0203e40000000400 */
[----:B-1----:R-:W-:-:S02]  /*5030*/  MOV R3, 0xff800000 ;  /* 0xff80000000037802 */ /* 0x002fc40000000f00 */
[----:B------:R-:W-:Y:S04]  /*5040*/  STS.U16 [R9+0x7c00], R4 ;  /* 0x007c000409007388 */ /* 0x000fe80000000400 */
[----:B------:R-:W-:Y:S04]  /*5050*/  STS.U16 [R9+0x5c00], R5 ;  /* 0x005c000509007388 */ /* 0x000fe80000000400 */
[----:B------:R1:W-:Y:S04]  /*5060*/  STS.U16 [R29+0x2e00], R2 ;  /* 0x002e00021d007388 */ /* 0x0003e80000000400 */
[----:B------:R2:W-:Y:S01]  /*5070*/  STS.U16 [R29+0xfe00], R0 ;  /* 0x00fe00001d007388 */ /* 0x0005e20000000400 */
[----:B-1----:R-:W-:Y:S01]  /*5080*/  MOV R2, 0x3f800000 ;  /* 0x3f80000000027802 */ /* 0x002fe20000000f00 */
[----:B--2---:R-:W-:-:S04]  /*5090*/  IMAD.MOV.U32 R0, RZ, RZ, -0x800000 ;  /* 0xff800000ff007424 */ /* 0x004fc800078e00ff */
[----:B------:R1:W-:Y:S04]  /*50a0*/  STL [R1+0x7d8], R2 ;  /* 0x0007d80201007387 */ /* 0x0003e80000100800 */
[----:B------:R-:W-:Y:S01]  /*50b0*/  STL [R1+0x318], R0 ;  /* 0x0003180001007387 */ /* 0x000fe20000100800 */
[----:B-1----:R-:W-:-:S03]  /*50c0*/  IMAD.MOV.U32 R2, RZ, RZ, -0x800000 ;  /* 0xff800000ff027424 */ /* 0x002fc600078e00ff */
[----:B------:R1:W-:Y:S04]  /*50d0*/  STL [R1+0x31c], R3 ;  /* 0x00031c0301007387 */ /* 0x0003e80000100800 */
[----:B------:R2:W-:Y:S04]  /*50e0*/  STL [R1+0x320], R2 ;  /* 0x0003200201007387 */ /* 0x0005e80000100800 */
[----:B------:R3:W-:Y:S01]  /*50f0*/  STL [R1+0x324], R0 ;  /* 0x0003240001007387 */ /* 0x0007e20000100800 */
[----:B-1----:R-:W-:Y:S01]  /*5100*/  MOV R3, 0x3f800000 ;  /* 0x3f80000000037802 */ /* 0x002fe20000000f00 */
[----:B--2---:R-:W-:-:S04]  /*5110*/  IMAD.MOV.U32 R2, RZ, RZ, 0x3f800000 ;  /* 0x3f800000ff027424 */ /* 0x004fc800078e00ff */
[----:B------:R-:W-:Y:S01]  /*5120*/  STL [R1+0x7dc], R3 ;  /* 0x0007dc0301007387 */ /* 0x000fe20000100800 */
[----:B---3--:R-:W-:-:S03]  /*5130*/  MOV R0, 0x3f800000 ;  /* 0x3f80000000007802 */ /* 0x008fc60000000f00 */
[----:B------:R-:W-:Y:S04]  /*5140*/  STL [R1+0x7e0], R2 ;  /* 0x0007e00201007387 */ /* 0x000fe80000100800 */
[----:B------:R-:W-:Y:S04]  /*5150*/  STL [R1+0x620], RZ ;  /* 0x000620ff01007387 */ /* 0x000fe80000100800 */
[----:B------:R-:W-:Y:S04]  /*5160*/  STL [R1+0x7e4], R0 ;  /* 0x0007e40001007387 */ /* 0x000fe80000100800 */
[----:B------:R-:W-:Y:S04]  /*5170*/  STL [R1+0x624], RZ ;  /* 0x000624ff01007387 */ /* 0x000fe80000100800 */
        /* <DEDUP_REMOVED lines=96> */
[----:B------:R1:W-:Y:S04]  /*5780*/  STS.U16 [R29+0x4e00], R11 ;  /* 0x004e000b1d007388 */ /* 0x0003e80000000400 */
[----:B------:R2:W-:Y:S04]  /*5790*/  STL [R1+0x4d8], RZ ;  /* 0x0004d8ff01007387 */ /* 0x0005e80000100800 */
[----:B------:R2:W-:Y:S04]  /*57a0*/  STL [R1+0x4dc], RZ ;  /* 0x0004dcff01007387 */ /* 0x0005e80000100800 */
[----:B-1----:R-:W1:Y:S04]  /*57b0*/  S2R R11, SR_CTAID.X ;  /* 0x00000000000b7919 */ /* 0x002e680000002500 */
[----:B------:R2:W-:Y:S04]  /*57c0*/  STL [R1+0x4e0], RZ ;  /* 0x0004e0ff01007387 */ /* 0x0005e80000100800 */
        /* <DEDUP_REMOVED lines=18> */
[----:B------:R2:W-:Y:S01]  /*58f0*/  STL [R1+0x51c], RZ ;  /* 0x00051cff01007387 */ /* 0x0005e20000100800 */
[----:B-1----:R-:W-:-:S03]  /*5900*/  IMAD.SHL.U32 R2, R11, 0x100, RZ ;  /* 0x000001000b027824 */ /* 0x002fc600078e00ff */
[----:B------:R2:W-:Y:S04]  /*5910*/  STL [R1+0x540], RZ ;  /* 0x000540ff01007387 */ /* 0x0005e80000100800 */
[----:B------:R2:W-:Y:S04]  /*5920*/  STL [R1+0x544], RZ ;  /* 0x000544ff01007387 */ /* 0x0005e80000100800 */
[----:B------:R2:W-:Y:S04]  /*5930*/  STL [R1+0x548], RZ ;  /* 0x000548ff01007387 */ /* 0x0005e80000100800 */
[----:B------:R2:W-:Y:S04]  /*5940*/  STL [R1+0x54c], RZ ;  /* 0x00054cff01007387 */ /* 0x0005e80000100800 */
[----:B------:R2:W-:Y:S01]  /*5950*/  STL [R1+0x570], RZ ;  /* 0x000570ff01007387 */ /* 0x0005e20000100800 */
[----:B------:R-:W-:-:S03]  /*5960*/  IADD3 R0, R2, 0x100, RZ ;  /* 0x0000010002007810 */ /* 0x000fc60007ffe0ff */
[----:B------:R2:W-:Y:S04]  /*5970*/  STL [R1+0x574], RZ ;  /* 0x000574ff01007387 */ /* 0x0005e80000100800 */
[----:B------:R2:W-:Y:S04]  /*5980*/  STL [R1+0x578], RZ ;  /* 0x000578ff01007387 */ /* 0x0005e80000100800 */
[----:B------:R2:W-:Y:S04]  /*5990*/  STS.U16 [R29+0xe00], R7 ;  /* 0x000e00071d007388 */ /* 0x0005e80000000400 */
        /* <DEDUP_REMOVED lines=12> */
[----:B------:R2:W-:Y:S01]  /*5a60*/  STL [R1+0x57c], RZ ;  /* 0x00057cff01007387 */ /* 0x0005e20000100800 */
[----:B------:R-:W-:-:S02]  /*5a70*/  ISETP.GE.AND P0, PT, R0, 0x1, PT ;  /* 0x000000010000780c */ /* 0x000fc40003f06270 */
[C---:B0-----:R-:W-:Y:S02]  /*5a80*/  LOP3.LUT R3, R13.reuse, 0xe0, RZ, 0xc0, !PT ;  /* 0x000000e00d037812 */ /* 0x041fe400078ec0ff */
[C---:B------:R-:W-:Y:S02]  /*5a90*/  LOP3.LUT R5, R13.reuse, 0x1c, RZ, 0xc0, !PT ;  /* 0x0000001c0d057812 */ /* 0x040fe400078ec0ff */
[----:B------:R-:W-:-:S07]  /*5aa0*/  SHF.L.U32 R6, R13, 0x1, RZ ;  /* 0x000000010d067819 */ /* 0x000fce00000006ff */
[----:B------:R-:W-:Y:S05]  /*5ab0*/  @!P0 BRA `(.L_x_0) ;  /* 0x0002f3d000008947 */ /* 0x000fea0003800000 */
[----:B--2---:R-:W-:Y:S01]  /*5ac0*/  SHF.R.U32.HI R4, RZ, 0x7, R13 ;  /* 0x00000007ff047819 */ /* 0x004fe2000001160d */
[----:B------:R-:W-:Y:S01]  /*5ad0*/  IMAD.MOV.U32 R0, RZ, RZ, c[0x0][0x1a4] ;  /* 0x00006900ff007624 */ /* 0x000fe200078e00ff */
[----:B------:R-:W0:Y:S01]  /*5ae0*/  S2R R15, SR_CTAID.Y ;  /* 0x00000000000f7919 */ /* 0x000e220000002600 */
[----:B------:R-:W-:Y:S01]  /*5af0*/  SHF.R.U32.HI R3, RZ, 0x1, R3 ;  /* 0x00000001ff037819 */ /* 0x000fe20000011603 */
[C---:B------:R-:W-:Y:S01]  /*5b00*/  IMAD.SHL.U32 R14, R13.reuse, 0x100, RZ ;  /* 0x000001000d0e7824 */ /* 0x040fe200078e00ff */
[----:B------:R-:W-:Y:S02]  /*5b10*/  SGXT.U32 R4, R4, 0x1 ;  /* 0x000000010404781a */ /* 0x000fe40000000000 */
[C---:B------:R-:W-:Y:S02]  /*5b20*/  LOP3.LUT P0, RZ, R13.reuse, 0x80, RZ, 0xc0, !PT ;  /* 0x000000800dff7812 */ /* 0x040fe4000780c0ff */
[----:B------:R-:W-:Y:S01]  /*5b30*/  LOP3.LUT R18, R13, 0x7f, RZ, 0xc0, !PT ;  /* 0x0000007f0d127812 */ /* 0x000fe200078ec0ff */
[C---:B------:R-:W-:Y:S01]  /*5b40*/  IMAD R25, R4.reuse, c[0x0][0x1a4], RZ ;  /* 0x0000690004197a24 */ /* 0x040fe200078e02ff */
[----:B------:R-:W-:Y:S01]  /*5b50*/  LEA.HI R5, R5, R3, RZ, 0x1e ;  /* 0x0000000305057211 */ /* 0x000fe200078ff0ff */
[----:B------:R-:W-:Y:S01]  /*5b60*/  IMAD R4, R4, c[0x0][0x1b8], RZ ;  /* 0x00006e0004047a24 */ /* 0x000fe200078e02ff */
[C---:B------:R-:W-:Y:S01]  /*5b70*/  SHF.L.U32 R3, R18.reuse, 0x1, RZ ;  /* 0x0000000112037819 */ /* 0x040fe200000006ff */
[----:B------:R-:W-:Y:S01]  /*5b80*/  IMAD R19, R18, c[0x0][0x1a8], RZ ;  /* 0x00006a0012137a24 */ /* 0x000fe200078e02ff */
[----:B------:R-:W-:Y:S01]  /*5b90*/  LEA R21, R0, R25, 0x1 ;  /* 0x0000001900157211 */ /* 0x000fe200078e08ff */
[----:B------:R-:W-:Y:S01]  /*5ba0*/  IMAD R18, R18, c[0x0][0x1b4], RZ ;  /* 0x00006d0012127a24 */ /* 0x000fe200078e02ff */
[----:B------:R-:W-:-:S02]  /*5bb0*/  SEL R12, RZ, 0x110, !P0 ;  /* 0x00000110ff0c7807 */ /* 0x000fc40004000000 */
[----:B------:R-:W-:Y:S01]  /*5bc0*/  IADD3 R2, R2, R5, RZ ;  /* 0x0000000502027210 */ /* 0x000fe20007ffe0ff */
[----:B------:R-:W-:Y:S01]  /*5bd0*/  IMAD R23, R0, 0x2, R21 ;  /* 0x0000000200177824 */ /* 0x000fe200078e0215 */
[----:B------:R-:W-:Y:S02]  /*5be0*/  LOP3.LUT R3, R12, R3, RZ, 0x3c, !PT ;  /* 0x000000030c037212 */ /* 0x000fe400078e3cff */
[----:B------:R-:W-:Y:S01]  /*5bf0*/  LOP3.LUT R7, R13, 0x7, RZ, 0xc0, !PT ;  /* 0x000000070d077812 */ /* 0x000fe200078ec0ff */
[----:B------:R0:W-:Y:S01]  /*5c00*/  STL [R1+0x424], R2 ;  /* 0x0004240201007387 */ /* 0x0001e20000100800 */
[----:B------:R-:W-:Y:S02]  /*5c10*/  LEA R24, R0, R23, 0x1 ;  /* 0x0000001700187211 */ /* 0x000fe400078e08ff */
[----:B------:R-:W-:Y:S01]  /*5c20*/  LOP3.LUT R6, R6, 0x10, RZ, 0xc0, !PT ;  /* 0x0000001006067812 */ /* 0x000fe200078ec0ff */
[----:B------:R1:W-:Y:S01]  /*5c30*/  STL [R1+0x428], R3 ;  /* 0x0004280301007387 */ /* 0x0003e20000100800 */
[----:B------:R-:W-:Y:S01]  /*5c40*/  IMAD R7, R7, 0x210, RZ ;  /* 0x0000021007077824 */ /* 0x000fe200078e02ff */
[----:B------:R-:W-:Y:S01]  /*5c50*/  LOP3.LUT R14, R14, 0x1000, RZ, 0xc0, !PT ;  /* 0x000010000e0e7812 */ /* 0x000fe200078ec0ff */
[----:B------:R-:W-:Y:S01]  /*5c60*/  IMAD R22, R0, 0x2, R24 ;  /* 0x0000000200167824 */ /* 0x000fe200078e0218 */
[----:B------:R-:W-:Y:S01]  /*5c70*/  LOP3.LUT R6, R6, 0xe0, R13, 0xf8, !PT ;  /* 0x000000e006067812 */ /* 0x000fe200078ef80d */
[----:B0-----:R-:W-:Y:S01]  /*5c80*/  IMAD R2, R15, c[0x0][0x1a0], RZ ;  /* 0x000068000f027a24 */ /* 0x001fe200078e02ff */
[C---:B------:R-:W-:Y:S01]  /*5c90*/  SHF.L.U32 R16, R19.reuse, 0x1, RZ ;  /* 0x0000000113107819 */ /* 0x040fe200000006ff */
[----:B------:R-:W-:Y:S01]  /*5ca0*/  IMAD.HI R19, R19, 0x2, RZ ;  /* 0x0000000213137827 */ /* 0x000fe200078e02ff */
[----:B------:R-:W-:-:S02]  /*5cb0*/  LEA R8, R0, R22, 0x1 ;  /* 0x0000001600087211 */ /* 0x000fc400078e08ff */
[----:B------:R-:W-:Y:S01]  /*5cc0*/  LOP3.LUT R7, R7, R6, RZ, 0x3c, !PT ;  /* 0x0000000607077212 */ /* 0x000fe200078e3cff */
[----:B-1----:R-:W-:Y:S02]  /*5cd0*/  IMAD R3, R15, c[0x0][0x1b0], RZ ;  /* 0x00006c000f037a24 */ /* 0x002fe400078e02ff */
[----:B------:R-:W-:Y:S02]  /*5ce0*/  IMAD R9, R0, 0x2, R8 ;  /* 0x0000000200097824 */ /* 0x000fe400078e0208 */
[----:B------:R-:W-:Y:S01]  /*5cf0*/  IMAD.SHL.U32 R15, R18, 0x2, RZ ;  /* 0x00000002120f7824 */ /* 0x000fe200078e00ff */
[----:B------:R-:W-:Y:S01]  /*5d00*/  SHF.L.U32 R5, R3, 0x1, RZ ;  /* 0x0000000103057819 */ /* 0x000fe200000006ff */
[----:B------:R-:W-:Y:S02]  /*5d10*/  IMAD R20, R0, 0x2, R9 ;  /* 0x0000000200147824 */ /* 0x000fe400078e0209 */
[----:B------:R-:W-:Y:S01]  /*5d20*/  IMAD.SHL.U32 R6, R2, 0x2, RZ ;  /* 0x0000000202067824 */ /* 0x000fe200078e00ff */
[----:B------:R-:W-:Y:S01]  /*5d30*/  IADD3 R5, P2, P3, R15, c[0x0][0x170], R5 ;  /* 0x00005c000f057a10 */ /* 0x000fe20007b5e005 */
[----:B------:R-:W-:-:S02]  /*5d40*/  IMAD R10, R0, 0x2, R20 ;  /* 0x00000002000a7824 */ /* 0x000fc400078e0214 */
[----:B------:R-:W-:Y:S01]  /*5d50*/  IMAD.HI R3, R3, 0x2, RZ ;  /* 0x0000000203037827 */ /* 0x000fe200078e02ff */
[----:B------:R-:W-:Y:S02]  /*5d60*/  IADD3 R6, P0, P1, R16, c[0x0][0x168], R6 ;  /* 0x00005a0010067a10 */ /* 0x000fe4000791e006 */
[----:B------:R-:W-:Y:S01]  /*5d70*/  LEA R11, R0, R10, 0x1 ;  /* 0x0000000a000b7211 */ /* 0x000fe200078e08ff */
[----:B------:R-:W-:-:S03]  /*5d80*/  IMAD.HI R18, R18, 0x2, RZ ;  /* 0x0000000212127827 */ /* 0x000fc600078e02ff */
[----:B------:R-:W-:Y:S01]  /*5d90*/  LEA R17, R0, R11, 0x1 ;  /* 0x0000000b00117211 */ /* 0x000fe200078e08ff */
[----:B------:R-:W-:Y:S01]  /*5da0*/  IMAD.IADD R7, R14, 0x1, R7 ;  /* 0x000000010e077824 */ /* 0x000fe200078e0207 */
[----:B------:R-:W-:Y:S01]  /*5db0*/  IADD3.X R3, R18, c[0x0][0x174], R3, P2, P3 ;  /* 0x00005d0012037a10 */ /* 0x000fe200017e6403 */
[----:B------:R-:W-:-:S04]  /*5dc0*/  IMAD.HI R2, R2, 0x2, RZ ;  /* 0x0000000202027827 */ /* 0x000fc800078e02ff */
[C---:B------:R-:W-:Y:S01]  /*5dd0*/  IMAD R12, R0.reuse, 0x2, R17 ;  /* 0x00000002000c7824 */ /* 0x040fe200078e0211 */
[----:B------:R-:W-:Y:S02]  /*5de0*/  IADD3.X R2, R19, c[0x0][0x16c], R2, P0, P1 ;  /* 0x00005b0013027a10 */ /* 0x000fe400007e2402 */
[----:B------:R-:W-:Y:S02]  /*5df0*/  LEA R28, P0, R25, R6, 0x1 ;  /* 0x00000006191c7211 */ /* 0x000fe400078008ff */
[C---:B------:R-:W-:Y:S02]  /*5e00*/  LEA R13, R0.reuse, R12, 0x1 ;  /* 0x0000000c000d7211 */ /* 0x040fe400078e08ff */
[----:B------:R-:W-:Y:S02]  /*5e10*/  LEA R26, P1, R21, R6, 0x1 ;  /* 0x00000006151a7211 */ /* 0x000fe400078208ff */
[----:B------:R-:W-:Y:S01]  /*5e20*/  LEA R15, R0, R13, 0x1 ;  /* 0x0000000d000f7211 */ /* 0x000fe200078e08ff */
[----:B------:R-:W-:Y:S01]  /*5e30*/  STL.64 [R1+0xd20], R12 ;  /* 0x000d200c01007387 */ /* 0x000fe20000100a00 */
[----:B------:R-:W-:-:S02]  /*5e40*/  LEA.HI.X.SX32 R29, R25, R2, 0x1, P0 ;  /* 0x00000002191d7211 */ /* 0x000fc400000f0eff */
[----:B------:R-:W-:Y:S01]  /*5e50*/  LEA.HI.X.SX32 R27, R21, R2, 0x1, P1 ;  /* 0x00000002151b7211 */ /* 0x000fe200008f0eff */
[C---:B------:R-:W-:Y:S01]  /*5e60*/  IMAD R14, R0.reuse, 0x2, R15 ;  /* 0x00000002000e7824 */ /* 0x040fe200078e020f */
[----:B------:R0:W-:Y:S03]  /*5e70*/  STL [R1+0x42c], R7 ;  /* 0x00042c0701007387 */ /* 0x0001e60000100800 */
[C---:B------:R-:W-:Y:S01]  /*5e80*/  IMAD R16, R0.reuse, 0x2, R14 ;  /* 0x0000000200107824 */ /* 0x040fe200078e020e */
[----:B------:R-:W-:Y:S03]  /*5e90*/  STL.64 [R1+0xd18], R14 ;  /* 0x000d180e01007387 */ /* 0x000fe60000100a00 */
[----:B------:R-:W-:Y:S01]  /*5ea0*/  IMAD R18, R0, 0x2, R16 ;  /* 0x0000000200127824 */ /* 0x000fe200078e0210 */
[----:B------:R1:W-:Y:S01]  /*5eb0*/  STL [R1+0xcb8], R3 ;  /* 0x000cb80301007387 */ /* 0x0003e20000100800 */
[----:B0-----:R-:W-:-:S02]  /*5ec0*/  MOV R7, c[0x0][0x1b8] ;  /* 0x00006e0000077a02 */ /* 0x001fc40000000f00 */
[----:B------:R-:W-:Y:S01]  /*5ed0*/  IMAD R19, R0, 0x2, R18 ;  /* 0x0000000200137824 */ /* 0x000fe200078e0212 */
[----:B------:R0:W-:Y:S01]  /*5ee0*/  STL.64 [R1+0xc30], R4 ;  /* 0x000c300401007387 */ /* 0x0001e20000100a00 */
[----:B------:R-:W-:-:S03]  /*5ef0*/  LEA R13, R7, R4, 0x1 ;  /* 0x00000004070d7211 */ /* 0x000fc600078e08ff */
[----:B------:R-:W-:Y:S01]  /*5f00*/  STL.64 [R1+0xbe0], R28 ;  /* 0x000be01c01007387 */ /* 0x000fe20000100a00 */
[----:B------:R-:W-:Y:S02]  /*5f10*/  LEA R21, R0, R19, 0x1 ;  /* 0x0000001300157211 */ /* 0x000fe400078e08ff */
[----:B-1----:R-:W-:Y:S01]  /*5f20*/  LEA R3, R7, R13, 0x1 ;  /* 0x0000000d07037211 */ /* 0x002fe200078e08ff */
[----:B------:R1:W-:Y:S01]  /*5f30*/  STL.64 [R1+0xbd8], R26 ;  /* 0x000bd81a01007387 */ /* 0x0003e20000100a00 */
[----:B0-----:R-:W-:-:S04]  /*5f40*/  LEA R4, P0, R23, R6, 0x1 ;  /* 0x0000000617047211 */ /* 0x001fc800078008ff */
[----:B------:R-:W-:Y:S02]  /*5f50*/  LEA.HI.X.SX32 R5, R23, R2, 0x1, P0 ;  /* 0x0000000217057211 */ /* 0x000fe400000f0eff */
[----:B------:R-:W-:Y:S02]  /*5f60*/  LEA R12, P0, R24, R6, 0x1 ;  /* 0x00000006180c7211 */ /* 0x000fe400078008ff */
[----:B------:R-:W-:Y:S01]  /*5f70*/  LEA R23, R0, R21, 0x1 ;  /* 0x0000001500177211 */ /* 0x000fe200078e08ff */
[----:B------:R0:W-:Y:S01]  /*5f80*/  STL.64 [R1+0xbd0], R4 ;  /* 0x000bd00401007387 */ /* 0x0001e20000100a00 */
[----:B------:R-:W-:Y:S01]  /*5f90*/  LEA.HI.X.SX32 R13, R24, R2, 0x1, P0 ;  /* 0x00000002180d7211 */ /* 0x000fe200000f0eff */
[C---:B-1----:R-:W-:Y:S01]  /*5fa0*/  IMAD R26, R7.reuse, 0x2, R3 ;  /* 0x00000002071a7824 */ /* 0x042fe200078e0203 */
[----:B------:R-:W-:Y:S02]  /*5fb0*/  LEA R14, P0, R8, R6, 0x1 ;  /* 0x00000006080e7211 */ /* 0x000fe400078008ff */
[----:B------:R-:W-:Y:S01]  /*5fc0*/  LEA R25, R0, R23, 0x1 ;  /* 0x0000001700197211 */ /* 0x000fe200078e08ff */
[----:B------:R1:W-:Y:S01]  /*5fd0*/  STL.64 [R1+0xbc8], R12 ;  /* 0x000bc80c01007387 */ /* 0x0003e20000100a00 */
[----:B------:R-:W-:Y:S01]  /*5fe0*/  LEA.HI.X.SX32 R15, R8, R2, 0x1, P0 ;  /* 0x00000002080f7211 */ /* 0x000fe200000f0eff */
[----:B------:R-:W-:Y:S01]  /*5ff0*/  IMAD R27, R7, 0x2, R26 ;  /* 0x00000002071b7824 */ /* 0x000fe200078e021a */
[----:B------:R-:W-:-:S02]  /*6000*/  LEA R28, R0, R25, 0x1 ;  /* 0x00000019001c7211 */ /* 0x000fc400078e08ff */
[----:B0-----:R-:W-:Y:S01]  /*6010*/  LEA R4, P1, R22, R6, 0x1 ;  /* 0x0000000616047211 */ /* 0x001fe200078208ff */
[----:B------:R-:W-:Y:S01]  /*6020*/  IMAD R3, R7, 0x2, R27 ;  /* 0x0000000207037824 */ /* 0x000fe200078e021b */
[----:B------:R-:W-:Y:S02]  /*6030*/  LEA R8, R0, R28, 0x1 ;  /* 0x0000001c00087211 */ /* 0x000fe400078e08ff */
[----:B------:R-:W-:Y:S02]  /*6040*/  LEA.HI.X.SX32 R5, R22, R2, 0x1, P1 ;  /* 0x0000000216057211 */ /* 0x000fe400008f0eff */
[----:B-1----:R-:W-:-:S03]  /*6050*/  LEA R12, P1, R9, R6, 0x1 ;  /* 0x00000006090c7211 */ /* 0x002fc600078208ff */
[----:B------:R0:W-:Y:S01]  /*6060*/  STL.64 [R1+0xbc0], R4 ;  /* 0x000bc00401007387 */ /* 0x0001e20000100a00 */
[----:B------:R-:W-:Y:S02]  /*6070*/  LEA.HI.X.SX32 R13, R9, R2, 0x1, P1 ;  /* 0x00000002090d7211 */ /* 0x000fe400008f0eff */
[----:B------:R-:W-:Y:S01]  /*6080*/  LEA R9, R0, R8, 0x1 ;  /* 0x0000000800097211 */ /* 0x000fe200078e08ff */
[----:B------:R1:W-:Y:S04]  /*6090*/  STL.64 [R1+0xbb8], R14 ;  /* 0x000bb80e01007387 */ /* 0x0003e80000100a00 */
[----:B------:R2:W-:Y:S01]  /*60a0*/  STL.64 [R1+0xbb0], R12 ;  /* 0x000bb00c01007387 */ /* 0x0005e20000100a00 */
[----:B0-----:R-:W-:Y:S01]  /*60b0*/  IMAD R4, R7, 0x2, R3 ;  /* 0x0000000207047824 */ /* 0x001fe200078e0203 */
[----:B-1----:R-:W-:Y:S01]  /*60c0*/  LEA R14, P1, R10, R6, 0x1 ;  /* 0x000000060a0e7211 */ /* 0x002fe200078208ff */
[----:B------:R-:W-:-:S02]  /*60d0*/  IMAD R29, R0, 0x2, R9 ;  /* 0x00000002001d7824 */ /* 0x000fc400078e0209 */
[C---:B------:R-:W-:Y:S01]  /*60e0*/  IMAD R5, R7.reuse, 0x2, R4 ;  /* 0x0000000207057824 */ /* 0x040fe200078e0204 */
[----:B--2---:R-:W-:Y:S02]  /*60f0*/  LEA R12, P0, R20, R6, 0x1 ;  /* 0x00000006140c7211 */ /* 0x004fe400078008ff */
[-C--:B------:R-:W-:Y:S01]  /*6100*/  LEA.HI.X.SX32 R15, R10, R2.reuse, 0x1, P1 ;  /* 0x000000020a0f7211 */ /* 0x080fe200008f0eff */
[----:B------:R-:W-:Y:S01]  /*6110*/  IMAD R3, R7, 0x2, R5 ;  /* 0x0000000207037824 */ /* 0x000fe200078e0205 */
[----:B------:R-:W-:-:S05]  /*6120*/  LEA.HI.X.SX32 R13, R20, R2, 0x1, P0 ;  /* 0x00000002140d7211 */ /* 0x000fca00000f0eff */
[----:B------:R0:W-:Y:S04]  /*6130*/  STL.64 [R1+0xba8], R12 ;  /* 0x000ba80c01007387 */ /* 0x0001e80000100a00 */
[----:B0-----:R-:W2:Y:S01]  /*6140*/  LDL.LU.64 R12, [R1+0xd20] ;  /* 0x000d2000010c7983 */ /* 0x001ea20000300a00 */
[----:B------:R-:W-:Y:S01]  /*6150*/  IMAD R10, R0, 0x2, R29 ;  /* 0x00000002000a7824 */ /* 0x000fe200078e021d */
[----:B------:R-:W-:Y:S02]  /*6160*/  LEA R3, R7, R3, 0x1 ;  /* 0x0000000307037211 */ /* 0x000fe400078e08ff */
[----:B------:R-:W-:Y:S01]  /*6170*/  STL [R1+0xd10], R21 ;  /* 0x000d101501007387 */ /* 0x000fe20000100800 */
[----:B------:R-:W-:-:S03]  /*6180*/  MOV R24, R26 ;  /* 0x0000001a00187202 */ /* 0x000fc60000000f00 */
[----:B------:R-:W-:Y:S04]  /*6190*/  STL.64 [R1+0xd08], R8 ;  /* 0x000d080801007387 */ /* 0x000fe80000100a00 */
[----:B------:R0:W-:Y:S04]  /*61a0*/  STL.64 [R1+0xba0], R14 ;  /* 0x000ba00e01007387 */ /* 0x0001e80000100a00 */
[----:B0-----:R-:W3:Y:S01]  /*61b0*/  LDL.LU.64 R14, [R1+0xd18] ;  /* 0x000d1800010e7983 */ /* 0x001ee20000300a00 */
[-C--:B------:R-:W-:Y:S02]  /*61c0*/  LEA R20, P0, R11, R6.reuse, 0x1 ;  /* 0x000000060b147211 */ /* 0x080fe400078008ff */
[----:B------:R-:W-:-:S02]  /*61d0*/  LEA R8, P1, R17, R6, 0x1 ;  /* 0x0000000611087211 */ /* 0x000fc400078208ff */
[-C--:B------:R-:W-:Y:S01]  /*61e0*/  LEA.HI.X.SX32 R21, R11, R2.reuse, 0x1, P0 ;  /* 0x000000020b157211 */ /* 0x080fe200000f0eff */
[----:B------:R-:W-:Y:S01]  /*61f0*/  IMAD R11, R0, 0x2, R10 ;  /* 0x00000002000b7824 */ /* 0x000fe200078e020a */
[----:B------:R-:W-:Y:S02]  /*6200*/  LEA.HI.X.SX32 R9, R17, R2, 0x1, P1 ;  /* 0x0000000211097211 */ /* 0x000fe400008f0eff */
[C---:B------:R-:W-:Y:S01]  /*6210*/  LEA R3, R7.reuse, R3, 0x1 ;  /* 0x0000000307037211 */ /* 0x040fe200078e08ff */
[----:B------:R-:W-:Y:S03]  /*6220*/  STL.64 [R1+0xb98], R20 ;  /* 0x000b981401007387 */ /* 0x000fe60000100a00 */
[C---:B------:R-:W-:Y:S01]  /*6230*/  LEA R3, R7.reuse, R3, 0x1 ;  /* 0x0000000307037211 */ /* 0x040fe200078e08ff */
[----:B------:R0:W-:Y:S04]  /*6240*/  STL.64 [R1+0xb90], R8 ;  /* 0x000b900801007387 */ /* 0x0001e80000100a00 */
[----:B------:R1:W-:Y:S01]  /*6250*/  STL.64 [R1+0xcf8], R10 ;  /* 0x000cf80a01007387 */ /* 0x0003e20000100a00 */
[----:B------:R-:W-:-:S04]  /*6260*/  IMAD R26, R7, 0x2, R3 ;  /* 0x00000002071a7824 */ /* 0x000fc800078e0203 */
[C---:B------:R-:W-:Y:S02]  /*6270*/  IMAD R22, R7.reuse, 0x2, R26 ;  /* 0x0000000207167824 */ /* 0x040fe400078e021a */
[C---:B0-----:R-:W-:Y:S02]  /*6280*/  IMAD R8, R0.reuse, 0x2, R11 ;  /* 0x0000000200087824 */ /* 0x041fe400078e020b */
[----:B------:R-:W-:Y:S01]  /*6290*/  IMAD R3, R7, 0x2, R22 ;  /* 0x0000000207037824 */ /* 0x000fe200078e0216 */
[----:B-1----:R-:W-:-:S05]  /*62a0*/  LEA R11, R0, R29, 0x1 ;  /* 0x0000001d000b7211 */ /* 0x002fca00078e08ff */
[----:B------:R-:W-:-:S05]  /*62b0*/  IMAD R11, R0, 0x2, R11 ;  /* 0x00000002000b7824 */ /* 0x000fca00078e020b */
[----:B------:R-:W-:Y:S02]  /*62c0*/  LEA R11, R0, R11, 0x1 ;  /* 0x0000000b000b7211 */ /* 0x000fe400078e08ff */
[CC--:B--2---:R-:W-:Y:S02]  /*62d0*/  LEA R20, P0, R12.reuse, R6.reuse, 0x1 ;  /* 0x000000060c147211 */ /* 0x0c4fe400078008ff */
[C---:B------:R-:W-:Y:S02]  /*62e0*/  LEA R8, P1, R13.reuse, R6, 0x1 ;  /* 0x000000060d087211 */ /* 0x040fe400078208ff */
[-C--:B------:R-:W-:Y:S02]  /*62f0*/  LEA.HI.X.SX32 R21, R12, R2.reuse, 0x1, P0 ;  /* 0x000000020c157211 */ /* 0x080fe400000f0eff */
[C---:B------:R-:W-:Y:S02]  /*6300*/  LEA R12, R0.reuse, R11, 0x1 ;  /* 0x0000000b000c7211 */ /* 0x040fe400078e08ff */
[----:B------:R-:W-:Y:S01]  /*6310*/  LEA.HI.X.SX32 R9, R13, R2, 0x1, P1 ;  /* 0x000000020d097211 */ /* 0x000fe200008f0eff */
[----:B------:R3:W-:Y:S01]  /*6320*/  STL.64 [R1+0xb88], R20 ;  /* 0x000b881401007387 */ /* 0x0007e20000100a00 */
[----:B------:R-:W-:-:S03]  /*6330*/  LEA R13, R0, R12, 0x1 ;  /* 0x0000000c000d7211 */ /* 0x000fc600078e08ff */
[----:B------:R0:W-:Y:S01]  /*6340*/  STL.64 [R1+0xb80], R8 ;  /* 0x000b800801007387 */ /* 0x0001e20000100a00 */
[----:B------:R-:W-:-:S03]  /*6350*/  LEA R10, R0, R13, 0x1 ;  /* 0x0000000d000a7211 */ /* 0x000fc600078e08ff */
[----:B------:R1:W-:Y:S01]  /*6360*/  STL.64 [R1+0xce8], R12 ;  /* 0x000ce80c01007387 */ /* 0x0003e20000100a00 */
[CC--:B---3--:R-:W-:Y:S02]  /*6370*/  LEA R20, P0, R15.reuse, R6.reuse, 0x1 ;  /* 0x000000060f147211 */ /* 0x0c8fe400078008ff */
[C---:B0-----:R-:W-:Y:S02]  /*6380*/  LEA R8, P1, R14.reuse, R6, 0x1 ;  /* 0x000000060e087211 */ /* 0x041fe400078208ff */
[-C--:B------:R-:W-:Y:S01]  /*6390*/  LEA.HI.X.SX32 R21, R15, R2.reuse, 0x1, P0 ;  /* 0x000000020f157211 */ /* 0x080fe200000f0eff */
[----:B-1----:R-:W-:Y:S01]  /*63a0*/  IMAD.MOV.U32 R13, RZ, RZ, R3 ;  /* 0x000000ffff0d7224 */ /* 0x002fe200078e0003 */
[----:B------:R-:W-:Y:S01]  /*63b0*/  LEA.HI.X.SX32 R9, R14, R2, 0x1, P1 ;  /* 0x000000020e097211 */ /* 0x000fe200008f0eff */
[----:B------:R-:W-:Y:S02]  /*63c0*/  IMAD R14, R0, 0x2, R10 ;  /* 0x00000002000e7824 */ /* 0x000fe400078e020a */
[----:B------:R0:W-:Y:S01]  /*63d0*/  STL.64 [R1+0xb78], R20 ;  /* 0x000b781401007387 */ /* 0x0001e20000100a00 */
[----:B------:R-:W-:-:S03]  /*63e0*/  LEA R3, R7, R13, 0x1 ;  /* 0x0000000d07037211 */ /* 0x000fc600078e08ff */
[----:B------:R-:W-:Y:S01]  /*63f0*/  STL [R1+0xd00], R13 ;  /* 0x000d000d01007387 */ /* 0x000fe20000100800 */
[----:B------:R-:W-:-:S03]  /*6400*/  LEA R15, R7, R3, 0x1 ;  /* 0x00000003070f7211 */ /* 0x000fc600078e08ff */
[----:B------:R1:W-:Y:S01]  /*6410*/  STL.64 [R1+0xb70], R8 ;  /* 0x000b700801007387 */ /* 0x0003e20000100a00 */
[----:B0-----:R-:W-:-:S04]  /*6420*/  LEA R20, P0, R16, R6, 0x1 ;  /* 0x0000000610147211 */ /* 0x001fc800078008ff */
[----:B------:R-:W-:Y:S02]  /*6430*/  LEA.HI.X.SX32 R21, R16, R2, 0x1, P0 ;  /* 0x0000000210157211 */ /* 0x000fe400000f0eff */
[----:B-1----:R-:W-:-:S03]  /*6440*/  LEA R8, P1, R18, R6, 0x1 ;  /* 0x0000000612087211 */ /* 0x002fc600078208ff */
[----:B------:R0:W-:Y:S01]  /*6450*/  STL.64 [R1+0xb68], R20 ;  /* 0x000b681401007387 */ /* 0x0001e20000100a00 */
[----:B------:R-:W-:-:S03]  /*6460*/  LEA.HI.X.SX32 R9, R18, R2, 0x1, P1 ;  /* 0x0000000212097211 */ /* 0x000fc600008f0eff */
[----:B0-----:R-:W2:Y:S01]  /*6470*/  LDL.LU R21, [R1+0xd10] ;  /* 0x000d100001157983 */ /* 0x001ea20000300800 */
[C---:B------:R-:W-:Y:S01]  /*6480*/  IMAD R16, R0.reuse, 0x2, R14 ;  /* 0x0000000200107824 */ /* 0x040fe200078e020e */
[C---:B------:R-:W-:Y:S02]  /*6490*/  LEA R17, R7.reuse, R15, 0x1 ;  /* 0x0000000f07117211 */ /* 0x040fe400078e08ff */
[----:B------:R0:W-:Y:S02]  /*64a0*/  STL.64 [R1+0xcd8], R14 ;  /* 0x000cd80e01007387 */ /* 0x0001e40000100a00 */
[----:B------:R-:W-:Y:S02]  /*64b0*/  LEA R18, R7, R17, 0x1 ;  /* 0x0000001107127211 */ /* 0x000fe400078e08ff */
[----:B------:R1:W-:Y:S04]  /*64c0*/  STL.64 [R1+0xb60], R8 ;  /* 0x000b600801007387 */ /* 0x0003e80000100a00 */
[----:B------:R-:W-:Y:S01]  /*64d0*/  STL.64 [R1+0xce0], R16 ;  /* 0x000ce01001007387 */ /* 0x000fe20000100a00 */
[----:B0-----:R-:W-:Y:S01]  /*64e0*/  IMAD R14, R0, 0x2, R16 ;  /* 0x00000002000e7824 */ /* 0x001fe200078e0210 */
[----:B-1----:R-:W-:-:S04]  /*64f0*/  LEA R8, P0, R19, R6, 0x1 ;  /* 0x0000000613087211 */ /* 0x002fc800078008ff */
[----:B------:R-:W-:-:S05]  /*6500*/  LEA.HI.X.SX32 R9, R19, R2, 0x1, P0 ;  /* 0x0000000213097211 */ /* 0x000fca00000f0eff */
[----:B------:R0:W-:Y:S04]  /*6510*/  STL.64 [R1+0xb58], R8 ;  /* 0x000b580801007387 */ /* 0x0001e80000100a00 */
[----:B0-----:R-:W3:Y:S01]  /*6520*/  LDL.LU.64 R8, [R1+0xd08] ;  /* 0x000d080001087983 */ /* 0x001ee20000300a00 */
[----:B------:R-:W-:Y:S01]  /*6530*/  IMAD R19, R0, 0x2, R14 ;  /* 0x0000000200137824 */ /* 0x000fe200078e020e */
[----:B------:R-:W-:Y:S02]  /*6540*/  LEA R12, P0, R23, R6, 0x1 ;  /* 0x00000006170c7211 */ /* 0x000fe400078008ff */
[C---:B------:R-:W-:Y:S02]  /*6550*/  LEA R20, R7.reuse, R18, 0x1 ;  /* 0x0000001207147211 */ /* 0x040fe400078e08ff */
[----:B------:R-:W-:Y:S01]  /*6560*/  MOV R15, R11 ;  /* 0x0000000b000f7202 */ /* 0x000fe20000000f00 */
[----:B------:R-:W-:Y:S01]  /*6570*/  IMAD R11, R7, 0x2, R27 ;  /* 0x00000002070b7824 */ /* 0x000fe200078e021b */
[----:B--2---:R-:W-:-:S04]  /*6580*/  LEA R16, P1, R21, R6, 0x1 ;  /* 0x0000000615107211 */ /* 0x004fc800078208ff */
[----:B------:R-:W-:Y:S02]  /*6590*/  LEA.HI.X.SX32 R17, R21, R2, 0x1, P1 ;  /* 0x0000000215117211 */ /* 0x000fe400008f0eff */
[----:B------:R-:W-:-:S03]  /*65a0*/  LEA R21, R0, R19, 0x1 ;  /* 0x0000001300157211 */ /* 0x000fc600078e08ff */
[----:B------:R-:W-:Y:S04]  /*65b0*/  STL.64 [R1+0xb50], R16 ;  /* 0x000b501001007387 */ /* 0x000fe80000100a00 */
[----:B------:R0:W-:Y:S04]  /*65c0*/  STL.64 [R1+0xcc0], R18 ;  /* 0x000cc01201007387 */ /* 0x0001e80000100a00 */
[----:B------:R1:W-:Y:S01]  /*65d0*/  STL [R1+0xb48], R12 ;  /* 0x000b480c01007387 */ /* 0x0003e20000100800 */
[----:B0-----:R-:W-:Y:S01]  /*65e0*/  IMAD.MOV.U32 R18, RZ, RZ, R12 ;  /* 0x000000ffff127224 */ /* 0x001fe200078e000c */
[----:B------:R-:W-:-:S02]  /*65f0*/  MOV R19, R13 ;  /* 0x0000000d00137202 */ /* 0x000fc40000000f00 */
[----:B-1----:R-:W-:Y:S02]  /*6600*/  LEA R12, P1, R25, R6, 0x1 ;  /* 0x00000006190c7211 */ /* 0x002fe400078208ff */
[-C--:B------:R-:W-:Y:S02]  /*6610*/  LEA.HI.X.SX32 R19, R23, R2.reuse, 0x1, P0 ;  /* 0x0000000217137211 */ /* 0x080fe400000f0eff */
[----:B------:R-:W-:-:S03]  /*6620*/  LEA.HI.X.SX32 R13, R25, R2, 0x1, P1 ;  /* 0x00000002190d7211 */ /* 0x000fc600008f0eff */
[----:B------:R0:W-:Y:S04]  /*6630*/  STL [R1+0xb4c], R19 ;  /* 0x000b4c1301007387 */ /* 0x0001e80000100800 */
[----:B------:R-:W-:Y:S01]  /*6640*/  STL.64 [R1+0xcc8], R20 ;  /* 0x000cc81401007387 */ /* 0x000fe20000100a00 */
[----:B------:R-:W-:-:S03]  /*6650*/  IMAD.MOV.U32 R16, RZ, RZ, R22 ;  /* 0x000000ffff107224 */ /* 0x000fc600078e0016 */
[----:B------:R1:W-:Y:S01]  /*6660*/  STL.64 [R1+0xb40], R12 ;  /* 0x000b400c01007387 */ /* 0x0003e20000100a00 */
[----:B0-----:R-:W-:Y:S01]  /*6670*/  IMAD.MOV.U32 R19, RZ, RZ, R10 ;  /* 0x000000ffff137224 */ /* 0x001fe200078e000a */
[-C--:B---3--:R-:W-:Y:S01]  /*6680*/  LEA R10, P1, R8, R6.reuse, 0x1 ;  /* 0x00000006080a7211 */ /* 0x088fe200078208ff */
[----:B------:R-:W-:Y:S01]  /*6690*/  IMAD R22, R7, 0x2, R20 ;  /* 0x0000000207167824 */ /* 0x000fe200078e0214 */
[----:B------:R-:W-:Y:S02]  /*66a0*/  LEA R23, R0, R21, 0x1 ;  /* 0x0000001500177211 */ /* 0x000fe400078e08ff */
[----:B------:R-:W-:Y:S02]  /*66b0*/  MOV R18, R11 ;  /* 0x0000000b00127202 */ /* 0x000fe40000000f00 */
[----:B-1----:R-:W-:Y:S02]  /*66c0*/  LEA R12, P0, R28, R6, 0x1 ;  /* 0x000000061c0c7211 */ /* 0x002fe400078008ff */
[----:B------:R-:W-:-:S02]  /*66d0*/  LEA.HI.X.SX32 R11, R8, R2, 0x1, P1 ;  /* 0x00000002080b7211 */ /* 0x000fc400008f0eff */
[----:B------:R-:W-:Y:S01]  /*66e0*/  LEA.HI.X.SX32 R13, R28, R2, 0x1, P0 ;  /* 0x000000021c0d7211 */ /* 0x000fe200000f0eff */
[----:B------:R-:W-:Y:S04]  /*66f0*/  STL.64 [R1+0xcd0], R22 ;  /* 0x000cd01601007387 */ /* 0x000fe80000100a00 */
[----:B------:R0:W-:Y:S04]  /*6700*/  STL.64 [R1+0xb38], R12 ;  /* 0x000b380c01007387 */ /* 0x0001e80000100a00 */
[----:B0-----:R-:W2:Y:S04]  /*6710*/  LDL.LU R13, [R1+0xd00] ;  /* 0x000d0000010d7983 */ /* 0x001ea80000300800 */
[----:B------:R0:W-:Y:S04]  /*6720*/  STL.64 [R1+0xb30], R10 ;  /* 0x000b300a01007387 */ /* 0x0001e80000100a00 */
[----:B0-----:R-:W3:Y:S01]  /*6730*/  LDL.LU.64 R10, [R1+0xcf8] ;  /* 0x000cf800010a7983 */ /* 0x001ee20000300a00 */
[----:B------:R-:W-:Y:S01]  /*6740*/  IMAD.MOV.U32 R17, RZ, RZ, R24 ;  /* 0x000000ffff117224 */ /* 0x000fe200078e0018 */
[----:B------:R-:W-:Y:S01]  /*6750*/  LEA R24, R7, R22, 0x1 ;  /* 0x0000001607187211 */ /* 0x000fe200078e08ff */
[----:B------:R-:W-:Y:S01]  /*6760*/  IMAD R25, R0, 0x2, R23 ;  /* 0x0000000200197824 */ /* 0x000fe200078e0217 */
[----:B------:R-:W-:-:S02]  /*6770*/  MOV R20, R26 ;  /* 0x0000001a00147202 */ /* 0x000fc40000000f00 */
[----:B------:R-:W-:Y:S02]  /*6780*/  LEA R26, R7, R24, 0x1 ;  /* 0x00000018071a7211 */ /* 0x000fe400078e08ff */
[C---:B------:R-:W-:Y:S01]  /*6790*/  LEA R22, P2, R9.reuse, R6, 0x1 ;  /* 0x0000000609167211 */ /* 0x040fe200078408ff */
[----:B------:R0:W-:Y:S01]  /*67a0*/  STL.64 [R1+0xcf0], R24 ;  /* 0x000cf01801007387 */ /* 0x0001e20000100a00 */
[----:B------:R-:W-:Y:S02]  /*67b0*/  IMAD.MOV.U32 R21, RZ, RZ, R27 ;  /* 0x000000ffff157224 */ /* 0x000fe400078e001b */
[----:B------:R-:W-:Y:S01]  /*67c0*/  IMAD R27, R0, 0x2, R25 ;  /* 0x00000002001b7824 */ /* 0x000fe200078e0219 */
[----:B------:R-:W-:Y:S02]  /*67d0*/  LEA.HI.X.SX32 R23, R9, R2, 0x1, P2 ;  /* 0x0000000209177211 */ /* 0x000fe400010f0eff */
[----:B0-----:R-:W-:-:S04]  /*67e0*/  LEA R24, P0, R29, R6, 0x1 ;  /* 0x000000061d187211 */ /* 0x001fc800078008ff */
[----:B------:R-:W-:Y:S01]  /*67f0*/  LEA.HI.X.SX32 R25, R29, R2, 0x1, P0 ;  /* 0x000000021d197211 */ /* 0x000fe200000f0eff */
[----:B------:R-:W-:Y:S04]  /*6800*/  STL.64 [R1+0xb28], R22 ;  /* 0x000b281601007387 */ /* 0x000fe80000100a00 */
[----:B------:R0:W-:Y:S04]  /*6810*/  STL.64 [R1+0xb20], R24 ;  /* 0x000b201801007387 */ /* 0x0001e80000100a00 */
[----:B0-----:R-:W4:Y:S01]  /*6820*/  LDL.LU.64 R24, [R1+0xcf0] ;  /* 0x000cf00001187983 */ /* 0x001f220000300a00 */
[----:B--2---:R-:W-:-:S02]  /*6830*/  MOV R28, R13 ;  /* 0x0000000d001c7202 */ /* 0x004fc40000000f00 */
[----:B---3--:R-:W-:-:S04]  /*6840*/  LEA R12, P1, R10, R6, 0x1 ;  /* 0x000000060a0c7211 */ /* 0x008fc800078208ff */
[----:B------:R-:W-:-:S05]  /*6850*/  LEA.HI.X.SX32 R13, R10, R2, 0x1, P1 ;  /* 0x000000020a0d7211 */ /* 0x000fca00008f0eff */
[----:B------:R0:W-:Y:S04]  /*6860*/  STL.64 [R1+0xb18], R12 ;  /* 0x000b180c01007387 */ /* 0x0001e80000100a00 */
[----:B0-----:R-:W2:Y:S01]  /*6870*/  LDL.LU.64 R12, [R1+0xce8] ;  /* 0x000ce800010c7983 */ /* 0x001ea20000300a00 */
[----:B------:R-:W-:-:S05]  /*6880*/  IMAD R8, R0, 0x2, R27 ;  /* 0x0000000200087824 */ /* 0x000fca00078e021b */
[----:B------:R-:W-:Y:S01]  /*6890*/  LEA R9, R0, R8, 0x1 ;  /* 0x0000000800097211 */ /* 0x000fe200078e08ff */
[----:B------:R-:W-:Y:S01]  /*68a0*/  IMAD.MOV.U32 R29, RZ, RZ, R16 ;  /* 0x000000ffff1d7224 */ /* 0x000fe200078e0010 */
[----:B------:R-:W-:-:S03]  /*68b0*/  LEA R22, P2, R11, R6, 0x1 ;  /* 0x000000060b167211 */ /* 0x000fc600078408ff */
[----:B------:R0:W-:Y:S01]  /*68c0*/  STL.64 [R1+0xca0], R8 ;  /* 0x000ca00801007387 */ /* 0x0001e20000100a00 */
[----:B------:R-:W-:Y:S02]  /*68d0*/  LEA R10, R0, R9, 0x1 ;  /* 0x00000009000a7211 */ /* 0x000fe400078e08ff */
[----:B------:R-:W-:Y:S02]  /*68e0*/  LEA R16, P0, R15, R6, 0x1 ;  /* 0x000000060f107211 */ /* 0x000fe400078008ff */
[----:B------:R-:W-:Y:S01]  /*68f0*/  LEA.HI.X.SX32 R23, R11, R2, 0x1, P2 ;  /* 0x000000020b177211 */ /* 0x000fe200010f0eff */
[----:B0-----:R-:W-:Y:S02]  /*6900*/  IMAD.MOV.U32 R8, RZ, RZ, R17 ;  /* 0x000000ffff087224 */ /* 0x001fe400078e0011 */
[----:B------:R-:W-:Y:S01]  /*6910*/  IMAD.MOV.U32 R17, RZ, RZ, R15 ;  /* 0x000000ffff117224 */ /* 0x000fe200078e000f */
[----:B------:R-:W-:-:S04]  /*6920*/  MOV R9, R14 ;  /* 0x0000000e00097202 */ /* 0x000fc80000000f00 */
[----:B------:R-:W-:Y:S01]  /*6930*/  LEA.HI.X.SX32 R17, R17, R2, 0x1, P0 ;  /* 0x0000000211117211 */ /* 0x000fe200000f0eff */
[----:B------:R-:W-:Y:S04]  /*6940*/  STL.64 [R1+0xb10], R22 ;  /* 0x000b101601007387 */ /* 0x000fe80000100a00 */
[----:B------:R0:W-:Y:S04]  /*6950*/  STL.64 [R1+0xb08], R16 ;  /* 0x000b081001007387 */ /* 0x0001e80000100a00 */
[----:B0-----:R-:W3:Y:S01]  /*6960*/  LDL.LU.64 R16, [R1+0xce0] ;  /* 0x000ce00001107983 */ /* 0x001ee20000300a00 */
[----:B--2---:R-:W-:-:S04]  /*6970*/  LEA R14, P1, R12, R6, 0x1 ;  /* 0x000000060c0e7211 */ /* 0x004fc800078208ff */
[----:B------:R-:W-:-:S05]  /*6980*/  LEA.HI.X.SX32 R15, R12, R2, 0x1, P1 ;  /* 0x000000020c0f7211 */ /* 0x000fca00008f0eff */
[----:B------:R0:W-:Y:S04]  /*6990*/  STL.64 [R1+0xb00], R14 ;  /* 0x000b000e01007387 */ /* 0x0001e80000100a00 */
[----:B0-----:R-:W2:Y:S01]  /*69a0*/  LDL.LU.64 R14, [R1+0xcd8] ;  /* 0x000cd800010e7983 */ /* 0x001ea20000300a00 */
[C---:B------:R-:W-:Y:S02]  /*69b0*/  LEA R22, P2, R13.reuse, R6, 0x1 ;  /* 0x000000060d167211 */ /* 0x040fe400078408ff */
[----:B------:R-:W-:Y:S02]  /*69c0*/  LEA R11, R0, R10, 0x1 ;  /* 0x0000000a000b7211 */ /* 0x000fe400078e08ff */
[----:B------:R-:W-:-:S03]  /*69d0*/  LEA.HI.X.SX32 R23, R13, R2, 0x1, P2 ;  /* 0x000000020d177211 */ /* 0x000fc600010f0eff */
[----:B------:R-:W-:Y:S01]  /*69e0*/  STL.64 [R1+0xca8], R10 ;  /* 0x000ca80a01007387 */ /* 0x000fe20000100a00 */
[----:B------:R-:W-:-:S03]  /*69f0*/  IMAD.MOV.U32 R13, RZ, RZ, R20 ;  /* 0x000000ffff0d7224 */ /* 0x000fc600078e0014 */
[----:B------:R0:W-:Y:S01]  /*6a00*/  STL.64 [R1+0xaf8], R22 ;  /* 0x000af81601007387 */ /* 0x0001e20000100a00 */
[----:B------:R-:W-:Y:S01]  /*6a10*/  LEA R12, R0, R11, 0x1 ;  /* 0x0000000b000c7211 */ /* 0x000fe200078e08ff */
[----:B0-----:R-:W-:Y:S01]  /*6a20*/  IMAD.MOV.U32 R23, RZ, RZ, R19 ;  /* 0x000000ffff177224 */ /* 0x001fe200078e0013 */
[----:B------:R-:W-:Y:S01]  /*6a30*/  LEA R22, P0, R19, R6, 0x1 ;  /* 0x0000000613167211 */ /* 0x000fe200078008ff */
[----:B------:R-:W-:Y:S01]  /*6a40*/  IMAD.MOV.U32 R10, RZ, RZ, R21 ;  /* 0x000000ffff0a7224 */ /* 0x000fe200078e0015 */
[----:B------:R-:W-:Y:S02]  /*6a50*/  MOV R11, R18 ;  /* 0x00000012000b7202 */ /* 0x000fe40000000f00 */
[----:B------:R-:W-:Y:S02]  /*6a60*/  LEA.HI.X.SX32 R23, R23, R2, 0x1, P0 ;  /* 0x0000000217177211 */ /* 0x000fe400000f0eff */
[----:B------:R-:W-:Y:S02]  /*6a70*/  MOV R19, R13 ;  /* 0x0000000d00137202 */ /* 0x000fe40000000f00 */
[-C--:B---3--:R-:W-:Y:S01]  /*6a80*/  LEA R18, P2, R16, R6.reuse, 0x1 ;  /* 0x0000000610127211 */ /* 0x088fe200078408ff */
[----:B------:R0:W-:Y:S04]  /*6a90*/  STL.64 [R1+0xaf0], R22 ;  /* 0x000af01601007387 */ /* 0x0001e80000100a00 */
[----:B0-----:R-:W3:Y:S01]  /*6aa0*/  LDL.LU.64 R22, [R1+0xcd0] ;  /* 0x000cd00001167983 */ /* 0x001ee20000300a00 */
[----:B--2---:R-:W-:-:S04]  /*6ab0*/  LEA R20, P1, R14, R6, 0x1 ;  /* 0x000000060e147211 */ /* 0x004fc800078208ff */
[-C--:B------:R-:W-:Y:S02]  /*6ac0*/  LEA.HI.X.SX32 R21, R14, R2.reuse, 0x1, P1 ;  /* 0x000000020e157211 */ /* 0x080fe400008f0eff */
[----:B------:R-:W-:Y:S02]  /*6ad0*/  MOV R14, R19 ;  /* 0x00000013000e7202 */ /* 0x000fe40000000f00 */
[----:B------:R-:W-:Y:S01]  /*6ae0*/  LEA.HI.X.SX32 R19, R16, R2, 0x1, P2 ;  /* 0x0000000210137211 */ /* 0x000fe200010f0eff */
[----:B------:R0:W-:Y:S04]  /*6af0*/  STL.64 [R1+0xae8], R20 ;  /* 0x000ae81401007387 */ /* 0x0001e80000100a00 */
[----:B0-----:R-:W2:Y:S04]  /*6b00*/  LDL.LU.64 R20, [R1+0xcc8] ;  /* 0x000cc80001147983 */ /* 0x001ea80000300a00 */
[----:B------:R0:W-:Y:S04]  /*6b10*/  STL.64 [R1+0xae0], R18 ;  /* 0x000ae01201007387 */ /* 0x0001e80000100a00 */
[----:B0-----:R-:W5:Y:S01]  /*6b20*/  LDL.LU.64 R18, [R1+0xcc0] ;  /* 0x000cc00001127983 */ /* 0x001f620000300a00 */
[----:B------:R-:W-:-:S02]  /*6b30*/  IMAD R13, R0, 0x2, R12 ;  /* 0x00000002000d7824 */ /* 0x000fc400078e020c */
[----:B------:R-:W-:Y:S02]  /*6b40*/  IMAD.MOV.U32 R16, RZ, RZ, R3 ;  /* 0x000000ffff107224 */ /* 0x000fe400078e0003 */
[----:B------:R-:W3:Y:S04]  /*6b50*/  LDL.LU R3, [R1+0xcb8] ;  /* 0x000cb80001037983 */ /* 0x000ee80000300800 */
[----:B------:R0:W-:Y:S04]  /*6b60*/  STL.64 [R1+0xc90], R28 ;  /* 0x000c901c01007387 */ /* 0x0001e80000100a00 */
[----:B------:R-:W-:Y:S04]  /*6b70*/  STL.64 [R1+0xcb0], R4 ;  /* 0x000cb00401007387 */ /* 0x000fe80000100a00 */
[----:B------:R1:W-:Y:S01]  /*6b80*/  STL.64 [R1+0xc88], R12 ;  /* 0x000c880c01007387 */ /* 0x0003e20000100a00 */
[----:B0-----:R-:W-:Y:S01]  /*6b90*/  IMAD.MOV.U32 R29, RZ, RZ, R10 ;  /* 0x000000ffff1d7224 */ /* 0x001fe200078e000a */
[----:B------:R-:W-:-:S02]  /*6ba0*/  LEA R10, P0, R9, R6, 0x1 ;  /* 0x00000006090a7211 */ /* 0x000fc400078008ff */
[----:B------:R-:W-:Y:S01]  /*6bb0*/  MOV R28, R14 ;  /* 0x0000000e001c7202 */ /* 0x000fe20000000f00 */
[----:B-1----:R-:W-:Y:S02]  /*6bc0*/  IMAD.MOV.U32 R12, RZ, RZ, R11 ;  /* 0x000000ffff0c7224 */ /* 0x002fe400078e000b */
[----:B------:R-:W-:Y:S01]  /*6bd0*/  IMAD.MOV.U32 R11, RZ, RZ, R9 ;  /* 0x000000ffff0b7224 */ /* 0x000fe200078e0009 */
[----:B------:R-:W-:Y:S02]  /*6be0*/  LEA R14, R0, R13, 0x1 ;  /* 0x0000000d000e7211 */ /* 0x000fe400078e08ff */
[----:B------:R-:W-:Y:S02]  /*6bf0*/  MOV R13, R8 ;  /* 0x00000008000d7202 */ /* 0x000fe40000000f00 */
[----:B------:R-:W-:Y:S02]  /*6c00*/  MOV R9, R16 ;  /* 0x0000001000097202 */ /* 0x000fe40000000f00 */
[----:B------:R-:W-:Y:S01]  /*6c10*/  LEA.HI.X.SX32 R11, R11, R2, 0x1, P0 ;  /* 0x000000020b0b7211 */ /* 0x000fe200000f0eff */
[----:B------:R0:W-:Y:S04]  /*6c20*/  STL.64 [R1+0xc98], R14 ;  /* 0x000c980e01007387 */ /* 0x0001e80000100a00 */
[----:B------:R-:W-:Y:S01]  /*6c30*/  STL.64 [R1+0xad8], R10 ;  /* 0x000ad80a01007387 */ /* 0x000fe20000100a00 */
[----:B0-----:R-:W-:-:S02]  /*6c40*/  MOV R15, R9 ;  /* 0x00000009000f7202 */ /* 0x001fc40000000f00 */
[----:B--2---:R-:W-:-:S04]  /*6c50*/  LEA R4, P2, R21, R6, 0x1 ;  /* 0x0000000615047211 */ /* 0x004fc800078408ff */
[----:B------:R-:W-:-:S05]  /*6c60*/  LEA.HI.X.SX32 R5, R21, R2, 0x1, P2 ;  /* 0x0000000215057211 */ /* 0x000fca00010f0eff */
[----:B------:R3:W-:Y:S01]  /*6c70*/  STL.64 [R1+0xac8], R4 ;  /* 0x000ac80401007387 */ /* 0x0007e20000100a00 */
[----:B-----5:R-:W-:-:S04]  /*6c80*/  LEA R8, P1, R19, R6, 0x1 ;  /* 0x0000000613087211 */ /* 0x020fc800078208ff */
[----:B------:R-:W-:Y:S02]  /*6c90*/  LEA.HI.X.SX32 R9, R19, R2, 0x1, P1 ;  /* 0x0000000213097211 */ /* 0x000fe400008f0eff */
[-C--:B---3--:R-:W-:Y:S02]  /*6ca0*/  LEA R4, P0, R23, R6.reuse, 0x1 ;  /* 0x0000000617047211 */ /* 0x088fe400078008ff */
[----:B----4-:R-:W-:Y:S01]  /*6cb0*/  LEA R10, P1, R25, R6, 0x1 ;  /* 0x00000006190a7211 */ /* 0x010fe200078208ff */
[----:B------:R0:W-:Y:S01]  /*6cc0*/  STL.64 [R1+0xad0], R8 ;  /* 0x000ad00801007387 */ /* 0x0001e20000100a00 */
[-C--:B------:R-:W-:Y:S02]  /*6cd0*/  LEA.HI.X.SX32 R5, R23, R2.reuse, 0x1, P0 ;  /* 0x0000000217057211 */ /* 0x080fe400000f0eff */
[----:B------:R-:W-:-:S03]  /*6ce0*/  LEA.HI.X.SX32 R11, R25, R2, 0x1, P1 ;  /* 0x00000002190b7211 */ /* 0x000fc600008f0eff */
[----:B------:R1:W-:Y:S01]  /*6cf0*/  STL.64 [R1+0xac0], R4 ;  /* 0x000ac00401007387 */ /* 0x0003e20000100a00 */
[----:B0-----:R-:W-:-:S04]  /*6d00*/  LEA R8, P2, R27, R6, 0x1 ;  /* 0x000000061b087211 */ /* 0x001fc800078408ff */
[----:B------:R-:W-:Y:S01]  /*6d10*/  LEA.HI.X.SX32 R9, R27, R2, 0x1, P2 ;  /* 0x000000021b097211 */ /* 0x000fe200010f0eff */
[----:B-1----:R-:W2:Y:S04]  /*6d20*/  LDL.LU.64 R4, [R1+0xcb0] ;  /* 0x000cb00001047983 */ /* 0x002ea80000300a00 */
[----:B------:R0:W-:Y:S04]  /*6d30*/  STL.64 [R1+0xab8], R10 ;  /* 0x000ab80a01007387 */ /* 0x0001e80000100a00 */
[----:B0-----:R-:W3:Y:S04]  /*6d40*/  LDL.LU.64 R10, [R1+0xca8] ;  /* 0x000ca800010a7983 */ /* 0x001ee80000300a00 */
[----:B------:R0:W-:Y:S04]  /*6d50*/  STL.64 [R1+0xab0], R8 ;  /* 0x000ab00801007387 */ /* 0x0001e80000100a00 */
[----:B0-----:R-:W4:Y:S01]  /*6d60*/  LDL.LU.64 R8, [R1+0xca0] ;  /* 0x000ca00001087983 */ /* 0x001f220000300a00 */
[----:B------:R-:W-:-:S04]  /*6d70*/  IMAD R16, R0, 0x2, R14 ;  /* 0x0000000200107824 */ /* 0x000fc800078e020e */
[----:B------:R-:W-:-:S05]  /*6d80*/  IMAD R19, R0, 0x2, R16 ;  /* 0x0000000200137824 */ /* 0x000fca00078e0210 */
[----:B------:R-:W-:Y:S01]  /*6d90*/  LEA R21, R0, R19, 0x1 ;  /* 0x0000001300157211 */ /* 0x000fe200078e08ff */
[----:B------:R-:W-:-:S03]  /*6da0*/  IMAD.MOV.U32 R27, RZ, RZ, R15 ;  /* 0x000000ffff1b7224 */ /* 0x000fc600078e000f */
[C---:B------:R-:W-:Y:S01]  /*6db0*/  LEA R23, R0.reuse, R21, 0x1 ;  /* 0x0000001500177211 */ /* 0x040fe200078e08ff */
[----:B------:R-:W-:Y:S01]  /*6dc0*/  IMAD.MOV.U32 R15, RZ, RZ, R29 ;  /* 0x000000ffff0f7224 */ /* 0x000fe200078e001d */
[----:B------:R0:W-:Y:S01]  /*6dd0*/  STL.64 [R1+0xc70], R20 ;  /* 0x000c701401007387 */ /* 0x0001e20000100a00 */
[----:B------:R-:W-:Y:S02]  /*6de0*/  MOV R29, R13 ;  /* 0x0000000d001d7202 */ /* 0x000fe40000000f00 */
[----:B------:R-:W-:Y:S01]  /*6df0*/  IMAD R25, R0, 0x2, R23 ;  /* 0x0000000200197824 */ /* 0x000fe200078e0217 */
[----:B------:R1:W-:Y:S01]  /*6e00*/  STL.64 [R1+0xc78], R22 ;  /* 0x000c781601007387 */ /* 0x0003e20000100a00 */
[----:B0-----:R-:W-:Y:S01]  /*6e10*/  MOV R21, R28 ;  /* 0x0000001c00157202 */ /* 0x001fe20000000f00 */
[----:B------:R-:W-:Y:S02]  /*6e20*/  IMAD.MOV.U32 R20, RZ, RZ, R12 ;  /* 0x000000ffff147224 */ /* 0x000fe400078e000c */
[----:B-1----:R-:W-:Y:S01]  /*6e30*/  IMAD.MOV.U32 R23, RZ, RZ, R15 ;  /* 0x000000ffff177224 */ /* 0x002fe200078e000f */
[----:B------:R-:W-:-:S02]  /*6e40*/  MOV R22, R29 ;  /* 0x0000001d00167202 */ /* 0x000fc40000000f00 */
[----:B---3--:R-:W-:-:S04]  /*6e50*/  LEA R12, P2, R10, R6, 0x1 ;  /* 0x000000060a0c7211 */ /* 0x008fc800078408ff */
[----:B------:R-:W-:Y:S02]  /*6e60*/  LEA.HI.X.SX32 R13, R10, R2, 0x1, P2 ;  /* 0x000000020a0d7211 */ /* 0x000fe400010f0eff */
[CC--:B----4-:R-:W-:Y:S02]  /*6e70*/  LEA R14, P0, R8.reuse, R6.reuse, 0x1 ;  /* 0x00000006080e7211 */ /* 0x0d0fe400078008ff */
[C---:B------:R-:W-:Y:S02]  /*6e80*/  LEA R28, P1, R9.reuse, R6, 0x1 ;  /* 0x00000006091c7211 */ /* 0x040fe400078208ff */
[-C--:B------:R-:W-:Y:S02]  /*6e90*/  LEA.HI.X.SX32 R15, R8, R2.reuse, 0x1, P0 ;  /* 0x00000002080f7211 */ /* 0x080fe400000f0eff */
[----:B------:R-:W-:-:S03]  /*6ea0*/  LEA.HI.X.SX32 R29, R9, R2, 0x1, P1 ;  /* 0x00000002091d7211 */ /* 0x000fc600008f0eff */
[----:B------:R0:W-:Y:S04]  /*6eb0*/  STL.64 [R1+0xaa8], R14 ;  /* 0x000aa80e01007387 */ /* 0x0001e80000100a00 */
[----:B0-----:R-:W3:Y:S04]  /*6ec0*/  LDL.LU.64 R14, [R1+0xc98] ;  /* 0x000c9800010e7983 */ /* 0x001ee80000300a00 */
[----:B------:R0:W-:Y:S04]  /*6ed0*/  STL.64 [R1+0xaa0], R28 ;  /* 0x000aa01c01007387 */ /* 0x0001e80000100a00 */
[----:B0-----:R-:W4:Y:S04]  /*6ee0*/  LDL.LU.64 R28, [R1+0xc90] ;  /* 0x000c9000011c7983 */ /* 0x001f280000300a00 */
[----:B------:R0:W-:Y:S04]  /*6ef0*/  STL.64 [R1+0xa98], R12 ;  /* 0x000a980c01007387 */ /* 0x0001e80000100a00 */
[----:B0-----:R-:W5:Y:S04]  /*6f00*/  LDL.LU.64 R12, [R1+0xc88] ;  /* 0x000c8800010c7983 */ /* 0x001f680000300a00 */
[----:B------:R0:W-:Y:S02]  /*6f10*/  STL.64 [R1+0xc60], R26 ;  /* 0x000c601a01007387 */ /* 0x0001e40000100a00 */
[----:B0-----:R-:W-:Y:S01]  /*6f20*/  MOV R26, R22 ;  /* 0x00000016001a7202 */ /* 0x001fe20000000f00 */
[----:B------:R-:W-:-:S05]  /*6f30*/  IMAD.MOV.U32 R27, RZ, RZ, R23 ;  /* 0x000000ffff1b7224 */ /* 0x000fca00078e0017 */
[----:B------:R0:W-:Y:S02]  /*6f40*/  STL.64 [R1+0xc80], R26 ;  /* 0x000c801a01007387 */ /* 0x0001e40000100a00 */
[----:B0-----:R-:W-:-:S04]  /*6f50*/  LEA R26, P0, R11, R6, 0x1 ;  /* 0x000000060b1a7211 */ /* 0x001fc800078008ff */
[----:B------:R-:W-:Y:S01]  /*6f60*/  LEA.HI.X.SX32 R27, R11, R2, 0x1, P0 ;  /* 0x000000020b1b7211 */ /* 0x000fe200000f0eff */
[----:B----4-:R5:W-:Y:S04]  /*6f70*/  STL.64 [R1+0xc68], R28 ;  /* 0x000c681c01007387 */ /* 0x010be80000100a00 */
[----:B------:R0:W-:Y:S01]  /*6f80*/  STL.64 [R1+0xa90], R26 ;  /* 0x000a901a01007387 */ /* 0x0001e20000100a00 */
[----:B-----5:R-:W-:-:S03]  /*6f90*/  LEA R28, P1, R12, R6, 0x1 ;  /* 0x000000060c1c7211 */ /* 0x020fc600078208ff */
[----:B0-----:R-:W4:Y:S01]  /*6fa0*/  LDL.LU.64 R26, [R1+0xc80] ;  /* 0x000c8000011a7983 */ /* 0x001f220000300a00 */
[C---:B------:R-:W-:Y:S02]  /*6fb0*/  LEA R22, P2, R13.reuse, R6, 0x1 ;  /* 0x000000060d167211 */ /* 0x040fe400078408ff */
[-C--:B------:R-:W-:Y:S02]  /*6fc0*/  LEA.HI.X.SX32 R29, R12, R2.reuse, 0x1, P1 ;  /* 0x000000020c1d7211 */ /* 0x080fe400008f0eff */
[----:B------:R-:W-:-:S03]  /*6fd0*/  LEA.HI.X.SX32 R23, R13, R2, 0x1, P2 ;  /* 0x000000020d177211 */ /* 0x000fc600010f0eff */
[----:B------:R-:W-:Y:S01]  /*6fe0*/  STL.64 [R1+0xa88], R28 ;  /* 0x000a881c01007387 */ /* 0x000fe20000100a00 */
[----:B------:R-:W-:-:S03]  /*6ff0*/  MOV R12, R20 ;  /* 0x00000014000c7202 */ /* 0x000fc60000000f00 */
[----:B------:R3:W-:Y:S01]  /*7000*/  STL.64 [R1+0xa80], R22 ;  /* 0x000a801601007387 */ /* 0x0007e20000100a00 */
[----:B------:R-:W-:Y:S01]  /*7010*/  LEA R20, P1, R16, R6, 0x1 ;  /* 0x0000000610147211 */ /* 0x000fe200078208ff */
[----:B------:R-:W-:-:S03]  /*7020*/  IMAD.MOV.U32 R13, RZ, RZ, R21 ;  /* 0x000000ffff0d7224 */ /* 0x000fc600078e0015 */
[----:B------:R-:W-:Y:S02]  /*7030*/  LEA.HI.X.SX32 R21, R16, R2, 0x1, P1 ;  /* 0x0000000210157211 */ /* 0x000fe400008f0eff */
[----:B---3--:R-:W-:-:S04]  /*7040*/  LEA R22, P0, R14, R6, 0x1 ;  /* 0x000000060e167211 */ /* 0x008fc800078008ff */
[----:B------:R-:W-:-:S05]  /*7050*/  LEA.HI.X.SX32 R23, R14, R2, 0x1, P0 ;  /* 0x000000020e177211 */ /* 0x000fca00000f0eff */
[----:B------:R0:W-:Y:S04]  /*7060*/  STL.64 [R1+0xa78], R22 ;  /* 0x000a781601007387 */ /* 0x0001e80000100a00 */
[----:B0-----:R-:W3:Y:S04]  /*7070*/  LDL.LU.64 R22, [R1+0xc78] ;  /* 0x000c780001167983 */ /* 0x001ee80000300a00 */
[----:B------:R0:W-:Y:S04]  /*7080*/  STL.64 [R1+0xa70], R20 ;  /* 0x000a701401007387 */ /* 0x0001e80000100a00 */
[----:B0-----:R-:W5:Y:S01]  /*7090*/  LDL.LU.64 R20, [R1+0xc70] ;  /* 0x000c700001147983 */ /* 0x001f620000300a00 */
[----:B------:R-:W-:-:S04]  /*70a0*/  LEA R28, P2, R19, R6, 0x1 ;  /* 0x00000006131c7211 */ /* 0x000fc800078408ff */
[----:B------:R-:W-:Y:S01]  /*70b0*/  LEA.HI.X.SX32 R29, R19, R2, 0x1, P2 ;  /* 0x00000002131d7211 */ /* 0x000fe200010f0eff */
[----:B------:R0:W-:Y:S04]  /*70c0*/  STL [R1+0xc14], R18 ;  /* 0x000c141201007387 */ /* 0x0001e80000100800 */
[----:B------:R5:W-:Y:S01]  /*70d0*/  STL.64 [R1+0xa68], R28 ;  /* 0x000a681c01007387 */ /* 0x000be20000100a00 */
[----:B----4-:R-:W-:Y:S01]  /*70e0*/  MOV R19, R26 ;  /* 0x0000001a00137202 */ /* 0x010fe20000000f00 */
[----:B0-----:R-:W-:-:S05]  /*70f0*/  IMAD.MOV.U32 R18, RZ, RZ, R27 ;  /* 0x000000ffff127224 */ /* 0x001fca00078e001b */
[----:B------:R-:W-:Y:S01]  /*7100*/  STL.64 [R1+0xc58], R18 ;  /* 0x000c581201007387 */ /* 0x000fe20000100a00 */
[----:B-----5:R-:W-:-:S04]  /*7110*/  LEA R28, P0, R21, R6, 0x1 ;  /* 0x00000006151c7211 */ /* 0x020fc800078008ff */
[----:B------:R-:W-:-:S05]  /*7120*/  LEA.HI.X.SX32 R29, R21, R2, 0x1, P0 ;  /* 0x00000002151d7211 */ /* 0x000fca00000f0eff */
[----:B------:R0:W-:Y:S04]  /*7130*/  STL.64 [R1+0xa60], R28 ;  /* 0x000a601c01007387 */ /* 0x0001e80000100a00 */
[----:B0-----:R-:W4:Y:S01]  /*7140*/  LDL.LU.64 R28, [R1+0xc68] ;  /* 0x000c6800011c7983 */ /* 0x001f220000300a00 */
[-C--:B---3--:R-:W-:Y:S02]  /*7150*/  LEA R26, P1, R23, R6.reuse, 0x1 ;  /* 0x00000006171a7211 */ /* 0x088fe400078208ff */
[----:B------:R-:W-:Y:S02]  /*7160*/  LEA R8, R0, R25, 0x1 ;  /* 0x0000001900087211 */ /* 0x000fe400078e08ff */
[----:B------:R-:W-:Y:S02]  /*7170*/  MOV R14, R13 ;  /* 0x0000000d000e7202 */ /* 0x000fe40000000f00 */
[----:B------:R-:W-:-:S02]  /*7180*/  LEA R18, P2, R25, R6, 0x1 ;  /* 0x0000000619127211 */ /* 0x000fc400078408ff */
[-C--:B------:R-:W-:Y:S01]  /*7190*/  LEA.HI.X.SX32 R27, R23, R2.reuse, 0x1, P1 ;  /* 0x00000002171b7211 */ /* 0x080fe200008f0eff */
[C---:B------:R-:W-:Y:S01]  /*71a0*/  IMAD R9, R0.reuse, 0x2, R8 ;  /* 0x0000000200097824 */ /* 0x040fe200078e0208 */
[----:B------:R-:W-:Y:S01]  /*71b0*/  LEA.HI.X.SX32 R19, R25, R2, 0x1, P2 ;  /* 0x0000000219137211 */ /* 0x000fe200010f0eff */
[----:B------:R-:W-:Y:S02]  /*71c0*/  IMAD.MOV.U32 R21, RZ, RZ, R14 ;  /* 0x000000ffff157224 */ /* 0x000fe400078e000e */
[----:B------:R0:W-:Y:S01]  /*71d0*/  STL.64 [R1+0xa58], R26 ;  /* 0x000a581a01007387 */ /* 0x0001e20000100a00 */
[----:B------:R-:W-:-:S03]  /*71e0*/  LEA R10, R0, R9, 0x1 ;  /* 0x00000009000a7211 */ /* 0x000fc600078e08ff */
[----:B0-----:R-:W3:Y:S02]  /*71f0*/  LDL.LU.64 R26, [R1+0xc60] ;  /* 0x000c6000011a7983 */ /* 0x001ee40000300a00 */
[----:B------:R-:W-:Y:S02]  /*7200*/  IMAD R11, R0, 0x2, R10 ;  /* 0x00000002000b7824 */ /* 0x000fe400078e020a */
[----:B----4-:R0:W-:Y:S04]  /*7210*/  STL.64 [R1+0xc48], R28 ;  /* 0x000c481c01007387 */ /* 0x0101e80000100a00 */
[----:B------:R1:W-:Y:S04]  /*7220*/  STL.64 [R1+0xa50], R18 ;  /* 0x000a501201007387 */ /* 0x0003e80000100a00 */
[----:B------:R4:W-:Y:S01]  /*7230*/  STL.64 [R1+0xc50], R20 ;  /* 0x000c501401007387 */ /* 0x0009e20000100a00 */
[----:B0-----:R-:W-:-:S02]  /*7240*/  LEA R28, P0, R8, R6, 0x1 ;  /* 0x00000006081c7211 */ /* 0x001fc400078008ff */
[-C--:B-1----:R-:W-:Y:S02]  /*7250*/  LEA R18, P2, R10, R6.reuse, 0x1 ;  /* 0x000000060a127211 */ /* 0x082fe400078408ff */
[C---:B----4-:R-:W-:Y:S02]  /*7260*/  LEA R20, P1, R9.reuse, R6, 0x1 ;  /* 0x0000000609147211 */ /* 0x050fe400078208ff */
[-C--:B------:R-:W-:Y:S02]  /*7270*/  LEA.HI.X.SX32 R29, R8, R2.reuse, 0x1, P0 ;  /* 0x00000002081d7211 */ /* 0x080fe400000f0eff */
[-C--:B------:R-:W-:Y:S02]  /*7280*/  LEA.HI.X.SX32 R21, R9, R2.reuse, 0x1, P1 ;  /* 0x0000000209157211 */ /* 0x080fe400008f0eff */
[----:B------:R-:W-:Y:S01]  /*7290*/  LEA.HI.X.SX32 R19, R10, R2, 0x1, P2 ;  /* 0x000000020a137211 */ /* 0x000fe200010f0eff */
[----:B------:R-:W-:Y:S04]  /*72a0*/  STL [R1+0xc10], R24 ;  /* 0x000c101801007387 */ /* 0x000fe80000100800 */
[----:B------:R-:W-:Y:S04]  /*72b0*/  STL.64 [R1+0xa48], R28 ;  /* 0x000a481c01007387 */ /* 0x000fe80000100a00 */
[----:B------:R-:W-:Y:S04]  /*72c0*/  STL.64 [R1+0xa40], R20 ;  /* 0x000a401401007387 */ /* 0x000fe80000100a00 */
[----:B------:R0:W-:Y:S02]  /*72d0*/  STL.64 [R1+0xa38], R18 ;  /* 0x000a381201007387 */ /* 0x0001e40000100a00 */
[----:B0-----:R-:W-:-:S04]  /*72e0*/  LEA R18, P0, R11, R6, 0x1 ;  /* 0x000000060b127211 */ /* 0x001fc800078008ff */
[----:B------:R-:W-:-:S05]  /*72f0*/  LEA.HI.X.SX32 R19, R11, R2, 0x1, P0 ;  /* 0x000000020b137211 */ /* 0x000fca00000f0eff */
[----:B------:R0:W-:Y:S04]  /*7300*/  STL.64 [R1+0xa30], R18 ;  /* 0x000a301201007387 */ /* 0x0001e80000100a00 */
[----:B0-----:R-:W4:Y:S01]  /*7310*/  LDL.LU.64 R18, [R1+0xc58] ;  /* 0x000c580001127983 */ /* 0x001f220000300a00 */
[----:B------:R-:W-:Y:S01]  /*7320*/  IMAD.MOV.U32 R16, RZ, RZ, R12 ;  /* 0x000000ffff107224 */ /* 0x000fe200078e000c */
[----:B------:R-:W-:-:S05]  /*7330*/  LEA R12, R0, R11, 0x1 ;  /* 0x0000000b000c7211 */ /* 0x000fca00078e08ff */
[----:B------:R-:W-:Y:S01]  /*7340*/  IMAD R13, R0, 0x2, R12 ;  /* 0x00000002000d7824 */ /* 0x000fe200078e020c */
[----:B------:R-:W-:-:S04]  /*7350*/  LEA R20, P1, R12, R6, 0x1 ;  /* 0x000000060c147211 */ /* 0x000fc800078208ff */
[C---:B------:R-:W-:Y:S02]  /*7360*/  LEA R28, P2, R13.reuse, R6, 0x1 ;  /* 0x000000060d1c7211 */ /* 0x040fe400078408ff */
[-C--:B------:R-:W-:Y:S02]  /*7370*/  LEA.HI.X.SX32 R21, R12, R2.reuse, 0x1, P1 ;  /* 0x000000020c157211 */ /* 0x080fe400008f0eff */
[C---:B------:R-:W-:Y:S02]  /*7380*/  LEA R14, R0.reuse, R13, 0x1 ;  /* 0x0000000d000e7211 */ /* 0x040fe400078e08ff */
[----:B------:R-:W-:Y:S02]  /*7390*/  LEA.HI.X.SX32 R29, R13, R2, 0x1, P2 ;  /* 0x000000020d1d7211 */ /* 0x000fe400010f0eff */
[----:B------:R-:W-:Y:S01]  /*73a0*/  MOV R23, R16 ;  /* 0x0000001000177202 */ /* 0x000fe20000000f00 */
[----:B------:R0:W-:Y:S01]  /*73b0*/  STL.64 [R1+0xa28], R20 ;  /* 0x000a281401007387 */ /* 0x0001e20000100a00 */
[----:B------:R-:W-:-:S02]  /*73c0*/  IMAD R16, R0, 0x2, R14 ;  /* 0x0000000200107824 */ /* 0x000fc400078e020e */
[----:B------:R-:W-:Y:S01]  /*73d0*/  MOV R24, R23 ;  /* 0x0000001700187202 */ /* 0x000fe20000000f00 */
[C---:B--2---:R-:W-:Y:S01]  /*73e0*/  IMAD R23, R7.reuse, 0x2, R5 ;  /* 0x0000000207177824 */ /* 0x044fe200078e0205 */
[----:B0-----:R-:W2:Y:S04]  /*73f0*/  LDL.LU.64 R20, [R1+0xc50] ;  /* 0x000c500001147983 */ /* 0x001ea80000300a00 */
[----:B------:R-:W-:Y:S01]  /*7400*/  LEA R23, R7, R23, 0x1 ;  /* 0x0000001707177211 */ /* 0x000fe200078e08ff */
[----:B----4-:R-:W-:Y:S01]  /*7410*/  IMAD.MOV.U32 R12, RZ, RZ, R18 ;  /* 0x000000ffff0c7224 */ /* 0x010fe200078e0012 */
[----:B------:R-:W-:-:S05]  /*7420*/  MOV R13, R19 ;  /* 0x00000013000d7202 */ /* 0x000fca0000000f00 */
[----:B------:R0:W-:Y:S04]  /*7430*/  STL.64 [R1+0xc40], R12 ;  /* 0x000c400c01007387 */ /* 0x0001e80000100a00 */
[----:B------:R1:W-:Y:S01]  /*7440*/  STL.64 [R1+0xa20], R28 ;  /* 0x000a201c01007387 */ /* 0x0003e20000100a00 */
[-C--:B0-----:R-:W-:Y:S02]  /*7450*/  LEA R12, P1, R16, R6.reuse, 0x1 ;  /* 0x00000006100c7211 */ /* 0x081fe400078208ff */
[----:B-1----:R-:W-:-:S04]  /*7460*/  LEA R28, P0, R14, R6, 0x1 ;  /* 0x000000060e1c7211 */ /* 0x002fc800078008ff */
[-C--:B------:R-:W-:Y:S01]  /*7470*/  LEA.HI.X.SX32 R29, R14, R2.reuse, 0x1, P0 ;  /* 0x000000020e1d7211 */ /* 0x080fe200000f0eff */
[----:B------:R-:W-:Y:S01]  /*7480*/  STL.64 [R1+0xc38], R22 ;  /* 0x000c381601007387 */ /* 0x000fe20000100a00 */
[----:B------:R-:W-:-:S03]  /*7490*/  LEA.HI.X.SX32 R13, R16, R2, 0x1, P1 ;  /* 0x00000002100d7211 */ /* 0x000fc600008f0eff */
[----:B------:R0:W-:Y:S04]  /*74a0*/  STL.64 [R1+0xa18], R28 ;  /* 0x000a181c01007387 */ /* 0x0001e80000100a00 */
[----:B0-----:R-:W4:Y:S04]  /*74b0*/  LDL.LU.64 R28, [R1+0xc48] ;  /* 0x000c4800011c7983 */ /* 0x001f280000300a00 */
[----:B------:R-:W-:Y:S04]  /*74c0*/  STL [R1+0xc18], R15 ;  /* 0x000c180f01007387 */ /* 0x000fe80000100800 */
[----:B------:R0:W-:Y:S04]  /*74d0*/  STL.64 [R1+0xa10], R12 ;  /* 0x000a100c01007387 */ /* 0x0001e80000100a00 */
[----:B0-----:R-:W5:Y:S01]  /*74e0*/  LDL.LU.64 R12, [R1+0xc40] ;  /* 0x000c4000010c7983 */ /* 0x001f620000300a00 */
[----:B------:R-:W-:-:S05]  /*74f0*/  IMAD R8, R0, 0x2, R16 ;  /* 0x0000000200087824 */ /* 0x000fca00078e0210 */
[----:B------:R-:W-:Y:S02]  /*7500*/  LEA R22, P2, R8, R6, 0x1 ;  /* 0x0000000608167211 */ /* 0x000fe400078408ff */
[----:B------:R-:W-:Y:S01]  /*7510*/  LEA R9, R0, R8, 0x1 ;  /* 0x0000000800097211 */ /* 0x000fe200078e08ff */
[----:B------:R-:W-:Y:S01]  /*7520*/  IMAD.MOV.U32 R16, RZ, RZ, R4 ;  /* 0x000000ffff107224 */ /* 0x000fe200078e0004 */
[----:B------:R-:W-:Y:S02]  /*7530*/  LEA.HI.X.SX32 R23, R8, R2, 0x1, P2 ;  /* 0x0000000208177211 */ /* 0x000fe400010f0eff */
[----:B------:R-:W-:Y:S01]  /*7540*/  LEA R4, P0, R9, R6, 0x1 ;  /* 0x0000000609047211 */ /* 0x000fe200078008ff */
[C---:B------:R-:W-:Y:S01]  /*7550*/  IMAD R19, R7.reuse, 0x2, R5 ;  /* 0x0000000207137824 */ /* 0x040fe200078e0205 */
[CC--:B------:R-:W-:Y:S02]  /*7560*/  LEA R18, R7.reuse, R5.reuse, 0x1 ;  /* 0x0000000507127211 */ /* 0x0c0fe400078e08ff */
[-C--:B------:R-:W-:Y:S01]  /*7570*/  LEA R25, R7, R5.reuse, 0x1 ;  /* 0x0000000507197211 */ /* 0x080fe200078e08ff */
[----:B--2---:R-:W-:Y:S04]  /*7580*/  STL.64 [R1+0xc20], R20 ;  /* 0x000c201401007387 */ /* 0x004fe80000100a00 */
[----:B----4-:R-:W-:Y:S04]  /*7590*/  STL.64 [R1+0xc28], R28 ;  /* 0x000c281c01007387 */ /* 0x010fe80000100a00 */
[----:B------:R0:W-:Y:S04]  /*75a0*/  STL.64 [R1+0xa08], R22 ;  /* 0x000a081601007387 */ /* 0x0001e80000100a00 */
[----:B0-----:R-:W2:Y:S01]  /*75b0*/  LDL.LU.64 R22, [R1+0xc38] ;  /* 0x000c380001167983 */ /* 0x001ea20000300a00 */
[----:B-----5:R-:W-:Y:S01]  /*75c0*/  IMAD.MOV.U32 R8, RZ, RZ, R13 ;  /* 0x000000ffff087224 */ /* 0x020fe200078e000d */
[----:B------:R-:W-:Y:S01]  /*75d0*/  MOV R13, R12 ;  /* 0x0000000c000d7202 */ /* 0x000fe20000000f00 */
[----:B------:R-:W-:Y:S01]  /*75e0*/  IMAD.MOV.U32 R12, RZ, RZ, R24 ;  /* 0x000000ffff0c7224 */ /* 0x000fe200078e0018 */
[----:B------:R-:W-:-:S02]  /*75f0*/  MOV R24, R5 ;  /* 0x0000000500187202 */ /* 0x000fc40000000f00 */
[----:B------:R-:W-:-:S05]  /*7600*/  LEA.HI.X.SX32 R5, R9, R2, 0x1, P0 ;  /* 0x0000000209057211 */ /* 0x000fca00000f0eff */
[----:B------:R0:W-:Y:S04]  /*7610*/  STL.64 [R1+0xa00], R4 ;  /* 0x000a000401007387 */ /* 0x0001e80000100a00 */
[----:B0-----:R-:W4:Y:S01]  /*7620*/  LDL.LU.64 R4, [R1+0xc30] ;  /* 0x000c300001047983 */ /* 0x001f220000300a00 */
[----:B------:R-:W-:-:S05]  /*7630*/  LEA R10, R0, R9, 0x1 ;  /* 0x00000009000a7211 */ /* 0x000fca00078e08ff */
[----:B------:R-:W-:Y:S01]  /*7640*/  IMAD R11, R0, 0x2, R10 ;  /* 0x00000002000b7824 */ /* 0x000fe200078e020a */
[----:B------:R-:W-:-:S04]  /*7650*/  LEA R28, P1, R10, R6, 0x1 ;  /* 0x000000060a1c7211 */ /* 0x000fc800078208ff */
[----:B------:R-:W-:Y:S02]  /*7660*/  LEA R0, R0, R11, 0x1 ;  /* 0x0000000b00007211 */ /* 0x000fe400078e08ff */
[CC--:B------:R-:W-:Y:S02]  /*7670*/  LEA R20, P2, R11.reuse, R6.reuse, 0x1 ;  /* 0x000000060b147211 */ /* 0x0c0fe400078408ff */
[----:B------:R-:W-:Y:S02]  /*7680*/  LEA R14, P3, R0, R6, 0x1 ;  /* 0x00000006000e7211 */ /* 0x000fe400078608ff */
[-C--:B------:R-:W-:Y:S02]  /*7690*/  LEA.HI.X.SX32 R29, R10, R2.reuse, 0x1, P1 ;  /* 0x000000020a1d7211 */ /* 0x080fe400008f0eff */
[-C--:B------:R-:W-:Y:S02]  /*76a0*/  LEA.HI.X.SX32 R21, R11, R2.reuse, 0x1, P2 ;  /* 0x000000020b157211 */ /* 0x080fe400010f0eff */
[----:B------:R-:W-:Y:S01]  /*76b0*/  LEA.HI.X.SX32 R15, R0, R2, 0x1, P3 ;  /* 0x00000002000f7211 */ /* 0x000fe200018f0eff */
[----:B------:R-:W-:Y:S04]  /*76c0*/  STL.64 [R1+0x9f8], R28 ;  /* 0x0009f81c01007387 */ /* 0x000fe80000100a00 */
[----:B------:R-:W-:Y:S04]  /*76d0*/  STL.64 [R1+0x9f0], R20 ;  /* 0x0009f01401007387 */ /* 0x000fe80000100a00 */
[----:B------:R4:W-:Y:S02]  /*76e0*/  STL.64 [R1+0x9e8], R14 ;  /* 0x0009e80e01007387 */ /* 0x0009e40000100a00 */
[----:B----4-:R-:W-:-:S02]  /*76f0*/  LEA R15, R7, R4, 0x1 ;  /* 0x00000004070f7211 */ /* 0x010fc400078e08ff */
[CC--:B------:R-:W-:Y:S02]  /*7700*/  LEA R28, P0, R4.reuse, R5.reuse, 0x1 ;  /* 0x00000005041c7211 */ /* 0x0c0fe400078008ff */
[C---:B------:R-:W-:Y:S02]  /*7710*/  LEA R20, P1, R15.reuse, R5, 0x1 ;  /* 0x000000050f147211 */ /* 0x040fe400078208ff */
[-C--:B------:R-:W-:Y:S02]  /*7720*/  LEA.HI.X.SX32 R29, R4, R3.reuse, 0x1, P0 ;  /* 0x00000003041d7211 */ /* 0x080fe400000f0eff */
[----:B------:R-:W-:-:S03]  /*7730*/  LEA.HI.X.SX32 R21, R15, R3, 0x1, P1 ;  /* 0x000000030f157211 */ /* 0x000fc600008f0eff */
[----:B------:R0:W-:Y:S04]  /*7740*/  STL.64 [R1+0x9e0], R28 ;  /* 0x0009e01c01007387 */ /* 0x0001e80000100a00 */
[----:B0-----:R-:W4:Y:S04]  /*7750*/  LDL.LU.64 R28, [R1+0xc28] ;  /* 0x000c2800011c7983 */ /* 0x001f280000300a00 */
[----:B------:R0:W-:Y:S04]  /*7760*/  STL.64 [R1+0x9d8], R20 ;  /* 0x0009d81401007387 */ /* 0x0001e80000100a00 */
[----:B0-----:R-:W5:Y:S01]  /*7770*/  LDL.LU.64 R20, [R1+0xc20] ;  /* 0x000c200001147983 */ /* 0x001f620000300a00 */
[----:B------:R-:W-:-:S04]  /*7780*/  IMAD R14, R7, 0x2, R4 ;  /* 0x00000002070e7824 */ /* 0x000fc800078e0204 */
[C---:B------:R-:W-:Y:S01]  /*7790*/  IMAD R14, R7.reuse, 0x2, R14 ;  /* 0x00000002070e7824 */ /* 0x040fe200078e020e */
[----:B---3--:R-:W-:-:S04]  /*77a0*/  LEA R0, R7, R26, 0x1 ;  /* 0x0000001a07007211 */ /* 0x008fc800078e08ff */
[----:B------:R-:W-:Y:S01]  /*77b0*/  LEA R10, P2, R14, R5, 0x1 ;  /* 0x000000050e0a7211 */ /* 0x000fe200078408ff */
[----:B------:R-:W-:-:S03]  /*77c0*/  IMAD.MOV.U32 R15, RZ, RZ, R8 ;  /* 0x000000ffff0f7224 */ /* 0x000fc600078e0008 */
[----:B------:R-:W-:Y:S01]  /*77d0*/  LEA.HI.X.SX32 R11, R14, R3, 0x1, P2 ;  /* 0x000000030e0b7211 */ /* 0x000fe200010f0eff */
[C---:B------:R-:W-:Y:S01]  /*77e0*/  IMAD R2, R7.reuse, 0x2, R0 ;  /* 0x0000000207027824 */ /* 0x040fe200078e0200 */
[-C--:B------:R-:W-:Y:S02]  /*77f0*/  LEA R14, P0, R8, R5.reuse, 0x1 ;  /* 0x00000005080e7211 */ /* 0x080fe400078008ff */
[C---:B------:R-:W-:Y:S01]  /*7800*/  LEA R8, P2, R12.reuse, R5, 0x1 ;  /* 0x000000050c087211 */ /* 0x040fe200078408ff */
[----:B------:R0:W-:Y:S01]  /*7810*/  STL.64 [R1+0x9d0], R10 ;  /* 0x0009d00a01007387 */ /* 0x0001e20000100a00 */
[----:B------:R-:W-:Y:S02]  /*7820*/  LEA R4, R7, R2, 0x1 ;  /* 0x0000000207047211 */ /* 0x000fe400078e08ff */
[-C--:B------:R-:W-:Y:S02]  /*7830*/  LEA.HI.X.SX32 R9, R12, R3.reuse, 0x1, P2 ;  /* 0x000000030c097211 */ /* 0x080fe400010f0eff */
[----:B------:R-:W-:-:S02]  /*7840*/  LEA.HI.X.SX32 R15, R15, R3, 0x1, P0 ;  /* 0x000000030f0f7211 */ /* 0x000fc400000f0eff */
[----:B0-----:R-:W-:Y:S01]  /*7850*/  LEA R10, P1, R13, R5, 0x1 ;  /* 0x000000050d0a7211 */ /* 0x001fe200078208ff */
[----:B------:R0:W-:Y:S01]  /*7860*/  STL.64 [R1+0x9b8], R8 ;  /* 0x0009b80801007387 */ /* 0x0001e20000100a00 */
[----:B------:R-:W-:Y:S02]  /*7870*/  LEA R6, R7, R4, 0x1 ;  /* 0x0000000407067211 */ /* 0x000fe400078e08ff */
[----:B------:R-:W-:Y:S01]  /*7880*/  LEA.HI.X.SX32 R11, R13, R3, 0x1, P1 ;  /* 0x000000030d0b7211 */ /* 0x000fe200008f0eff */
[----:B------:R1:W-:Y:S01]  /*7890*/  STL.64 [R1+0x9c8], R14 ;  /* 0x0009c80e01007387 */ /* 0x0003e20000100a00 */
[----:B------:R-:W-:-:S03]  /*78a0*/  LEA R19, R7, R19, 0x1 ;  /* 0x0000001307137211 */ /* 0x000fc600078e08ff */
[----:B------:R3:W-:Y:S01]  /*78b0*/  STL.64 [R1+0x9c0], R10 ;  /* 0x0009c00a01007387 */ /* 0x0007e20000100a00 */
[-C--:B------:R-:W-:Y:S01]  /*78c0*/  LEA R12, P1, R24, R5.reuse, 0x1 ;  /* 0x00000005180c7211 */ /* 0x080fe200078208ff */
[C---:B------:R-:W-:Y:S02]  /*78d0*/  IMAD R18, R7.reuse, 0x2, R18 ;  /* 0x0000000207127824 */ /* 0x040fe400078e0212 */
[----:B0-----:R-:W-:Y:S01]  /*78e0*/  IMAD R8, R7, 0x2, R6 ;  /* 0x0000000207087824 */ /* 0x001fe200078e0206 */
[CC--:B-1----:R-:W-:Y:S02]  /*78f0*/  LEA R14, P0, R16.reuse, R5.reuse, 0x1 ;  /* 0x00000005100e7211 */ /* 0x0c2fe400078008ff */
[----:B---3--:R-:W-:Y:S02]  /*7900*/  LEA R10, P2, R25, R5, 0x1 ;  /* 0x00000005190a7211 */ /* 0x008fe400078408ff */
[-C--:B------:R-:W-:Y:S01]  /*7910*/  LEA.HI.X.SX32 R15, R16, R3.reuse, 0x1, P0 ;  /* 0x00000003100f7211 */ /* 0x080fe200000f0eff */
[----:B------:R-:W-:Y:S01]  /*7920*/  IMAD R19, R7, 0x2, R19 ;  /* 0x0000000207137824 */ /* 0x000fe200078e0213 */
[----:B------:R-:W-:-:S02]  /*7930*/  LEA.HI.X.SX32 R11, R25, R3, 0x1, P2 ;  /* 0x00000003190b7211 */ /* 0x000fc400010f0eff */
[----:B------:R-:W-:Y:S01]  /*7940*/  LEA.HI.X.SX32 R13, R24, R3, 0x1, P1 ;  /* 0x00000003180d7211 */ /* 0x000fe200008f0eff */
[----:B------:R0:W-:Y:S01]  /*7950*/  STL.64 [R1+0x9b0], R14 ;  /* 0x0009b00e01007387 */ /* 0x0001e20000100a00 */
[C---:B------:R-:W-:Y:S01]  /*7960*/  LEA R9, R7.reuse, R8, 0x1 ;  /* 0x0000000807097211 */ /* 0x040fe200078e08ff */
[C---:B------:R-:W-:Y:S01]  /*7970*/  IMAD R19, R7.reuse, 0x2, R19 ;  /* 0x0000000207137824 */ /* 0x040fe200078e0213 */
[----:B------:R-:W-:-:S04]  /*7980*/  LEA R18, R7, R18, 0x1 ;  /* 0x0000001207127211 */ /* 0x000fc800078e08ff */
[C---:B------:R-:W-:Y:S01]  /*7990*/  LEA R24, P1, R18.reuse, R5, 0x1 ;  /* 0x0000000512187211 */ /* 0x040fe200078208ff */
[----:B0-----:R-:W3:Y:S04]  /*79a0*/  LDL.LU R15, [R1+0xc18] ;  /* 0x000c1800010f7983 */ /* 0x001ee80000300800 */
[----:B------:R0:W-:Y:S04]  /*79b0*/  STL.64 [R1+0x9a0], R10 ;  /* 0x0009a00a01007387 */ /* 0x0001e80000100a00 */
[----:B------:R1:W-:Y:S04]  /*79c0*/  STL.64 [R1+0x9a8], R12 ;  /* 0x0009a80c01007387 */ /* 0x0003e80000100a00 */
[----:B------:R2:W-:Y:S01]  /*79d0*/  STL.64 [R1+0xc08], R8 ;  /* 0x000c080801007387 */ /* 0x0005e20000100a00 */
[----:B------:R-:W-:Y:S01]  /*79e0*/  LEA.HI.X.SX32 R25, R18, R3, 0x1, P1 ;  /* 0x0000000312197211 */ /* 0x000fe200008f0eff */
[----:B0-----:R-:W-:Y:S01]  /*79f0*/  IMAD R10, R7, 0x2, R9 ;  /* 0x00000002070a7824 */ /* 0x001fe200078e0209 */
[----:B-1----:R-:W-:-:S02]  /*7a00*/  LEA R12, P2, R19, R5, 0x1 ;  /* 0x00000005130c7211 */ /* 0x002fc400078408ff */
[----:B--2---:R-:W-:Y:S02]  /*7a10*/  LEA R8, P0, R23, R5, 0x1 ;  /* 0x0000000517087211 */ /* 0x004fe400078008ff */
[-C--:B------:R-:W-:Y:S02]  /*7a20*/  LEA.HI.X.SX32 R13, R19, R3.reuse, 0x1, P2 ;  /* 0x00000003130d7211 */ /* 0x080fe400010f0eff */
[----:B------:R-:W-:-:S03]  /*7a30*/  LEA.HI.X.SX32 R9, R23, R3, 0x1, P0 ;  /* 0x0000000317097211 */ /* 0x000fc600000f0eff */
[----:B------:R-:W-:Y:S04]  /*7a40*/  STL.64 [R1+0x988], R12 ;  /* 0x0009880c01007387 */ /* 0x000fe80000100a00 */
[----:B------:R-:W-:Y:S04]  /*7a50*/  STL.64 [R1+0x998], R8 ;  /* 0x0009980801007387 */ /* 0x000fe80000100a00 */
[----:B------:R-:W-:Y:S01]  /*7a60*/  STL.64 [R1+0x990], R24 ;  /* 0x0009901801007387 */ /* 0x000fe20000100a00 */
[----:B-----5:R-:W-:-:S04]  /*7a70*/  LEA R18, P0, R21, R5, 0x1 ;  /* 0x0000000515127211 */ /* 0x020fc800078008ff */
[----:B------:R-:W-:-:S05]  /*7a80*/  LEA.HI.X.SX32 R19, R21, R3, 0x1, P0 ;  /* 0x0000000315137211 */ /* 0x000fca00000f0eff */
[----:B------:R0:W-:Y:S04]  /*7a90*/  STL.64 [R1+0x980], R18 ;  /* 0x0009801201007387 */ /* 0x0001e80000100a00 */
[----:B0-----:R-:W2:Y:S01]  /*7aa0*/  LDL.LU R18, [R1+0xc14] ;  /* 0x000c140001127983 */ /* 0x001ea20000300800 */
[CC--:B----4-:R-:W-:Y:S02]  /*7ab0*/  LEA R24, P1, R29.reuse, R5.reuse, 0x1 ;  /* 0x000000051d187211 */ /* 0x0d0fe400078208ff */
[C---:B------:R-:W-:Y:S02]  /*7ac0*/  LEA R8, P2, R28.reuse, R5, 0x1 ;  /* 0x000000051c087211 */ /* 0x040fe400078408ff */
[-C--:B------:R-:W-:Y:S02]  /*7ad0*/  LEA.HI.X.SX32 R25, R29, R3.reuse, 0x1, P1 ;  /* 0x000000031d197211 */ /* 0x080fe400008f0eff */
[----:B------:R-:W-:-:S02]  /*7ae0*/  LEA.HI.X.SX32 R9, R28, R3, 0x1, P2 ;  /* 0x000000031c097211 */ /* 0x000fc400010f0eff */
[C---:B------:R-:W-:Y:S01]  /*7af0*/  LEA R28, P0, R27.reuse, R5, 0x1 ;  /* 0x000000051b1c7211 */ /* 0x040fe200078008ff */
[----:B------:R-:W-:Y:S03]  /*7b00*/  STL.64 [R1+0x978], R24 ;  /* 0x0009781801007387 */ /* 0x000fe60000100a00 */
[----:B------:R-:W-:Y:S01]  /*7b10*/  LEA.HI.X.SX32 R29, R27, R3, 0x1, P0 ;  /* 0x000000031b1d7211 */ /* 0x000fe200000f0eff */
[----:B------:R0:W-:Y:S04]  /*7b20*/  STL.64 [R1+0x970], R8 ;  /* 0x0009700801007387 */ /* 0x0001e80000100a00 */
[----:B------:R-:W-:Y:S01]  /*7b30*/  STL.64 [R1+0x968], R28 ;  /* 0x0009681c01007387 */ /* 0x000fe20000100a00 */
[----:B0-----:R-:W-:-:S04]  /*7b40*/  LEA R8, P2, R17, R5, 0x1 ;  /* 0x0000000511087211 */ /* 0x001fc800078408ff */
[----:B------:R-:W-:Y:S02]  /*7b50*/  LEA.HI.X.SX32 R9, R17, R3, 0x1, P2 ;  /* 0x0000000311097211 */ /* 0x000fe400010f0eff */
[----:B---3--:R-:W-:-:S04]  /*7b60*/  LEA R24, P1, R15, R5, 0x1 ;  /* 0x000000050f187211 */ /* 0x008fc800078208ff */
[----:B------:R-:W-:-:S05]  /*7b70*/  LEA.HI.X.SX32 R25, R15, R3, 0x1, P1 ;  /* 0x000000030f197211 */ /* 0x000fca00008f0eff */
[----:B------:R-:W-:Y:S04]  /*7b80*/  STL.64 [R1+0x960], R24 ;  /* 0x0009601801007387 */ /* 0x000fe80000100a00 */
[----:B------:R0:W-:Y:S02]  /*7b90*/  STL.64 [R1+0x958], R8 ;  /* 0x0009580801007387 */ /* 0x0001e40000100a00 */
[----:B0-----:R-:W-:-:S04]  /*7ba0*/  LEA R8, P1, R20, R5, 0x1 ;  /* 0x0000000514087211 */ /* 0x001fc800078208ff */
[----:B------:R-:W-:Y:S02]  /*7bb0*/  LEA.HI.X.SX32 R9, R20, R3, 0x1, P1 ;  /* 0x0000000314097211 */ /* 0x000fe400008f0eff */
[----:B--2---:R-:W-:-:S04]  /*7bc0*/  LEA R24, P0, R18, R5, 0x1 ;  /* 0x0000000512187211 */ /* 0x004fc800078008ff */
[----:B------:R-:W-:-:S05]  /*7bd0*/  LEA.HI.X.SX32 R25, R18, R3, 0x1, P0 ;  /* 0x0000000312197211 */ /* 0x000fca00000f0eff */
[----:B------:R0:W-:Y:S04]  /*7be0*/  STL.64 [R1+0x950], R24 ;  /* 0x0009501801007387 */ /* 0x0001e80000100a00 */
[----:B0-----:R-:W2:Y:S04]  /*7bf0*/  LDL.LU R24, [R1+0xc10] ;  /* 0x000c100001187983 */ /* 0x001ea80000300800 */
[----:B------:R0:W-:Y:S04]  /*7c00*/  STL.64 [R1+0x948], R8 ;  /* 0x0009480801007387 */ /* 0x0001e80000100a00 */
[----:B0-----:R-:W3:Y:S01]  /*7c10*/  LDL.LU.64 R8, [R1+0xc08] ;  /* 0x000c080001087983 */ /* 0x001ee20000300a00 */
[----:B------:R-:W-:-:S05]  /*7c20*/  LEA R11, R7, R10, 0x1 ;  /* 0x0000000a070b7211 */ /* 0x000fca00078e08ff */
[----:B------:R-:W-:-:S05]  /*7c30*/  IMAD R13, R7, 0x2, R11 ;  /* 0x00000002070d7824 */ /* 0x000fca00078e020b */
[----:B------:R-:W-:-:S05]  /*7c40*/  LEA R12, R7, R13, 0x1 ;  /* 0x0000000d070c7211 */ /* 0x000fca00078e08ff */
[----:B------:R-:W-:Y:S01]  /*7c50*/  IMAD R16, R7, 0x2, R12 ;  /* 0x0000000207107824 */ /* 0x000fe200078e020c */
[----:B------:R-:W-:-:S04]  /*7c60*/  LEA R28, P2, R22, R5, 0x1 ;  /* 0x00000005161c7211 */ /* 0x000fc800078408ff */
[----:B------:R-:W-:Y:S02]  /*7c70*/  LEA R14, R7, R16, 0x1 ;  /* 0x00000010070e7211 */ /* 0x000fe400078e08ff */
[----:B------:R-:W-:-:S03]  /*7c80*/  LEA.HI.X.SX32 R29, R22, R3, 0x1, P2 ;  /* 0x00000003161d7211 */ /* 0x000fc600010f0eff */
[C---:B------:R-:W-:Y:S01]  /*7c90*/  IMAD R17, R7.reuse, 0x2, R14 ;  /* 0x0000000207117824 */ /* 0x040fe200078e020e */
[C---:B------:R-:W-:Y:S01]  /*7ca0*/  LEA R20, P2, R0.reuse, R5, 0x1 ;  /* 0x0000000500147211 */ /* 0x040fe200078408ff */
[----:B------:R0:W-:Y:S03]  /*7cb0*/  STL.64 [R1+0x940], R28 ;  /* 0x0009401c01007387 */ /* 0x0001e60000100a00 */
[----:B------:R-:W-:Y:S02]  /*7cc0*/  LEA R15, R7, R17, 0x1 ;  /* 0x00000011070f7211 */ /* 0x000fe400078e08ff */
[----:B------:R-:W-:-:S03]  /*7cd0*/  LEA.HI.X.SX32 R21, R0, R3, 0x1, P2 ;  /* 0x0000000300157211 */ /* 0x000fc600010f0eff */
[C---:B------:R-:W-:Y:S01]  /*7ce0*/  IMAD R19, R7.reuse, 0x2, R15 ;  /* 0x0000000207137824 */ /* 0x040fe200078e020f */
[C---:B0-----:R-:W-:Y:S01]  /*7cf0*/  LEA R28, P1, R26.reuse, R5, 0x1 ;  /* 0x000000051a1c7211 */ /* 0x041fe200078208ff */
[----:B------:R0:W-:Y:S03]  /*7d00*/  STL.64 [R1+0x928], R20 ;  /* 0x0009281401007387 */ /* 0x0001e60000100a00 */
[----:B------:R-:W-:Y:S02]  /*7d10*/  LEA R18, R7, R19, 0x1 ;  /* 0x0000001307127211 */ /* 0x000fe400078e08ff */
[----:B------:R-:W-:-:S03]  /*7d20*/  LEA.HI.X.SX32 R29, R26, R3, 0x1, P1 ;  /* 0x000000031a1d7211 */ /* 0x000fc600008f0eff */
[----:B0-----:R-:W-:-:S05]  /*7d30*/  IMAD R20, R7, 0x2, R18 ;  /* 0x0000000207147824 */ /* 0x001fca00078e0212 */
[----:B------:R-:W-:Y:S02]  /*7d40*/  LEA R0, R7, R20, 0x1 ;  /* 0x0000001407007211 */ /* 0x000fe400078e08ff */
[----:B--2---:R-:W-:-:S04]  /*7d50*/  LEA R22, P0, R24, R5, 0x1 ;  /* 0x0000000518167211 */ /* 0x004fc800078008ff */
[----:B------:R-:W-:Y:S02]  /*7d60*/  LEA.HI.X.SX32 R23, R24, R3, 0x1, P0 ;  /* 0x0000000318177211 */ /* 0x000fe400000f0eff */
[-C--:B------:R-:W-:Y:S02]  /*7d70*/  LEA R26, P0, R2, R5.reuse, 0x1 ;  /* 0x00000005021a7211 */ /* 0x080fe400078008ff */
[----:B------:R-:W-:Y:S01]  /*7d80*/  LEA R24, P1, R4, R5, 0x1 ;  /* 0x0000000504187211 */ /* 0x000fe200078208ff */
[----:B------:R0:W-:Y:S01]  /*7d90*/  STL.64 [R1+0x938], R22 ;  /* 0x0009381601007387 */ /* 0x0001e20000100a00 */
[-C--:B------:R-:W-:Y:S02]  /*7da0*/  LEA.HI.X.SX32 R27, R2, R3.reuse, 0x1, P0 ;  /* 0x00000003021b7211 */ /* 0x080fe400000f0eff */
[----:B------:R-:W-:Y:S01]  /*7db0*/  LEA.HI.X.SX32 R25, R4, R3, 0x1, P1 ;  /* 0x0000000304197211 */ /* 0x000fe200008f0eff */
[----:B------:R-:W-:Y:S01]  /*7dc0*/  STL.64 [R1+0x930], R28 ;  /* 0x0009301c01007387 */ /* 0x000fe20000100a00 */
[----:B0-----:R-:W-:-:S03]  /*7dd0*/  LEA R22, P2, R6, R5, 0x1 ;  /* 0x0000000506167211 */ /* 0x001fc600078408ff */
[----:B------:R3:W-:Y:S01]  /*7de0*/  STL.64 [R1+0x920], R26 ;  /* 0x0009201a01007387 */ /* 0x0007e20000100a00 */
[----:B------:R-:W-:-:S03]  /*7df0*/  LEA.HI.X.SX32 R23, R6, R3, 0x1, P2 ;  /* 0x0000000306177211 */ /* 0x000fc600010f0eff */
[----:B------:R0:W-:Y:S04]  /*7e00*/  STL.64 [R1+0x918], R24 ;  /* 0x0009181801007387 */ /* 0x0001e80000100a00 */
[----:B------:R1:W-:Y:S01]  /*7e10*/  STL.64 [R1+0x910], R22 ;  /* 0x0009101601007387 */ /* 0x0003e20000100a00 */
[----:B------:R-:W-:Y:S01]  /*7e20*/  IMAD R4, R7, 0x2, R0 ;  /* 0x0000000207047824 */ /* 0x000fe200078e0200 */
[-C--:B---3--:R-:W-:Y:S02]  /*7e30*/  LEA R26, P0, R8, R5.reuse, 0x1 ;  /* 0x00000005081a7211 */ /* 0x088fe400078008ff */
[-C--:B0-----:R-:W-:Y:S02]  /*7e40*/  LEA R24, P1, R9, R5.reuse, 0x1 ;  /* 0x0000000509187211 */ /* 0x081fe400078208ff */
[----:B-1----:R-:W-:-:S02]  /*7e50*/  LEA R22, P2, R10, R5, 0x1 ;  /* 0x000000050a167211 */ /* 0x002fc400078408ff */
[-C--:B------:R-:W-:Y:S02]  /*7e60*/  LEA.HI.X.SX32 R27, R8, R3.reuse, 0x1, P0 ;  /* 0x00000003081b7211 */ /* 0x080fe400000f0eff */
[-C--:B------:R-:W-:Y:S02]  /*7e70*/  LEA.HI.X.SX32 R23, R10, R3.reuse, 0x1, P2 ;  /* 0x000000030a177211 */ /* 0x080fe400010f0eff */
[----:B------:R-:W-:Y:S02]  /*7e80*/  LEA.HI.X.SX32 R25, R9, R3, 0x1, P1 ;  /* 0x0000000309197211 */ /* 0x000fe400008f0eff */
[----:B------:R-:W-:Y:S01]  /*7e90*/  LEA R21, R7, R4, 0x1 ;  /* 0x0000000407157211 */ /* 0x000fe200078e08ff */
[----:B------:R0:W-:Y:S01]  /*7ea0*/  STL.64 [R1+0x8f8], R22 ;  /* 0x0008f81601007387 */ /* 0x0001e20000100a00 */
[----:B------:R-:W-:-:S03]  /*7eb0*/  LEA R8, P2, R12, R5, 0x1 ;  /* 0x000000050c087211 */ /* 0x000fc600078408ff */
[----:B------:R1:W-:Y:S04]  /*7ec0*/  STL.64 [R1+0x908], R26 ;  /* 0x0009081a01007387 */ /* 0x0003e80000100a00 */
[----:B------:R2:W-:Y:S01]  /*7ed0*/  STL.64 [R1+0x900], R24 ;  /* 0x0009001801007387 */ /* 0x0005e20000100a00 */
[----:B------:R-:W-:Y:S01]  /*7ee0*/  LEA.HI.X.SX32 R9, R12, R3, 0x1, P2 ;  /* 0x000000030c097211 */ /* 0x000fe200010f0eff */
[----:B0-----:R-:W-:Y:S01]  /*7ef0*/  IMAD R22, R7, 0x2, R21 ;  /* 0x0000000207167824 */ /* 0x001fe200078e0215 */
[-C--:B-1----:R-:W-:Y:S02]  /*7f00*/  LEA R26, P0, R11, R5.reuse, 0x1 ;  /* 0x000000050b1a7211 */ /* 0x082fe400078008ff */
[----:B--2---:R-:W-:Y:S02]  /*7f10*/  LEA R24, P1, R13, R5, 0x1 ;  /* 0x000000050d187211 */ /* 0x004fe400078208ff */
[----:B------:R-:W-:-:S02]  /*7f20*/  LEA.HI.X.SX32 R27, R11, R3, 0x1, P0 ;  /* 0x000000030b1b7211 */ /* 0x000fc400000f0eff */
[----:B------:R-:W-:Y:S02]  /*7f30*/  LEA.HI.X.SX32 R25, R13, R3, 0x1, P1 ;  /* 0x000000030d197211 */ /* 0x000fe400008f0eff */
[C---:B------:R-:W-:Y:S01]  /*7f40*/  LEA R23, R7.reuse, R22, 0x1 ;  /* 0x0000001607177211 */ /* 0x040fe200078e08ff */
[----:B------:R0:W-:Y:S04]  /*7f50*/  STL.64 [R1+0x8f0], R26 ;  /* 0x0008f01a01007387 */ /* 0x0001e80000100a00 */
[----:B------:R1:W-:Y:S01]  /*7f60*/  STL.64 [R1+0x8e8], R24 ;  /* 0x0008e81801007387 */ /* 0x0003e20000100a00 */
[----:B------:R-:W-:-:S03]  /*7f70*/  IMAD R2, R7, 0x2, R23 ;  /* 0x0000000207027824 */ /* 0x000fc600078e0217 */
[----:B------:R2:W-:Y:S01]  /*7f80*/  STL.64 [R1+0x8e0], R8 ;  /* 0x0008e00801007387 */ /* 0x0005e20000100a00 */
[-C--:B0-----:R-:W-:Y:S02]  /*7f90*/  LEA R26, P0, R16, R5.reuse, 0x1 ;  /* 0x00000005101a7211 */ /* 0x081fe400078008ff */
[----:B-1----:R-:W-:Y:S02]  /*7fa0*/  LEA R24, P1, R14, R5, 0x1 ;  /* 0x000000050e187211 */ /* 0x002fe400078208ff */
[----:B------:R-:W-:Y:S02]  /*7fb0*/  LEA.HI.X.SX32 R27, R16, R3, 0x1, P0 ;  /* 0x00000003101b7211 */ /* 0x000fe400000f0eff */
[C---:B--2---:R-:W-:Y:S02]  /*7fc0*/  LEA R8, P2, R17.reuse, R5, 0x1 ;  /* 0x0000000511087211 */ /* 0x044fe400078408ff */
[-C--:B------:R-:W-:Y:S02]  /*7fd0*/  LEA.HI.X.SX32 R25, R14, R3.reuse, 0x1, P1 ;  /* 0x000000030e197211 */ /* 0x080fe400008f0eff */
[----:B------:R-:W-:Y:S01]  /*7fe0*/  LEA.HI.X.SX32 R9, R17, R3, 0x1, P2 ;  /* 0x0000000311097211 */ /* 0x000fe200010f0eff */
[----:B------:R0:W-:Y:S01]  /*7ff0*/  STL.64 [R1+0x8d8], R26 ;  /* 0x0008d81a01007387 */ /* 0x0001e20000100a00 */
[----:B------:R-:W-:-:S03]  /*8000*/  LEA R10, R7, R2, 0x1 ;  /* 0x00000002070a7211 */ /* 0x000fc600078e08ff */
[----:B------:R1:W-:Y:S02]  /*8010*/  STL.64 [R1+0x8d0], R24 ;  /* 0x0008d01801007387 */ /* 0x0003e40000100a00 */
[----:B------:R-:W-:Y:S02]  /*8020*/  IMAD R13, R7, 0x2, R10 ;  /* 0x00000002070d7824 */ /* 0x000fe400078e020a */
[----:B------:R2:W-:Y:S01]  /*8030*/  STL.64 [R1+0x8c8], R8 ;  /* 0x0008c80801007387 */ /* 0x0005e20000100a00 */
[-C--:B0-----:R-:W-:Y:S02]  /*8040*/  LEA R26, P0, R15, R5.reuse, 0x1 ;  /* 0x000000050f1a7211 */ /* 0x081fe400078008ff */
[-C--:B-1----:R-:W-:Y:S02]  /*8050*/  LEA R24, P1, R19, R5.reuse, 0x1 ;  /* 0x0000000513187211 */ /* 0x082fe400078208ff */
[----:B--2---:R-:W-:Y:S02]  /*8060*/  LEA R8, P2, R18, R5, 0x1 ;  /* 0x0000000512087211 */ /* 0x004fe400078408ff */
[----:B------:R-:W-:-:S02]  /*8070*/  LEA.HI.X.SX32 R27, R15, R3, 0x1, P0 ;  /* 0x000000030f1b7211 */ /* 0x000fc400000f0eff */
[----:B------:R-:W-:Y:S02]  /*8080*/  LEA.HI.X.SX32 R9, R18, R3, 0x1, P2 ;  /* 0x0000000312097211 */ /* 0x000fe400010f0eff */
[----:B------:R-:W-:Y:S02]  /*8090*/  LEA R6, R7, R13, 0x1 ;  /* 0x0000000d07067211 */ /* 0x000fe400078e08ff */
[----:B------:R-:W-:Y:S01]  /*80a0*/  LEA.HI.X.SX32 R25, R19, R3, 0x1, P1 ;  /* 0x0000000313197211 */ /* 0x000fe200008f0eff */
[----:B------:R0:W-:Y:S01]  /*80b0*/  STL.64 [R1+0x8b0], R8 ;  /* 0x0008b00801007387 */ /* 0x0001e20000100a00 */
[----:B------:R-:W-:-:S03]  /*80c0*/  LEA R16, P1, R0, R5, 0x1 ;  /* 0x0000000500107211 */ /* 0x000fc600078208ff */
[----:B------:R-:W-:Y:S01]  /*80d0*/  STL.64 [R1+0x8c0], R26 ;  /* 0x0008c01a01007387 */ /* 0x000fe20000100a00 */
[----:B------:R-:W-:-:S03]  /*80e0*/  LEA R14, P2, R4, R5, 0x1 ;  /* 0x00000005040e7211 */ /* 0x000fc600078408ff */
[----:B------:R1:W-:Y:S01]  /*80f0*/  STL.64 [R1+0x8b8], R24 ;  /* 0x0008b81801007387 */ /* 0x0003e20000100a00 */
[C---:B0-----:R-:W-:Y:S01]  /*8100*/  IMAD R8, R7.reuse, 0x2, R6 ;  /* 0x0000000207087824 */ /* 0x041fe200078e0206 */
[----:B------:R-:W-:Y:S02]  /*8110*/  LEA.HI.X.SX32 R17, R0, R3, 0x1, P1 ;  /* 0x0000000300117211 */ /* 0x000fe400008f0eff */
[C---:B-1----:R-:W-:Y:S02]  /*8120*/  LEA R24, P0, R20.reuse, R5, 0x1 ;  /* 0x0000000514187211 */ /* 0x042fe400078008ff */
[C---:B------:R-:W-:Y:S02]  /*8130*/  LEA R12, R7.reuse, R8, 0x1 ;  /* 0x00000008070c7211 */ /* 0x040fe400078e08ff */
[-C--:B------:R-:W-:Y:S02]  /*8140*/  LEA.HI.X.SX32 R25, R20, R3.reuse, 0x1, P0 ;  /* 0x0000000314197211 */ /* 0x080fe400000f0eff */
[----:B------:R-:W-:Y:S01]  /*8150*/  LEA.HI.X.SX32 R15, R4, R3, 0x1, P2 ;  /* 0x00000003040f7211 */ /* 0x000fe200010f0eff */
[----:B------:R-:W-:Y:S01]  /*8160*/  IMAD R4, R7, 0x2, R12 ;  /* 0x0000000207047824 */ /* 0x000fe200078e020c */
[----:B------:R-:W-:Y:S01]  /*8170*/  LEA R18, P0, R21, R5, 0x1 ;  /* 0x0000000515127211 */ /* 0x000fe200078008ff */
[----:B------:R-:W-:Y:S04]  /*8180*/  STL.64 [R1+0x8a8], R24 ;  /* 0x0008a81801007387 */ /* 0x000fe80000100a00 */
[----:B------:R0:W-:Y:S01]  /*8190*/  STL.64 [R1+0x8a0], R16 ;  /* 0x0008a01001007387 */ /* 0x0001e20000100a00 */
[----:B------:R-:W-:-:S03]  /*81a0*/  LEA R9, R7, R4, 0x1 ;  /* 0x0000000407097211 */ /* 0x000fc600078e08ff */
[----:B------:R1:W-:Y:S01]  /*81b0*/  STL.64 [R1+0x898], R14 ;  /* 0x0008980e01007387 */ /* 0x0003e20000100a00 */
[----:B------:R-:W-:Y:S02]  /*81c0*/  LEA.HI.X.SX32 R19, R21, R3, 0x1, P0 ;  /* 0x0000000315137211 */ /* 0x000fe400000f0eff */
[CC--:B0-----:R-:W-:Y:S02]  /*81d0*/  LEA R16, P1, R22.reuse, R5.reuse, 0x1 ;  /* 0x0000000516107211 */ /* 0x0c1fe400078208ff */
[C---:B-1----:R-:W-:Y:S02]  /*81e0*/  LEA R14, P2, R23.reuse, R5, 0x1 ;  /* 0x00000005170e7211 */ /* 0x042fe400078408ff */
[-C--:B------:R-:W-:Y:S02]  /*81f0*/  LEA.HI.X.SX32 R17, R22, R3.reuse, 0x1, P1 ;  /* 0x0000000316117211 */ /* 0x080fe400008f0eff */
[----:B------:R-:W-:Y:S01]  /*8200*/  LEA.HI.X.SX32 R15, R23, R3, 0x1, P2 ;  /* 0x00000003170f7211 */ /* 0x000fe200010f0eff */
[C---:B------:R-:W-:Y:S01]  /*8210*/  IMAD R11, R7.reuse, 0x2, R9 ;  /* 0x00000002070b7824 */ /* 0x040fe200078e0209 */
[----:B------:R0:W-:Y:S04]  /*8220*/  STL.64 [R1+0x890], R18 ;  /* 0x0008901201007387 */ /* 0x0001e80000100a00 */
[----:B------:R1:W-:Y:S01]  /*8230*/  STL.64 [R1+0x888], R16 ;  /* 0x0008881001007387 */ /* 0x0003e20000100a00 */
[----:B------:R-:W-:-:S03]  /*8240*/  LEA R0, R7, R11, 0x1 ;  /* 0x0000000b07007211 */ /* 0x000fc600078e08ff */
[----:B------:R2:W-:Y:S01]  /*8250*/  STL.64 [R1+0x880], R14 ;  /* 0x0008800e01007387 */ /* 0x0005e20000100a00 */
[-C--:B0-----:R-:W-:Y:S02]  /*8260*/  LEA R18, P0, R2, R5.reuse, 0x1 ;  /* 0x0000000502127211 */ /* 0x081fe400078008ff */
[----:B-1----:R-:W-:Y:S02]  /*8270*/  LEA R16, P1, R10, R5, 0x1 ;  /* 0x000000050a107211 */ /* 0x002fe400078208ff */
[----:B------:R-:W-:Y:S02]  /*8280*/  LEA.HI.X.SX32 R19, R2, R3, 0x1, P0 ;  /* 0x0000000302137211 */ /* 0x000fe400000f0eff */
[C---:B--2---:R-:W-:Y:S02]  /*8290*/  LEA R14, P2, R13.reuse, R5, 0x1 ;  /* 0x000000050d0e7211 */ /* 0x044fe400078408ff */
        /* <DEDUP_REMOVED lines=10> */
[----:B--2---:R-:W-:Y:S02]  /*8340*/  LEA R14, P2, R12, R5, 0x1 ;  /* 0x000000050c0e7211 */ /* 0x004fe400078408ff */
[-C--:B------:R-:W-:Y:S02]  /*8350*/  LEA.HI.X.SX32 R17, R8, R3.reuse, 0x1, P1 ;  /* 0x0000000308117211 */ /* 0x080fe400008f0eff */
[----:B------:R-:W-:Y:S01]  /*8360*/  LEA.HI.X.SX32 R15, R12, R3, 0x1, P2 ;  /* 0x000000030c0f7211 */ /* 0x000fe200010f0eff */
[C---:B------:R-:W-:Y:S01]  /*8370*/  IMAD R6, R7.reuse, 0x2, R10 ;  /* 0x0000000207067824 */ /* 0x040fe200078e020a */
[----:B------:R0:W-:Y:S04]  /*8380*/  STL.64 [R1+0x860], R18 ;  /* 0x0008601201007387 */ /* 0x0001e80000100a00 */
[----:B------:R1:W-:Y:S01]  /*8390*/  STL.64 [R1+0x858], R16 ;  /* 0x0008581001007387 */ /* 0x0003e20000100a00 */
[----:B------:R-:W-:-:S03]  /*83a0*/  LEA R8, R7, R6, 0x1 ;  /* 0x0000000607087211 */ /* 0x000fc600078e08ff */
[----:B------:R2:W-:Y:S01]  /*83b0*/  STL.64 [R1+0x850], R14 ;  /* 0x0008500e01007387 */ /* 0x0005e20000100a00 */
[CC--:B0-----:R-:W-:Y:S02]  /*83c0*/  LEA R18, P0, R4.reuse, R5.reuse, 0x1 ;  /* 0x0000000504127211 */ /* 0x0c1fe400078008ff */
[----:B-1----:R-:W-:Y:S02]  /*83d0*/  LEA R16, P1, R9, R5, 0x1 ;  /* 0x0000000509107211 */ /* 0x002fe400078208ff */
[----:B------:R-:W-:Y:S02]  /*83e0*/  LEA.HI.X.SX32 R19, R4, R3, 0x1, P0 ;  /* 0x0000000304137211 */ /* 0x000fe400000f0eff */
[----:B--2---:R-:W-:Y:S02]  /*83f0*/  LEA R14, P2, R11, R5, 0x1 ;  /* 0x000000050b0e7211 */ /* 0x004fe400078408ff */
[-C--:B------:R-:W-:Y:S02]  /*8400*/  LEA.HI.X.SX32 R17, R9, R3.reuse, 0x1, P1 ;  /* 0x0000000309117211 */ /* 0x080fe400008f0eff */
[----:B------:R-:W-:Y:S01]  /*8410*/  LEA.HI.X.SX32 R15, R11, R3, 0x1, P2 ;  /* 0x000000030b0f7211 */ /* 0x000fe200010f0eff */
[----:B------:R-:W-:Y:S01]  /*8420*/  IMAD R9, R7, 0x2, R8 ;  /* 0x0000000207097824 */ /* 0x000fe200078e0208 */
[----:B------:R-:W-:Y:S01]  /*8430*/  STL.64 [R1+0x848], R18 ;  /* 0x0008481201007387 */ /* 0x000fe20000100a00 */
[----:B------:R-:W-:-:S03]  /*8440*/  LEA R12, P2, R10, R5, 0x1 ;  /* 0x000000050a0c7211 */ /* 0x000fc600078408ff */
[----:B------:R0:W-:Y:S01]  /*8450*/  STL.64 [R1+0x840], R16 ;  /* 0x0008401001007387 */ /* 0x0001e20000100a00 */
[----:B------:R-:W-:-:S03]  /*8460*/  LEA R4, R7, R9, 0x1 ;  /* 0x0000000907047211 */ /* 0x000fc600078e08ff */
[----:B------:R1:W-:Y:S01]  /*8470*/  STL.64 [R1+0x838], R14 ;  /* 0x0008380e01007387 */ /* 0x0003e20000100a00 */
[----:B------:R-:W-:Y:S02]  /*8480*/  LEA.HI.X.SX32 R13, R10, R3, 0x1, P2 ;  /* 0x000000030a0d7211 */ /* 0x000fe400010f0eff */
[-C--:B0-----:R-:W-:Y:S02]  /*8490*/  LEA R16, P0, R0, R5.reuse, 0x1 ;  /* 0x0000000500107211 */ /* 0x081fe400078008ff */
[----:B-1----:R-:W-:Y:S02]  /*84a0*/  LEA R14, P1, R2, R5, 0x1 ;  /* 0x00000005020e7211 */ /* 0x002fe400078208ff */
[-C--:B------:R-:W-:Y:S02]  /*84b0*/  LEA.HI.X.SX32 R17, R0, R3.reuse, 0x1, P0 ;  /* 0x0000000300117211 */ /* 0x080fe400000f0eff */
[----:B------:R-:W-:Y:S01]  /*84c0*/  LEA.HI.X.SX32 R15, R2, R3, 0x1, P1 ;  /* 0x00000003020f7211 */ /* 0x000fe200008f0eff */
[----:B------:R-:W-:-:S02]  /*84d0*/  IMAD R2, R7, 0x2, R4 ;  /* 0x0000000207027824 */ /* 0x000fc400078e0204 */
        /* <DEDUP_REMOVED lines=10> */
[----:B------:R-:W-:Y:S01]  /*8580*/  IMAD R7, R7, 0x2, R0 ;  /* 0x0000000207077824 */ /* 0x000fe200078e0200 */
[----:B------:R0:W-:Y:S04]  /*8590*/  STL.64 [R1+0x818], R16 ;  /* 0x0008181001007387 */ /* 0x0001e80000100a00 */
[----:B------:R1:W-:Y:S01]  /*85a0*/  STL.64 [R1+0x810], R14 ;  /* 0x0008100e01007387 */ /* 0x0003e20000100a00 */
[----:B------:R-:W-:-:S03]  /*85b0*/  LEA R10, P3, R7, R5, 0x1 ;  /* 0x00000005070a7211 */ /* 0x000fc600078608ff */
[----:B------:R2:W-:Y:S01]  /*85c0*/  STL.64 [R1+0x808], R12 ;  /* 0x0008080c01007387 */ /* 0x0005e20000100a00 */
[-C--:B0-----:R-:W-:Y:S02]  /*85d0*/  LEA R16, P0, R4, R5.reuse, 0x1 ;  /* 0x0000000504107211 */ /* 0x081fe400078008ff */
[----:B-1----:R-:W-:Y:S02]  /*85e0*/  LEA R14, P1, R2, R5, 0x1 ;  /* 0x00000005020e7211 */ /* 0x002fe400078208ff */
[----:B------:R-:W-:Y:S02]  /*85f0*/  LEA.HI.X.SX32 R17, R4, R3, 0x1, P0 ;  /* 0x0000000304117211 */ /* 0x000fe400000f0eff */
[----:B--2---:R-:W-:Y:S02]  /*8600*/  LEA R12, P2, R0, R5, 0x1 ;  /* 0x00000005000c7211 */ /* 0x004fe400078408ff */
[-C--:B------:R-:W-:Y:S02]  /*8610*/  LEA.HI.X.SX32 R15, R2, R3.reuse, 0x1, P1 ;  /* 0x00000003020f7211 */ /* 0x080fe400008f0eff */
[----:B------:R-:W-:-:S02]  /*8620*/  LEA.HI.X.SX32 R13, R0, R3, 0x1, P2 ;  /* 0x00000003000d7211 */ /* 0x000fc400010f0eff */
[----:B------:R-:W-:Y:S01]  /*8630*/  LEA.HI.X.SX32 R11, R7, R3, 0x1, P3 ;  /* 0x00000003070b7211 */ /* 0x000fe200018f0eff */
[----:B------:R-:W-:Y:S01]  /*8640*/  STL.64 [R1+0x800], R16 ;  /* 0x0008001001007387 */ /* 0x000fe20000100a00 */
[----:B------:R-:W-:Y:S01]  /*8650*/  MOV R2, 0xff800000 ;  /* 0xff80000000027802 */ /* 0x000fe20000000f00 */
[----:B------:R-:W-:Y:S02]  /*8660*/  IMAD.MOV.U32 R0, RZ, RZ, 0x3f800000 ;  /* 0x3f800000ff007424 */ /* 0x000fe400078e00ff */
[----:B------:R-:W-:Y:S01]  /*8670*/  STL.64 [R1+0x7f8], R14 ;  /* 0x0007f80e01007387 */ /* 0x000fe20000100a00 */
[----:B------:R-:W-:-:S03]  /*8680*/  MOV R3, 0x3f800000 ;  /* 0x3f80000000037802 */ /* 0x000fc60000000f00 */
[----:B------:R-:W-:Y:S04]  /*8690*/  STL.64 [R1+0x7f0], R12 ;  /* 0x0007f00c01007387 */ /* 0x000fe80000100a00 */
[----:B------:R-:W-:Y:S04]  /*86a0*/  STL.64 [R1+0x7e8], R10 ;  /* 0x0007e80a01007387 */ /* 0x000fe80000100a00 */
[----:B------:R0:W-:Y:S04]  /*86b0*/  STL [R1+0x688], R2 ;  /* 0x0006880201007387 */ /* 0x0001e80000100800 */
[----:B------:R-:W-:Y:S04]  /*86c0*/  STL [R1+0x420], RZ ;  /* 0x000420ff01007387 */ /* 0x000fe80000100800 */
[----:B------:R-:W-:Y:S01]  /*86d0*/  STL [R1+0x7d8], R0 ;  /* 0x0007d80001007387 */ /* 0x000fe20000100800 */
[----:B0-----:R-:W-:-:S03]  /*86e0*/  IMAD.MOV.U32 R2, RZ, RZ, 0x3f800000 ;  /* 0x3f800000ff027424 */ /* 0x001fc600078e00ff */
[----:B------:R-:W-:Y:S04]  /*86f0*/  STL [R1+0x40c], RZ ;  /* 0x00040cff01007387 */ /* 0x000fe80000100800 */
[----:B------:R0:W-:Y:S04]  /*8700*/  STL [R1+0x7dc], R3 ;  /* 0x0007dc0301007387 */ /* 0x0001e80000100800 */
[----:B------:R1:W-:Y:S04]  /*8710*/  STL [R1+0x7e0], R2 ;  /* 0x0007e00201007387 */ /* 0x0003e80000100800 */
[----:B------:R2:W-:Y:S01]  /*8720*/  STL [R1+0x7e4], R0 ;  /* 0x0007e40001007387 */ /* 0x0005e20000100800 */
[----:B0-----:R-:W-:Y:S01]  /*8730*/  MOV R3, 0xff800000 ;  /* 0xff80000000037802 */ /* 0x001fe20000000f00 */
[----:B-1----:R-:W-:-:S04]  /*8740*/  IMAD.MOV.U32 R2, RZ, RZ, -0x800000 ;  /* 0xff800000ff027424 */ /* 0x002fc800078e00ff */
[----:B------:R-:W-:Y:S01]  /*8750*/  STL [R1+0x668], R3 ;  /* 0x0006680301007387 */ /* 0x000fe20000100800 */
[----:B--2---:R-:W-:-:S03]  /*8760*/  MOV R0, 0xff800000 ;  /* 0xff80000000007802 */ /* 0x004fc60000000f00 */
[----:B------:R-:W-:Y:S04]  /*8770*/  STL [R1+0x798], R2 ;  /* 0x0007980201007387 */ /* 0x000fe80000100800 */
[----:B------:R-:W-:Y:S04]  /*8780*/  STL [R1+0x620], RZ ;  /* 0x000620ff01007387 */ /* 0x000fe80000100800 */
[----:B------:R0:W-:Y:S04]  /*8790*/  STL [R1+0x7cc], R0 ;  /* 0x0007cc0001007387 */ /* 0x0001e80000100800 */
        /* <DEDUP_REMOVED lines=71> */
[----:B------:R-:W2:Y:S04]  /*8c10*/  LDL R29, [R1+0x424] ;  /* 0x00042400011d7983 */ /* 0x000ea80000100800 */
[----:B------:R-:W-:Y:S04]  /*8c20*/  STL [R1+0x460], RZ ;  /* 0x000460ff01007387 */ /* 0x000fe80000100800 */
[----:B------:R-:W-:Y:S04]  /*8c30*/  STL [R1+0x464], RZ ;  /* 0x000464ff01007387 */ /* 0x000fe80000100800 */
[----:B------:R-:W-:Y:S04]  /*8c40*/  STL [R1+0x468], RZ ;  /* 0x000468ff01007387 */ /* 0x000fe80000100800 */
[----:B------:R-:W-:Y:S04]  /*8c50*/  STL [R1+0x46c], RZ ;  /* 0x00046cff01007387 */ /* 0x000fe80000100800 */
[----:B------:R-:W3:Y:S04]  /*8c60*/  LDL R28, [R1+0x428] ;  /* 0x00042800011c7983 */ /* 0x000ee80000100800 */
        /* <DEDUP_REMOVED lines=42> */
[----:B------:R-:W1:Y:S04]  /*8f10*/  S2R R27, SR_TID.X ;  /* 0x00000000001b7919 */ /* 0x000e680000002100 */
        /* <DEDUP_REMOVED lines=9> */
[----:B------:R-:W-:Y:S01]  /*8fb0*/  STL [R1+0x57c], RZ ;  /* 0x00057cff01007387 */ /* 0x000fe20000100800 */
[C---:B-1----:R-:W-:Y:S01]  /*8fc0*/  LOP3.LUT R25, R27.reuse, 0x7, RZ, 0xc0, !PT ;  /* 0x000000071b197812 */ /* 0x042fe200078ec0ff */
[----:B------:R-:W-:-:S04]  /*8fd0*/  IMAD.SHL.U32 R27, R27, 0x2, RZ ;  /* 0x000000021b1b7824 */ /* 0x000fc800078e00ff */
[----:B0-----:R-:W-:-:S05]  /*8fe0*/  IMAD R0, R25, 0x110, RZ ;  /* 0x0000011019007824 */ /* 0x001fca00078e02ff */
[----:B------:R-:W-:Y:S01]  /*8ff0*/  LOP3.LUT R0, R0, 0x30, R27, 0x78, !PT ;  /* 0x0000003000007812 */ /* 0x000fe200078e781b */
[----:B------:R-:W-:-:S03]  /*9000*/  UMOV UR4, URZ ;  /* 0x0000003f00047c82 */ /* 0x000fc60008000000 */
[----:B------:R-:W-:Y:S01]  /*9010*/  LOP3.LUT R0, R0, 0x40, RZ, 0x3c, !PT ;  /* 0x0000004000007812 */ /* 0x000fe200078e3cff */
[----:B------:R-:W-:Y:S01]  /*9020*/  UMOV UR5, URZ ;  /* 0x0000003f00057c82 */ /* 0x000fe20008000000 */
[C---:B--2---:R-:W-:Y:S02]  /*9030*/  IADD3 R4, R29.reuse, 0x88, RZ ;  /* 0x000000881d047810 */ /* 0x044fe40007ffe0ff */
[C---:B------:R-:W-:Y:S02]  /*9040*/  IADD3 R3, R29.reuse, 0x80, RZ ;  /* 0x000000801d037810 */ /* 0x040fe40007ffe0ff */
[----:B------:R-:W-:Y:S01]  /*9050*/  IADD3 R2, R29, 0x8, RZ ;  /* 0x000000081d027810 */ /* 0x000fe20007ffe0ff */
[----:B------:R3:W-:Y:S04]  /*9060*/  STL [R1+0xbf8], R4 ;  /* 0x000bf80401007387 */ /* 0x0007e80000100800 */
[----:B------:R0:W-:Y:S04]  /*9070*/  STL [R1+0xbf4], R3 ;  /* 0x000bf40301007387 */ /* 0x0001e80000100800 */
[----:B------:R1:W-:Y:S01]  /*9080*/  STL [R1+0xbfc], R2 ;  /* 0x000bfc0201007387 */ /* 0x0003e20000100800 */
[----:B---3--:R-:W-:-:S02]  /*9090*/  LOP3.LUT R4, R28, 0x20, RZ, 0x3c, !PT ;  /* 0x000000201c047812 */ /* 0x008fc400078e3cff */
[C---:B0-----:R-:W-:Y:S02]  /*90a0*/  LOP3.LUT R3, R28.reuse, 0x40, RZ, 0x3c, !PT ;  /* 0x000000401c037812 */ /* 0x041fe400078e3cff */
[----:B-1----:R-:W-:Y:S01]  /*90b0*/  LOP3.LUT R2, R28, 0x60, RZ, 0x3c, !PT ;  /* 0x000000601c027812 */ /* 0x002fe200078e3cff */
[----:B------:R0:W-:Y:S04]  /*90c0*/  STL [R1+0xbf0], R4 ;  /* 0x000bf00401007387 */ /* 0x0001e80000100800 */
[----:B------:R0:W-:Y:S04]  /*90d0*/  STL [R1+0xbec], R3 ;  /* 0x000bec0301007387 */ /* 0x0001e80000100800 */
[----:B------:R0:W-:Y:S02]  /*90e0*/  STL [R1+0xbe8], R2 ;  /* 0x000be80201007387 */ /* 0x0001e40000100800 */
.L_x_2:
[----:B------:R-:W2:Y:S04]  /*90f0*/  LDL.64 R8, [R1+0xbe0] ;  /* 0x000be00001087983 */ /* 0x000ea80000100a00 */
[----:B------:R-:W2:Y:S04]  /*9100*/  LDL R0, [R1+0x420] ;  /* 0x0004200001007983 */ /* 0x000ea80000100800 */
[----:B------:R-:W3:Y:S04]  /*9110*/  LDL.64 R6, [R1+0xbd8] ;  /* 0x000bd80001067983 */ /* 0x000ee80000100a00 */
[----:B0-----:R-:W4:Y:S04]  /*9120*/  LDL.64 R2, [R1+0xbc8] ;  /* 0x000bc80001027983 */ /* 0x001f280000100a00 */
[----:B------:R-:W5:Y:S04]  /*9130*/  LDL.64 R4, [R1+0xbd0] ;  /* 0x000bd00001047983 */ /* 0x000f680000100a00 */
[----:B------:R-:W5:Y:S04]  /*9140*/  LDL.64 R10, [R1+0xbc0] ;  /* 0x000bc000010a7983 */ /* 0x000f680000100a00 */
[----:B------:R-:W5:Y:S04]  /*9150*/  LDL.64 R12, [R1+0xbb0] ;  /* 0x000bb000010c7983 */ /* 0x000f680000100a00 */
[----:B------:R-:W5:Y:S04]  /*9160*/  LDL.64 R20, [R1+0xbb8] ;  /* 0x000bb80001147983 */ /* 0x000f680000100a00 */
[----:B------:R-:W5:Y:S04]  /*9170*/  LDL.64 R18, [R1+0xba0] ;  /* 0x000ba00001127983 */ /* 0x000f680000100a00 */
[----:B------:R-:W5:Y:S04]  /*9180*/  LDL.64 R24, [R1+0xba8] ;  /* 0x000ba80001187983 */ /* 0x000f680000100a00 */
[----:B------:R-:W5:Y:S04]  /*9190*/  LDL.64 R16, [R1+0xb98] ;  /* 0x000b980001107983 */ /* 0x000f680000100a00 */
[----:B------:R-:W5:Y:S04]  /*91a0*/  LDL.64 R22, [R1+0xb90] ;  /* 0x000b900001167983 */ /* 0x000f680000100a00 */
[----:B------:R-:W5:Y:S01]  /*91b0*/  LDL.64 R14, [R1+0xb88] ;  /* 0x000b8800010e7983 */ /* 0x000f620000100a00 */
[----:B--2---:R-:W-:-:S04]  /*91c0*/  IMAD.WIDE R8, R0, 0x2, R8 ;  /* 0x0000000200087825 */ /* 0x004fc800078e0208 */
[C---:B---3--:R-:W-:Y:S01]  /*91d0*/  IMAD.WIDE R6, R0.reuse, 0x2, R6 ;  /* 0x0000000200067825 */ /* 0x048fe200078e0206 */
[----:B------:R0:W2:Y:S03]  /*91e0*/  LDG.E.U16 R28, [R8.64] ;  /* 0x00000006081c7981 */ /* 0x0000a6000c1e1500 */
[C---:B----4-:R-:W-:Y:S01]  /*91f0*/  IMAD.WIDE R2, R0.reuse, 0x2, R2 ;  /* 0x0000000200027825 */ /* 0x050fe200078e0202 */
[----:B------:R1:W3:Y:S03]  /*9200*/  LDG.E.U16 R29, [R6.64] ;  /* 0x00000006061d7981 */ /* 0x0002e6000c1e1500 */
[C---:B-----5:R-:W-:Y:S01]  /*9210*/  IMAD.WIDE R4, R0.reuse, 0x2, R4 ;  /* 0x0000000200047825 */ /* 0x060fe200078e0204 */
[----:B------:R4:W5:Y:S03]  /*9220*/  LDG.E.U16 R27, [R2.64] ;  /* 0x00000006021b7981 */ /* 0x000966000c1e1500 */
[C---:B------:R-:W-:Y:S01]  /*9230*/  IMAD.WIDE R10, R0.reuse, 0x2, R10 ;  /* 0x00000002000a7825 */ /* 0x040fe200078e020a */
[----:B------:R4:W5:Y:S03]  /*9240*/  LDG.E.U16 R26, [R4.64] ;  /* 0x00000006041a7981 */ /* 0x000966000c1e1500 */
[----:B-1----:R-:W-:-:S02]  /*9250*/  IMAD.WIDE R6, R0, 0x2, R12 ;  /* 0x0000000200067825 */ /* 0x002fc400078e020c */
[----:B------:R-:W5:Y:S02]  /*9260*/  LDL.64 R12, [R1+0xb78] ;  /* 0x000b7800010c7983 */ /* 0x000f640000100a00 */
[C---:B0-----:R-:W-:Y:S02]  /*9270*/  IMAD.WIDE R8, R0.reuse, 0x2, R20 ;  /* 0x0000000200087825 */ /* 0x041fe400078e0214 */
[----:B------:R-:W5:Y:S02]  /*9280*/  LDL.64 R20, [R1+0xb80] ;  /* 0x000b800001147983 */ /* 0x000f640000100a00 */
[C---:B----4-:R-:W-:Y:S02]  /*9290*/  IMAD.WIDE R2, R0.reuse, 0x2, R18 ;  /* 0x0000000200027825 */ /* 0x050fe400078e0212 */
[----:B------:R0:W4:Y:S02]  /*92a0*/  LDG.E.U16 R19, [R10.64] ;  /* 0x000000060a137981 */ /* 0x000124000c1e1500 */
[----:B------:R-:W-:-:S02]  /*92b0*/  IMAD.WIDE R4, R0, 0x2, R24 ;  /* 0x0000000200047825 */ /* 0x000fc400078e0218 */
[----:B------:R1:W4:Y:S04]  /*92c0*/  LDG.E.U16 R25, [R6.64] ;  /* 0x0000000606197981 */ /* 0x000328000c1e1500 */
[----:B------:R1:W4:Y:S01]  /*92d0*/  LDG.E.U16 R24, [R8.64] ;  /* 0x0000000608187981 */ /* 0x000322000c1e1500 */
[----:B0-----:R-:W-:-:S04]  /*92e0*/  IMAD.WIDE R10, R0, 0x2, R16 ;  /* 0x00000002000a7825 */ /* 0x001fc800078e0210 */
[C---:B-1----:R-:W-:Y:S02]  /*92f0*/  IMAD.WIDE R6, R0.reuse, 0x2, R14 ;  /* 0x0000000200067825 */ /* 0x042fe400078e020e */
[----:B------:R-:W4:Y:S02]  /*9300*/  LDG.E.U16 R11, [R10.64] ;  /* 0x000000060a0b7981 */ /* 0x000f24000c1e1500 */
[C---:B------:R-:W-:Y:S02]  /*9310*/  IMAD.WIDE R8, R0.reuse, 0x2, R22 ;  /* 0x0000000200087825 */ /* 0x040fe400078e0216 */
[----:B------:R-:W4:Y:S04]  /*9320*/  LDG.E.U16 R7, [R6.64] ;  /* 0x0000000606077981 */ /* 0x000f28000c1e1500 */
[----:B------:R-:W4:Y:S04]  /*9330*/  LDG.E.U16 R9, [R8.64] ;  /* 0x0000000608097981 */ /* 0x000f28000c1e1500 */
[----:B--2---:R0:W-:Y:S04]  /*9340*/  STL [R1+0x9c], R28 ;  /* 0x00009c1c01007387 */ /* 0x0041e80000100800 */
[----:B---3--:R1:W-:Y:S04]  /*9350*/  STL [R1+0x98], R29 ;  /* 0x0000981d01007387 */ /* 0x0083e80000100800 */
[----:B0-----:R0:W2:Y:S04]  /*9360*/  LDG.E.U16 R28, [R4.64] ;  /* 0x00000006041c7981 */ /* 0x0010a8000c1e1500 */
[----:B-1----:R1:W3:Y:S04]  /*9370*/  LDG.E.U16 R29, [R2.64] ;  /* 0x00000006021d7981 */ /* 0x0022e8000c1e1500 */
[----:B-----5:R-:W-:Y:S04]  /*9380*/  STL [R1+0x90], R27 ;  /* 0x0000901b01007387 */ /* 0x020fe80000100800 */
[----:B------:R5:W-:Y:S04]  /*9390*/  STL [R1+0x94], R26 ;  /* 0x0000941a01007387 */ /* 0x000be80000100800 */
[----:B-----5:R-:W5:Y:S04]  /*93a0*/  LDL.64 R26, [R1+0xb70] ;  /* 0x000b7000011a7983 */ /* 0x020f680000100a00 */
[----:B----4-:R4:W-:Y:S04]  /*93b0*/  STL [R1+0x8c], R19 ;  /* 0x00008c1301007387 */ /* 0x0109e80000100800 */
[----:B------:R-:W5:Y:S04]  /*93c0*/  LDL.64 R16, [R1+0xb60] ;  /* 0x000b600001107983 */ /* 0x000f680000100a00 */
[----:B----4-:R-:W4:Y:S04]  /*93d0*/  LDL.64 R18, [R1+0xb68] ;  /* 0x000b680001127983 */ /* 0x010f280000100a00 */
[----:B------:R-:W-:Y:S04]  /*93e0*/  STL [R1+0x84], R25 ;  /* 0x0000841901007387 */ /* 0x000fe80000100800 */
[----:B------:R0:W-:Y:S01]  /*93f0*/  STL [R1+0x88], R24 ;  /* 0x0000881801007387 */ /* 0x0001e20000100800 */
[----:B-1----:R-:W-:-:S03]  /*9400*/  IMAD.WIDE R2, R0, 0x2, R12 ;  /* 0x0000000200027825 */ /* 0x002fc600078e020c */
[----:B------:R-:W4:Y:S01]  /*9410*/  LDL.64 R14, [R1+0xb50] ;  /* 0x000b5000010e7983 */ /* 0x000f220000100a00 */
[----:B0-----:R-:W-:-:S03]  /*9420*/  IMAD.WIDE R4, R0, 0x2, R20 ;  /* 0x0000000200047825 */ /* 0x001fc600078e0214 */
[----:B------:R-:W4:Y:S04]  /*9430*/  LDL.64 R12, [R1+0xb48] ;  /* 0x000b4800010c7983 */ /* 0x000f280000100a00 */
[----:B------:R-:W4:Y:S04]  /*9440*/  LDL.64 R24, [R1+0xb58] ;  /* 0x000b580001187983 */ /* 0x000f280000100a00 */
[----:B--2---:R0:W-:Y:S04]  /*9450*/  STL [R1+0x80], R28 ;  /* 0x0000801c01007387 */ /* 0x0041e80000100800 */
[----:B---3--:R1:W-:Y:S04]  /*9460*/  STL [R1+0x7c], R29 ;  /* 0x00007c1d01007387 */ /* 0x0083e80000100800 */
[----:B------:R-:W2:Y:S04]  /*9470*/  LDL.64 R22, [R1+0xb40] ;  /* 0x000b400001167983 */ /* 0x000ea80000100a00 */
[----:B------:R-:W3:Y:S04]  /*9480*/  LDL.64 R20, [R1+0xb38] ;  /* 0x000b380001147983 */ /* 0x000ee80000100a00 */
[----:B0-----:R0:W3:Y:S04]  /*9490*/  LDG.E.U16 R28, [R4.64] ;  /* 0x00000006041c7981 */ /* 0x0010e8000c1e1500 */
[----:B------:R5:W-:Y:S04]  /*94a0*/  STL [R1+0x78], R11 ;  /* 0x0000780b01007387 */ /* 0x000be80000100800 */
[----:B-1----:R1:W3:Y:S04]  /*94b0*/  LDG.E.U16 R29, [R2.64] ;  /* 0x00000006021d7981 */ /* 0x0022e8000c1e1500 */
[----:B------:R4:W-:Y:S01]  /*94c0*/  STL [R1+0x74], R9 ;  /* 0x0000740901007387 */ /* 0x0009e20000100800 */
[----:B-----5:R-:W-:-:S03]  /*94d0*/  IMAD.WIDE R10, R0, 0x2, R26 ;  /* 0x00000002000a7825 */ /* 0x020fc600078e021a */
[----:B------:R5:W-:Y:S04]  /*94e0*/  STL [R1+0x70], R7 ;  /* 0x0000700701007387 */ /* 0x000be80000100800 */
[----:B------:R0:W3:Y:S01]  /*94f0*/  LDG.E.U16 R27, [R10.64] ;  /* 0x000000060a1b7981 */ /* 0x0000e2000c1e1500 */
[----:B----4-:R-:W-:-:S03]  /*9500*/  IMAD.WIDE R8, R0, 0x2, R18 ;  /* 0x0000000200087825 */ /* 0x010fc600078e0212 */
[----:B------:R-:W4:Y:S01]  /*9510*/  LDL.64 R18, [R1+0xb30] ;  /* 0x000b300001127983 */ /* 0x000f220000100a00 */
[----:B-----5:R-:W-:-:S03]  /*9520*/  IMAD.WIDE R6, R0, 0x2, R16 ;  /* 0x0000000200067825 */ /* 0x020fc600078e0210 */
[----:B------:R-:W5:Y:S01]  /*9530*/  LDL.64 R16, [R1+0xb28] ;  /* 0x000b280001107983 */ /* 0x000f620000100a00 */
[----:B0-----:R-:W-:-:S03]  /*9540*/  IMAD.WIDE R4, R0, 0x2, R24 ;  /* 0x0000000200047825 */ /* 0x001fc600078e0218 */
[----:B------:R3:W4:Y:S04]  /*9550*/  LDG.E.U16 R25, [R6.64] ;  /* 0x0000000606197981 */ /* 0x000728000c1e1500 */
[----:B------:R2:W5:Y:S01]  /*9560*/  LDG.E.U16 R24, [R8.64] ;  /* 0x0000000608187981 */ /* 0x000562000c1e1500 */
[----:B-1----:R-:W-:-:S04]  /*9570*/  IMAD.WIDE R2, R0, 0x2, R14 ;  /* 0x0000000200027825 */ /* 0x002fc800078e020e */
[----:B------:R-:W-:-:S06]  /*9580*/  IMAD.WIDE R10, R0, 0x2, R12 ;  /* 0x00000002000a7825 */ /* 0x000fcc00078e020c */
[----:B------:R-:W5:Y:S01]  /*9590*/  LDG.E.U16 R11, [R10.64] ;  /* 0x000000060a0b7981 */ /* 0x000f62000c1e1500 */
[----:B--2---:R-:W-:-:S04]  /*95a0*/  IMAD.WIDE R8, R0, 0x2, R22 ;  /* 0x0000000200087825 */ /* 0x004fc800078e0216 */
[C---:B---3--:R-:W-:Y:S02]  /*95b0*/  IMAD.WIDE R6, R0.reuse, 0x2, R20 ;  /* 0x0000000200067825 */ /* 0x048fe400078e0214 */
[----:B------:R-:W2:Y:S04]  /*95c0*/  LDG.E.U16 R9, [R8.64] ;  /* 0x0000000608097981 */ /* 0x000ea8000c1e1500 */
[----:B------:R0:W-:Y:S04]  /*95d0*/  STL [R1+0x6c], R28 ;  /* 0x00006c1c01007387 */ /* 0x0001e80000100800 */
[----:B------:R-:W3:Y:S04]  /*95e0*/  LDG.E.U16 R7, [R6.64] ;  /* 0x0000000606077981 */ /* 0x000ee8000c1e1500 */
[----:B------:R1:W-:Y:S04]  /*95f0*/  STL [R1+0x68], R29 ;  /* 0x0000681d01007387 */ /* 0x0003e80000100800 */
[----:B0-----:R0:W2:Y:S04]  /*9600*/  LDG.E.U16 R28, [R4.64] ;  /* 0x00000006041c7981 */ /* 0x0010a8000c1e1500 */
[----:B------:R-:W3:Y:S04]  /*9610*/  LDL.64 R14, [R1+0xb20] ;  /* 0x000b2000010e7983 */ /* 0x000ee80000100a00 */
[----:B-1----:R1:W3:Y:S04]  /*9620*/  LDG.E.U16 R29, [R2.64] ;  /* 0x00000006021d7981 */ /* 0x0022e8000c1e1500 */
[----:B------:R-:W3:Y:S04]  /*9630*/  LDL.64 R12, [R1+0xb18] ;  /* 0x000b1800010c7983 */ /* 0x000ee80000100a00 */
[----:B------:R0:W-:Y:S04]  /*9640*/  STL [R1+0x64], R27 ;  /* 0x0000641b01007387 */ /* 0x0001e80000100800 */
[----:B0-----:R-:W3:Y:S04]  /*9650*/  LDL.64 R26, [R1+0xb10] ;  /* 0x000b1000011a7983 */ /* 0x001ee80000100a00 */
[----:B----4-:R-:W-:Y:S04]  /*9660*/  STL [R1+0x5c], R25 ;  /* 0x00005c1901007387 */ /* 0x010fe80000100800 */
[----:B-----5:R0:W-:Y:S04]  /*9670*/  STL [R1+0x60], R24 ;  /* 0x0000601801007387 */ /* 0x0201e80000100800 */
[----:B------:R-:W4:Y:S01]  /*9680*/  LDL.64 R22, [R1+0xb00] ;  /* 0x000b000001167983 */ /* 0x000f220000100a00 */
[----:B------:R-:W-:-:S03]  /*9690*/  IMAD.WIDE R4, R0, 0x2, R18 ;  /* 0x0000000200047825 */ /* 0x000fc600078e0212 */
[----:B------:R-:W5:Y:S04]  /*96a0*/  LDL.64 R20, [R1+0xaf8] ;  /* 0x000af80001147983 */ /* 0x000f680000100a00 */
[----:B0-----:R-:W5:Y:S01]  /*96b0*/  LDL.64 R24, [R1+0xb08] ;  /* 0x000b080001187983 */ /* 0x001f620000100a00 */
[----:B-1----:R-:W-:-:S03]  /*96c0*/  IMAD.WIDE R2, R0, 0x2, R16 ;  /* 0x0000000200027825 */ /* 0x002fc600078e0210 */
[----:B------:R-:W5:Y:S04]  /*96d0*/  LDL.64 R18, [R1+0xaf0] ;  /* 0x000af00001127983 */ /* 0x000f680000100a00 */
[----:B------:R-:W5:Y:S04]  /*96e0*/  LDL.64 R16, [R1+0xae8] ;  /* 0x000ae80001107983 */ /* 0x000f680000100a00 */
[----:B--2---:R-:W-:Y:S04]  /*96f0*/  STL [R1+0x58], R28 ;  /* 0x0000581c01007387 */ /* 0x004fe80000100800 */
[----:B---3--:R0:W-:Y:S04]  /*9700*/  STL [R1+0x54], R29 ;  /* 0x0000541d01007387 */ /* 0x0081e80000100800 */
[----:B------:R1:W-:Y:S04]  /*9710*/  STL [R1+0x50], R11 ;  /* 0x0000500b01007387 */ /* 0x0003e80000100800 */
[----:B------:R2:W-:Y:S04]  /*9720*/  STL [R1+0x4c], R9 ;  /* 0x00004c0901007387 */ /* 0x0005e80000100800 */
[----:B0-----:R4:W3:Y:S01]  /*9730*/  LDG.E.U16 R29, [R2.64] ;  /* 0x00000006021d7981 */ /* 0x0018e2000c1e1500 */
[----:B-1----:R-:W-:-:S03]  /*9740*/  IMAD.WIDE R10, R0, 0x2, R14 ;  /* 0x00000002000a7825 */ /* 0x002fc600078e020e */
[----:B------:R-:W3:Y:S01]  /*9750*/  LDL.64 R14, [R1+0xae0] ;  /* 0x000ae000010e7983 */ /* 0x000ee20000100a00 */
[----:B--2---:R-:W-:-:S03]  /*9760*/  IMAD.WIDE R8, R0, 0x2, R12 ;  /* 0x0000000200087825 */ /* 0x004fc600078e020c */
[----:B------:R-:W2:Y:S04]  /*9770*/  LDL.64 R12, [R1+0xad8] ;  /* 0x000ad800010c7983 */ /* 0x000ea80000100a00 */
[----:B------:R0:W-:Y:S04]  /*9780*/  STL [R1+0x48], R7 ;  /* 0x0000480701007387 */ /* 0x0001e80000100800 */
[----:B------:R5:W2:Y:S01]  /*9790*/  LDG.E.U16 R28, [R4.64] ;  /* 0x00000006041c7981 */ /* 0x000aa2000c1e1500 */
[----:B----4-:R-:W-:-:S03]  /*97a0*/  IMAD.WIDE R2, R0, 0x2, R22 ;  /* 0x0000000200027825 */ /* 0x010fc600078e0216 */
[----:B------:R1:W4:Y:S01]  /*97b0*/  LDG.E.U16 R22, [R8.64] ;  /* 0x0000000608167981 */ /* 0x000322000c1e1500 */
[----:B0-----:R-:W-:-:S03]  /*97c0*/  IMAD.WIDE R6, R0, 0x2, R26 ;  /* 0x0000000200067825 */ /* 0x001fc600078e021a */
[----:B------:R-:W4:Y:S01]  /*97d0*/  LDG.E.U16 R3, [R2.64] ;  /* 0x0000000602037981 */ /* 0x000f22000c1e1500 */
[----:B-----5:R-:W-:-:S03]  /*97e0*/  IMAD.WIDE R4, R0, 0x2, R24 ;  /* 0x0000000200047825 */ /* 0x020fc600078e0218 */
[----:B------:R0:W5:Y:S04]  /*97f0*/  LDG.E.U16 R25, [R10.64] ;  /* 0x000000060a197981 */ /* 0x000168000c1e1500 */
[----:B------:R0:W4:Y:S04]  /*9800*/  LDG.E.U16 R23, [R6.64] ;  /* 0x0000000606177981 */ /* 0x000128000c1e1500 */
[----:B------:R-:W4:Y:S01]  /*9810*/  LDG.E.U16 R5, [R4.64] ;  /* 0x0000000604057981 */ /* 0x000f22000c1e1500 */
[----:B-1----:R-:W-:-:S04]  /*9820*/  IMAD.WIDE R8, R0, 0x2, R18 ;  /* 0x0000000200087825 */ /* 0x002fc800078e0212 */
[C---:B0-----:R-:W-:Y:S02]  /*9830*/  IMAD.WIDE R10, R0.reuse, 0x2, R20 ;  /* 0x00000002000a7825 */ /* 0x041fe400078e0214 */
[----:B------:R-:W4:Y:S02]  /*9840*/  LDG.E.U16 R9, [R8.64] ;  /* 0x0000000608097981 */ /* 0x000f24000c1e1500 */
[----:B------:R-:W-:-:S06]  /*9850*/  IMAD.WIDE R6, R0, 0x2, R16 ;  /* 0x0000000200067825 */ /* 0x000fcc00078e0210 */
[----:B------:R-:W4:Y:S04]  /*9860*/  LDG.E.U16 R7, [R6.64] ;  /* 0x0000000606077981 */ /* 0x000f28000c1e1500 */
[----:B---3--:R-:W-:Y:S04]  /*9870*/  STL [R1+0x40], R29 ;  /* 0x0000401d01007387 */ /* 0x008fe80000100800 */
[----:B--2---:R0:W-:Y:S04]  /*9880*/  STL [R1+0x44], R28 ;  /* 0x0000441c01007387 */ /* 0x0041e80000100800 */
[----:B------:R-:W2:Y:S04]  /*9890*/  LDL.64 R26, [R1+0xac0] ;  /* 0x000ac000011a7983 */ /* 0x000ea80000100a00 */
[----:B0-----:R-:W3:Y:S04]  /*98a0*/  LDL.64 R28, [R1+0xac8] ;  /* 0x000ac800011c7983 */ /* 0x001ee80000100a00 */
[----:B-----5:R0:W-:Y:S04]  /*98b0*/  STL [R1+0x3c], R25 ;  /* 0x00003c1901007387 */ /* 0x0201e80000100800 */
[----:B0-----:R-:W5:Y:S04]  /*98c0*/  LDL.64 R24, [R1+0xab8] ;  /* 0x000ab80001187983 */ /* 0x001f680000100a00 */
[----:B----4-:R-:W-:Y:S04]  /*98d0*/  STL [R1+0x34], R23 ;  /* 0x0000341701007387 */ /* 0x010fe80000100800 */
[----:B------:R0:W-:Y:S04]  /*98e0*/  STL [R1+0x38], R22 ;  /* 0x0000381601007387 */ /* 0x0001e80000100800 */
[----:B0-----:R-:W4:Y:S04]  /*98f0*/  LDL.64 R22, [R1+0xab0] ;  /* 0x000ab00001167983 */ /* 0x001f280000100a00 */
[----:B------:R0:W-:Y:S04]  /*9900*/  STL [R1+0x30], R5 ;  /* 0x0000300501007387 */ /* 0x0001e80000100800 */
[----:B------:R1:W-:Y:S04]  /*9910*/  STL [R1+0x2c], R3 ;  /* 0x00002c0301007387 */ /* 0x0003e80000100800 */
[----:B------:R-:W2:Y:S01]  /*9920*/  LDL.64 R20, [R1+0xaa8] ;  /* 0x000aa80001147983 */ /* 0x000ea20000100a00 */
[----:B0-----:R-:W-:-:S03]  /*9930*/  IMAD.WIDE R4, R0, 0x2, R14 ;  /* 0x0000000200047825 */ /* 0x001fc600078e020e */
[----:B------:R-:W2:Y:S01]  /*9940*/  LDL.64 R18, [R1+0xaa0] ;  /* 0x000aa00001127983 */ /* 0x000ea20000100a00 */
[----:B-1----:R-:W-:-:S03]  /*9950*/  IMAD.WIDE R2, R0, 0x2, R12 ;  /* 0x0000000200027825 */ /* 0x002fc600078e020c */
[----:B------:R0:W2:Y:S04]  /*9960*/  LDG.E.U16 R13, [R10.64] ;  /* 0x000000060a0d7981 */ /* 0x0000a8000c1e1500 */
[----:B------:R-:W3:Y:S04]  /*9970*/  LDL.64 R16, [R1+0xa80] ;  /* 0x000a800001107983 */ /* 0x000ee80000100a00 */
[----:B------:R-:W3:Y:S04]  /*9980*/  LDL.64 R14, [R1+0xa60] ;  /* 0x000a6000010e7983 */ /* 0x000ee80000100a00 */
[----:B0-----:R-:W3:Y:S04]  /*9990*/  LDL.64 R10, [R1+0xad0] ;  /* 0x000ad000010a7983 */ /* 0x001ee80000100a00 */
[----:B------:R-:W4:Y:S04]  /*99a0*/  LDG.E.U16 R5, [R4.64] ;  /* 0x0000000604057981 */ /* 0x000f28000c1e1500 */
[----:B------:R-:W4:Y:S04]  /*99b0*/  LDG.E.U16 R3, [R2.64] ;  /* 0x0000000602037981 */ /* 0x000f28000c1e1500 */
[----:B--2---:R0:W-:Y:S04]  /*99c0*/  STL [R1+0x28], R13 ;  /* 0x0000280d01007387 */ /* 0x0041e80000100800 */
[----:B0-----:R-:W2:Y:S01]  /*99d0*/  LDL.64 R12, [R1+0xa40] ;  /* 0x000a4000010c7983 */ /* 0x001ea20000100a00 */
[----:B---3--:R-:W-:-:S03]  /*99e0*/  IMAD.WIDE R10, R0, 0x2, R10 ;  /* 0x00000002000a7825 */ /* 0x008fc600078e020a */
[----:B------:R0:W-:Y:S04]  /*99f0*/  STL [R1+0x24], R9 ;  /* 0x0000240901007387 */ /* 0x0001e80000100800 */
[----:B------:R1:W-:Y:S01]  /*9a00*/  STL [R1+0x20], R7 ;  /* 0x0000200701007387 */ /* 0x0003e20000100800 */
[----:B0-----:R-:W-:-:S04]  /*9a10*/  IMAD.WIDE R8, R0, 0x2, R28 ;  /* 0x0000000200087825 */ /* 0x001fc800078e021c */
[C---:B-1----:R-:W-:Y:S02]  /*9a20*/  IMAD.WIDE R6, R0.reuse, 0x2, R26 ;  /* 0x0000000200067825 */ /* 0x042fe400078e021a */
[----:B------:R0:W3:Y:S04]  /*9a30*/  LDG.E.U16 R27, [R8.64] ;  /* 0x00000006081b7981 */ /* 0x0000e8000c1e1500 */
[----:B------:R1:W3:Y:S04]  /*9a40*/  LDG.E.U16 R26, [R10.64] ;  /* 0x000000060a1a7981 */ /* 0x0002e8000c1e1500 */
[----:B------:R0:W3:Y:S04]  /*9a50*/  LDG.E.U16 R28, [R6.64] ;  /* 0x00000006061c7981 */ /* 0x0000e8000c1e1500 */
[----:B----4-:R5:W-:Y:S04]  /*9a60*/  STL [R1+0x1c], R5 ;  /* 0x00001c0501007387 */ /* 0x010be80000100800 */
[----:B------:R4:W-:Y:S01]  /*9a70*/  STL [R1+0x18], R3 ;  /* 0x0000180301007387 */ /* 0x0009e20000100800 */
[----:B-----5:R-:W-:-:S03]  /*9a80*/  IMAD.WIDE R4, R0, 0x2, R24 ;  /* 0x0000000200047825 */ /* 0x020fc600078e0218 */
[----:B------:R-:W5:Y:S01]  /*9a90*/  LDL.64 R24, [R1+0xa00] ;  /* 0x000a000001187983 */ /* 0x000f620000100a00 */
[----:B----4-:R-:W-:-:S03]  /*9aa0*/  IMAD.WIDE R2, R0, 0x2, R22 ;  /* 0x0000000200027825 */ /* 0x010fc600078e0216 */
[----:B------:R2:W4:Y:S01]  /*9ab0*/  LDG.E.U16 R22, [R4.64] ;  /* 0x0000000604167981 */ /* 0x000522000c1e1500 */
[----:B0-----:R-:W-:-:S03]  /*9ac0*/  IMAD.WIDE R8, R0, 0x2, R18 ;  /* 0x0000000200087825 */ /* 0x001fc600078e0212 */
[----:B------:R-:W4:Y:S01]  /*9ad0*/  LDL.64 R18, [R1+0xa98] ;  /* 0x000a980001127983 */ /* 0x000f220000100a00 */
[----:B-1----:R-:W-:-:S03]  /*9ae0*/  IMAD.WIDE R10, R0, 0x2, R20 ;  /* 0x00000002000a7825 */ /* 0x002fc600078e0214 */
[----:B------:R0:W4:Y:S01]  /*9af0*/  LDG.E.U16 R29, [R2.64] ;  /* 0x00000006021d7981 */ /* 0x000122000c1e1500 */
[----:B------:R-:W-:-:S03]  /*9b00*/  IMAD.WIDE R6, R0, 0x2, R16 ;  /* 0x0000000200067825 */ /* 0x000fc600078e0210 */
[----:B------:R1:W4:Y:S01]  /*9b10*/  LDG.E.U16 R23, [R10.64] ;  /* 0x000000060a177981 */ /* 0x000322000c1e1500 */
[----:B0-----:R-:W-:-:S06]  /*9b20*/  IMAD.WIDE R2, R0, 0x2, R14 ;  /* 0x0000000200027825 */ /* 0x001fcc00078e020e */
[----:B------:R0:W4:Y:S01]  /*9b30*/  LDG.E.U16 R2, [R2.64] ;  /* 0x0000000602027981 */ /* 0x000122000c1e1500 */
[----:B--2---:R-:W-:-:S03]  /*9b40*/  IMAD.WIDE R4, R0, 0x2, R12 ;  /* 0x0000000200047825 */ /* 0x004fc600078e020c */
[----:B------:R-:W2:Y:S04]  /*9b50*/  LDL.64 R12, [R1+0xa20] ;  /* 0x000a2000010c7983 */ /* 0x000ea80000100a00 */
[----:B0-----:R-:W2:Y:S04]  /*9b60*/  LDG.E.U16 R3, [R4.64] ;  /* 0x0000000604037981 */ /* 0x001ea8000c1e1500 */
[----:B---3--:R-:W-:Y:S04]  /*9b70*/  STL [R1+0x10], R27 ;  /* 0x0000101b01007387 */ /* 0x008fe80000100800 */
[----:B------:R0:W-:Y:S04]  /*9b80*/  STL [R1+0x14], R26 ;  /* 0x0000141a01007387 */ /* 0x0001e80000100800 */
[----:B------:R-:W3:Y:S04]  /*9b90*/  LDL.64 R20, [R1+0xa58] ;  /* 0x000a580001147983 */ /* 0x000ee80000100a00 */
[----:B------:R-:W2:Y:S04]  /*9ba0*/  LDL.64 R16, [R1+0xa38] ;  /* 0x000a380001107983 */ /* 0x000ea80000100a00 */
[----:B0-----:R-:W2:Y:S04]  /*9bb0*/  LDL.64 R26, [R1+0xa78] ;  /* 0x000a7800011a7983 */ /* 0x001ea80000100a00 */
[----:B------:R-:W2:Y:S04]  /*9bc0*/  LDL.64 R14, [R1+0xa18] ;  /* 0x000a1800010e7983 */ /* 0x000ea80000100a00 */
[----:B------:R0:W-:Y:S04]  /*9bd0*/  STL [R1+0xc], R28 ;  /* 0x00000c1c01007387 */ /* 0x0001e80000100800 */
[----:B0-----:R-:W2:Y:S04]  /*9be0*/  LDG.E.U16 R28, [R8.64] ;  /* 0x00000006081c7981 */ /* 0x001ea8000c1e1500 */
[----:B--2---:R-:W-:Y:S04]  /*9bf0*/  STL [R1+0x3274], R28 ;  /* 0x0032741c01007387 */ /* 0x004fe80000100800 */
[----:B----4-:R0:W-:Y:S04]  /*9c00*/  STL [R1+0x8], R22 ;  /* 0x0000081601007387 */ /* 0x0101e80000100800 */
[----:B0-----:R-:W2:Y:S04]  /*9c10*/  LDG.E.U16 R22, [R6.64] ;  /* 0x0000000606167981 */ /* 0x001ea8000c1e1500 */
[----:B--2---:R-:W-:Y:S04]  /*9c20*/  STL [R1+0x3278], R22 ;  /* 0x0032781601007387 */ /* 0x004fe80000100800 */
[----:B------:R-:W-:Y:S04]  /*9c30*/  STL [R1+0x327c], R2 ;  /* 0x00327c0201007387 */ /* 0x000fe80000100800 */
[----:B------:R0:W-:Y:S04]  /*9c40*/  STL [R1+0x3280], R3 ;  /* 0x0032800301007387 */ /* 0x0001e80000100800 */
[----:B0-----:R-:W2:Y:S02]  /*9c50*/  LDL R3, [R1+0x420] ;  /* 0x0004200001037983 */ /* 0x001ea40000100800 */
[----:B--2---:R-:W-:-:S04]  /*9c60*/  IMAD.WIDE R12, R3, 0x2, R12 ;  /* 0x00000002030c7825 */ /* 0x004fc800078e020c */
[C---:B-----5:R-:W-:Y:S01]  /*9c70*/  IMAD.WIDE R4, R3.reuse, 0x2, R24 ;  /* 0x0000000203047825 */ /* 0x060fe200078e0218 */
[----:B------:R0:W2:Y:S03]  /*9c80*/  LDG.E.U16 R0, [R12.64] ;  /* 0x000000060c007981 */ /* 0x0000a6000c1e1500 */
[C---:B-1----:R-:W-:Y:S01]  /*9c90*/  IMAD.WIDE R10, R3.reuse, 0x2, R18 ;  /* 0x00000002030a7825 */ /* 0x042fe200078e0212 */
[----:B------:R-:W4:Y:S04]  /*9ca0*/  LDL.64 R24, [R1+0xa90] ;  /* 0x000a900001187983 */ /* 0x000f280000100a00 */
[----:B------:R-:W5:Y:S04]  /*9cb0*/  LDL.64 R18, [R1+0xa70] ;  /* 0x000a700001127983 */ /* 0x000f680000100a00 */
[----:B------:R1:W-:Y:S04]  /*9cc0*/  STL [R1+0x4], R29 ;  /* 0x0000041d01007387 */ /* 0x0003e80000100800 */
[----:B0-----:R-:W2:Y:S01]  /*9cd0*/  LDL.64 R12, [R1+0x9f8] ;  /* 0x0009f800010c7983 */ /* 0x001ea20000100a00 */
[----:B------:R-:W-:-:S03]  /*9ce0*/  IMAD.WIDE R8, R3, 0x2, R26 ;  /* 0x0000000203087825 */ /* 0x000fc600078e021a */
[----:B------:R5:W4:Y:S01]  /*9cf0*/  LDG.E.U16 R26, [R10.64] ;  /* 0x000000060a1a7981 */ /* 0x000b22000c1e1500 */
[----:B---3--:R-:W-:-:S03]  /*9d00*/  IMAD.WIDE R6, R3, 0x2, R20 ;  /* 0x0000000203067825 */ /* 0x008fc600078e0214 */
[----:B------:R2:W3:Y:S04]  /*9d10*/  LDG.E.U16 R20, [R8.64] ;  /* 0x0000000608147981 */ /* 0x0004e8000c1e1500 */
[----:B-1----:R-:W3:Y:S04]  /*9d20*/  LDL.64 R28, [R1+0xa50] ;  /* 0x000a5000011c7983 */ /* 0x002ee80000100a00 */
[----:B------:R0:W3:Y:S04]  /*9d30*/  LDG.E.U16 R4, [R4.64] ;  /* 0x0000000604047981 */ /* 0x0000e8000c1e1500 */
[----:B0-----:R0:W3:Y:S02]  /*9d40*/  LDG.E.U16 R5, [R6.64] ;  /* 0x0000000606057981 */ /* 0x0010e4000c1e1500 */
[----:B0-----:R-:W-:-:S04]  /*9d50*/  IMAD.WIDE R6, R3, 0x2, R16 ;  /* 0x0000000203067825 */ /* 0x001fc800078e0210 */
[C---:B------:R-:W-:Y:S02]  /*9d60*/  IMAD.WIDE R14, R3.reuse, 0x2, R14 ;  /* 0x00000002030e7825 */ /* 0x040fe400078e020e */
[----:B------:R0:W3:Y:S04]  /*9d70*/  LDG.E.U16 R6, [R6.64] ;  /* 0x0000000606067981 */ /* 0x0000e8000c1e1500 */
[----:B0-----:R0:W3:Y:S01]  /*9d80*/  LDG.E.U16 R7, [R14.64] ;  /* 0x000000060e077981 */ /* 0x0010e2000c1e1500 */
[----:B-----5:R-:W-:-:S04]  /*9d90*/  IMAD.WIDE R10, R3, 0x2, R18 ;  /* 0x00000002030a7825 */ /* 0x020fc800078e0212 */
[----:B--2---:R-:W-:-:S04]  /*9da0*/  IMAD.WIDE R8, R3, 0x2, R12 ;  /* 0x0000000203087825 */ /* 0x004fc800078e020c */
[C---:B----4-:R-:W-:Y:S01]  /*9db0*/  IMAD.WIDE R12, R3.reuse, 0x2, R24 ;  /* 0x00000002030c7825 */ /* 0x050fe200078e0218 */
[----:B------:R-:W-:Y:S04]  /*9dc0*/  STL [R1+0x3270], R26 ;  /* 0x0032701a01007387 */ /* 0x000fe80000100800 */
[----:B------:R1:W-:Y:S04]  /*9dd0*/  STL [R1], R23 ;  /* 0x0000001701007387 */ /* 0x0003e80000100800 */
[----:B------:R2:W4:Y:S04]  /*9de0*/  LDG.E.U16 R8, [R8.64] ;  /* 0x0000000608087981 */ /* 0x000528000c1e1500 */
[----:B------:R-:W5:Y:S04]  /*9df0*/  LDG.E.U16 R24, [R12.64] ;  /* 0x000000060c187981 */ /* 0x000f68000c1e1500 */
[----:B-1----:R-:W0:Y:S04]  /*9e00*/  LDL.64 R22, [R1+0xa10] ;  /* 0x000a100001167983 */ /* 0x002e280000100a00 */
[----:B--2---:R3:W2:Y:S04]  /*9e10*/  LDG.E.U16 R9, [R10.64] ;  /* 0x000000060a097981 */ /* 0x0046a8000c1e1500 */
[----:B------:R-:W4:Y:S04]  /*9e20*/  LDL.64 R26, [R1+0xa30] ;  /* 0x000a3000011a7983 */ /* 0x000f280000100a00 */
[----:B------:R-:W4:Y:S04]  /*9e30*/  LDL.64 R16, [R1+0x9f0] ;  /* 0x0009f00001107983 */ /* 0x000f280000100a00 */
[----:B------:R-:W4:Y:S01]  /*9e40*/  LDL.64 R18, [R1+0xa88] ;  /* 0x000a880001127983 */ /* 0x000f220000100a00 */
[----:B---3--:R-:W-:-:S05]  /*9e50*/  IMAD.WIDE R10, R3, 0x2, R28 ;  /* 0x00000002030a7825 */ /* 0x008fca00078e021c */
[----:B------:R1:W3:Y:S04]  /*9e60*/  LDG.E.U16 R21, [R10.64] ;  /* 0x000000060a157981 */ /* 0x0002e8000c1e1500 */
[----:B-----5:R-:W-:Y:S01]  /*9e70*/  STL [R1+0x3268], R24 ;  /* 0x0032681801007387 */ /* 0x020fe20000100800 */
[----:B0-----:R-:W-:-:S03]  /*9e80*/  IMAD.WIDE R14, R3, 0x2, R22 ;  /* 0x00000002030e7825 */ /* 0x001fc600078e0216 */
[----:B--2---:R0:W-:Y:S01]  /*9e90*/  STL [R1+0x326c], R9 ;  /* 0x00326c0901007387 */ /* 0x0041e20000100800 */
[----:B----4-:R-:W-:-:S03]  /*9ea0*/  IMAD.WIDE R12, R3, 0x2, R26 ;  /* 0x00000002030c7825 */ /* 0x010fc600078e021a */
[----:B------:R2:W4:Y:S01]  /*9eb0*/  LDG.E.U16 R25, [R14.64] ;  /* 0x000000060e197981 */ /* 0x000522000c1e1500 */
[----:B------:R-:W-:-:S03]  /*9ec0*/  IMAD.WIDE R16, R3, 0x2, R16 ;  /* 0x0000000203107825 */ /* 0x000fc600078e0210 */
[----:B------:R5:W3:Y:S04]  /*9ed0*/  LDG.E.U16 R23, [R12.64] ;  /* 0x000000060c177981 */ /* 0x000ae8000c1e1500 */
[----:B0-----:R-:W3:Y:S01]  /*9ee0*/  LDL.LU R9, [R1+0x8c] ;  /* 0x00008c0001097983 */ /* 0x001ee20000300800 */
[----:B------:R-:W-:-:S03]  /*9ef0*/  IMAD.WIDE R18, R3, 0x2, R18 ;  /* 0x0000000203127825 */ /* 0x000fc600078e0212 */
[----:B------:R-:W3:Y:S04]  /*9f00*/  LDL.LU R24, [R1+0x7c] ;  /* 0x00007c0001187983 */ /* 0x000ee80000300800 */
[----:B------:R-:W3:Y:S04]  /*9f10*/  LDL.LU R2, [R1+0x6c] ;  /* 0x00006c0001027983 */ /* 0x000ee80000300800 */
[----:B------:R-:W3:Y:S04]  /*9f20*/  LDL.LU R22, [R1+0x5c] ;  /* 0x00005c0001167983 */ /* 0x000ee80000300800 */
[----:B------:R-:W3:Y:S04]  /*9f30*/  LDL.LU R28, [R1+0x4c] ;  /* 0x00004c00011c7983 */ /* 0x000ee80000300800 */
[----:B--2---:R-:W2:Y:S04]  /*9f40*/  LDL.64 R14, [R1+0xa28] ;  /* 0x000a2800010e7983 */ /* 0x004ea80000100a00 */
[----:B------:R0:W3:Y:S04]  /*9f50*/  LDG.E.U16 R27, [R16.64] ;  /* 0x00000006101b7981 */ /* 0x0000e8000c1e1500 */
[----:B------:R0:W3:Y:S04]  /*9f60*/  LDG.E.U16 R29, [R18.64] ;  /* 0x00000006121d7981 */ /* 0x0000e8000c1e1500 */
[----:B-1----:R-:W3:Y:S04]  /*9f70*/  LDL.64 R10, [R1+0xa68] ;  /* 0x000a6800010a7983 */ /* 0x002ee80000100a00 */
[----:B-----5:R-:W5:Y:S04]  /*9f80*/  LDL.64 R12, [R1+0xa48] ;  /* 0x000a4800010c7983 */ /* 0x020f680000100a00 */
[----:B0-----:R-:W4:Y:S04]  /*9f90*/  LDL.64 R16, [R1+0xa08] ;  /* 0x000a080001107983 */ /* 0x001f280000100a00 */
[----:B------:R-:W4:Y:S04]  /*9fa0*/  LDL.64 R18, [R1+0x9e8] ;  /* 0x0009e80001127983 */ /* 0x000f280000100a00 */
[----:B------:R-:W4:Y:S01]  /*9fb0*/  LDL R26, [R1+0x428] ;  /* 0x00042800011a7983 */ /* 0x000f220000100800 */
[----:B--2---:R-:W-:-:S06]  /*9fc0*/  IMAD.WIDE R14, R3, 0x2, R14 ;  /* 0x00000002030e7825 */ /* 0x004fcc00078e020e */
[----:B------:R0:W2:Y:S01]  /*9fd0*/  LDG.E.U16 R14, [R14.64] ;  /* 0x000000060e0e7981 */ /* 0x0000a2000c1e1500 */
[----:B---3--:R-:W-:-:S04]  /*9fe0*/  IMAD.WIDE R10, R3, 0x2, R10 ;  /* 0x00000002030a7825 */ /* 0x008fc800078e020a */
[C---:B-----5:R-:W-:Y:S02]  /*9ff0*/  IMAD.WIDE R12, R3.reuse, 0x2, R12 ;  /* 0x00000002030c7825 */ /* 0x060fe400078e020c */
[----:B------:R1:W3:Y:S02]  /*a000*/  LDG.E.U16 R10, [R10.64] ;  /* 0x000000060a0a7981 */ /* 0x0002e4000c1e1500 */
[----:B----4-:R-:W-:-:S04]  /*a010*/  IMAD.WIDE R16, R3, 0x2, R16 ;  /* 0x0000000203107825 */ /* 0x010fc800078e0210 */
[----:B------:R-:W-:Y:S02]  /*a020*/  IMAD.WIDE R18, R3, 0x2, R18 ;  /* 0x0000000203127825 */ /* 0x000fe400078e0212 */
[----:B------:R-:W4:Y:S04]  /*a030*/  LDL.LU R3, [R1+0x3280] ;  /* 0x0032800001037983 */ /* 0x000f280000300800 */
[----:B0-----:R-:W5:Y:S04]  /*a040*/  LDL.LU R15, [R1+0x9c] ;  /* 0x00009c00010f7983 */ /* 0x001f680000300800 */
[----:B-1----:R0:W2:Y:S04]  /*a050*/  LDG.E.U16 R11, [R12.64] ;  /* 0x000000060c0b7981 */ /* 0x0020a8000c1e1500 */
[----:B0-----:R0:W2:Y:S04]  /*a060*/  LDG.E.U16 R12, [R16.64] ;  /* 0x00000006100c7981 */ /* 0x0010a8000c1e1500 */
[----:B------:R1:W2:Y:S04]  /*a070*/  LDG.E.U16 R13, [R18.64] ;  /* 0x00000006120d7981 */ /* 0x0002a8000c1e1500 */
[----:B------:R-:W-:Y:S06]  /*a080*/  BAR.SYNC.DEFER_BLOCKING 0x0 ;  /* 0x0000000000007b1d */ /* 0x000fec0000010000 */
[----:B0-----:R-:W2:Y:S04]  /*a090*/  LDL.LU R16, [R1+0x1c] ;  /* 0x00001c0001107983 */ /* 0x001ea80000300800 */
[----:B------:R-:W2:Y:S04]  /*a0a0*/  LDL.LU R17, [R1+0xc] ;  /* 0x00000c0001117983 */ /* 0x000ea80000300800 */
[----:B-1----:R-:W2:Y:S04]  /*a0b0*/  LDL.LU R18, [R1+0x3c] ;  /* 0x00003c0001127983 */ /* 0x002ea80000300800 */
[----:B------:R-:W2:Y:S04]  /*a0c0*/  LDL.LU R19, [R1+0x2c] ;  /* 0x00002c0001137983 */ /* 0x000ea80000300800 */
[----:B-----5:R0:W-:Y:S04]  /*a0d0*/  STS.U16 [R26+0x10000], R15 ;  /* 0x0100000f1a007388 */ /* 0x0201e80000000400 */
        /* <DEDUP_REMOVED lines=9> */
[----:B-1----:R-:W3:Y:S04]  /*a170*/  LDL.LU R22, [R1+0x3278] ;  /* 0x0032780001167983 */ /* 0x002ee80000300800 */
[----:B--2---:R-:W2:Y:S04]  /*a180*/  LDL.LU R28, [R1+0x3274] ;  /* 0x00327400011c7983 */ /* 0x004ea80000300800 */
[----:B------:R0:W-:Y:S04]  /*a190*/  STS.U16 [R26+0x13000], R18 ;  /* 0x013000121a007388 */ /* 0x0001e80000000400 */
[----:B0-----:R-:W0:Y:S04]  /*a1a0*/  S2R R18, SR_TID.X ;  /* 0x0000000000127919 */ /* 0x001e280000002100 */
[----:B------:R-:W-:Y:S04]  /*a1b0*/  STS.U16 [R26+0x13800], R19 ;  /* 0x013800131a007388 */ /* 0x000fe80000000400 */
[----:B------:R1:W-:Y:S04]  /*a1c0*/  STS.U16 [R26+0x14000], R16 ;  /* 0x014000101a007388 */ /* 0x0003e80000000400 */
[----:B------:R4:W-:Y:S04]  /*a1d0*/  STS.U16 [R26+0x14800], R17 ;  /* 0x014800111a007388 */ /* 0x0009e80000000400 */
[----:B-1----:R-:W5:Y:S04]  /*a1e0*/  LDL.LU R16, [R1+0x94] ;  /* 0x0000940001107983 */ /* 0x002f680000300800 */
[----:B----4-:R-:W4:Y:S01]  /*a1f0*/  LDL.LU R17, [R1+0x84] ;  /* 0x0000840001117983 */ /* 0x010f220000300800 */
[----:B0-----:R-:W-:-:S02]  /*a200*/  LOP3.LUT R19, R18, 0x7f, RZ, 0xc0, !PT ;  /* 0x0000007f12137812 */ /* 0x001fc400078ec0ff */
[----:B------:R-:W-:Y:S02]  /*a210*/  LOP3.LUT P0, RZ, R18, 0x80, RZ, 0xc0, !PT ;  /* 0x0000008012ff7812 */ /* 0x000fe4000780c0ff */
[----:B------:R-:W-:Y:S02]  /*a220*/  SHF.L.U32 R19, R19, 0x1, RZ ;  /* 0x0000000113137819 */ /* 0x000fe400000006ff */
[----:B------:R-:W-:-:S04]  /*a230*/  SEL R18, RZ, 0x110, !P0 ;  /* 0x00000110ff127807 */ /* 0x000fc80004000000 */
[----:B------:R-:W-:Y:S01]  /*a240*/  LOP3.LUT R18, R18, R19, RZ, 0x3c, !PT ;  /* 0x0000001312127212 */ /* 0x000fe200078e3cff */
[----:B--2---:R0:W-:Y:S04]  /*a250*/  STS.U16 [R26+0x15000], R28 ;  /* 0x0150001c1a007388 */ /* 0x0041e80000000400 */
[----:B---3--:R1:W-:Y:S04]  /*a260*/  STS.U16 [R26+0x15800], R22 ;  /* 0x015800161a007388 */ /* 0x0083e80000000400 */
[----:B------:R2:W-:Y:S04]  /*a270*/  STS.U16 [R26+0x16000], R2 ;  /* 0x016000021a007388 */ /* 0x0005e80000000400 */
[----:B0-----:R-:W3:Y:S04]  /*a280*/  LDL.LU R28, [R1+0x8] ;  /* 0x00000800011c7983 */ /* 0x001ee80000300800 */
[----:B-1----:R-:W3:Y:S04]  /*a290*/  LDL.LU R22, [R1+0x18] ;  /* 0x0000180001167983 */ /* 0x002ee80000300800 */
[----:B--2---:R-:W2:Y:S04]  /*a2a0*/  LDL.LU R2, [R1+0x78] ;  /* 0x0000780001027983 */ /* 0x004ea80000300800 */
[----:B------:R-:W2:Y:S04]  /*a2b0*/  LDL.LU R19, [R1+0x28] ;  /* 0x0000280001137983 */ /* 0x000ea80000300800 */
[----:B------:R0:W-:Y:S04]  /*a2c0*/  STS.U16 [R26+0x16800], R3 ;  /* 0x016800031a007388 */ /* 0x0001e80000000400 */
[----:B------:R1:W-:Y:S04]  /*a2d0*/  STS.U16 [R26+0x17000], R0 ;  /* 0x017000001a007388 */ /* 0x0003e80000000400 */
[----:B------:R4:W-:Y:S04]  /*a2e0*/  STS.U16 [R26+0x17800], R4 ;  /* 0x017800041a007388 */ /* 0x0009e80000000400 */
[----:B0-----:R-:W2:Y:S04]  /*a2f0*/  LDL.LU R3, [R1+0x38] ;  /* 0x0000380001037983 */ /* 0x001ea80000300800 */
[----:B-1----:R-:W2:Y:S04]  /*a300*/  LDL.LU R0, [R1+0x88] ;  /* 0x0000880001007983 */ /* 0x002ea80000300800 */
[----:B----4-:R-:W4:Y:S04]  /*a310*/  LDL.LU R26, [R1+0x3270] ;  /* 0x00327000011a7983 */ /* 0x010f280000300800 */
[----:B------:R-:W2:Y:S01]  /*a320*/  LDL.LU R4, [R1+0x98] ;  /* 0x0000980001047983 */ /* 0x000ea20000300800 */
[----:B------:R-:W-:-:S05]  /*a330*/  LOP3.LUT R18, R18, 0x20, RZ, 0x3c, !PT ;  /* 0x0000002012127812 */ /* 0x000fca00078e3cff */
[----:B--2---:R-:W-:Y:S04]  /*a340*/  STS.U16 [R18+0x10200], R4 ;  /* 0x0102000412007388 */ /* 0x004fe80000000400 */
[----:B------:R-:W-:Y:S04]  /*a350*/  STS.U16 [R18+0x10a00], R0 ;  /* 0x010a000012007388 */ /* 0x000fe80000000400 */
[----:B------:R-:W-:Y:S04]  /*a360*/  STS.U16 [R18+0x11200], R2 ;  /* 0x0112000212007388 */ /* 0x000fe80000000400 */
[----:B------:R-:W-:Y:S04]  /*a370*/  STS.U16 [R18+0x11a00], R15 ;  /* 0x011a000f12007388 */ /* 0x000fe80000000400 */
[----:B------:R0:W-:Y:S04]  /*a380*/  STS.U16 [R18+0x12200], R9 ;  /* 0x0122000912007388 */ /* 0x0001e80000000400 */
[----:B-----5:R1:W-:Y:S04]  /*a390*/  STS.U16 [R18+0x12a00], R24 ;  /* 0x012a001812007388 */ /* 0x0203e80000000400 */
[----:B------:R-:W-:Y:S04]  /*a3a0*/  STS.U16 [R18+0x13200], R3 ;  /* 0x0132000312007388 */ /* 0x000fe80000000400 */
[----:B------:R-:W-:Y:S04]  /*a3b0*/  STS.U16 [R18+0x13a00], R19 ;  /* 0x013a001312007388 */ /* 0x000fe80000000400 */
[----:B0-----:R-:W2:Y:S04]  /*a3c0*/  LDL.LU R9, [R1+0x74] ;  /* 0x0000740001097983 */ /* 0x001ea80000300800 */
[----:B---3--:R-:W-:Y:S04]  /*a3d0*/  STS.U16 [R18+0x14200], R22 ;  /* 0x0142001612007388 */ /* 0x008fe80000000400 */
[----:B-1----:R-:W3:Y:S04]  /*a3e0*/  LDL.LU R24, [R1+0x64] ;  /* 0x0000640001187983 */ /* 0x002ee80000300800 */
[----:B------:R-:W-:Y:S04]  /*a3f0*/  STS.U16 [R18+0x14a00], R28 ;  /* 0x014a001c12007388 */ /* 0x000fe80000000400 */
[----:B------:R-:W5:Y:S04]  /*a400*/  LDL.LU R0, [R1+0x24] ;  /* 0x0000240001007983 */ /* 0x000f680000300800 */
[----:B----4-:R-:W-:Y:S04]  /*a410*/  STS.U16 [R18+0x15200], R26 ;  /* 0x0152001a12007388 */ /* 0x010fe80000000400 */
[----:B------:R-:W5:Y:S04]  /*a420*/  LDL.LU R2, [R1+0x14] ;  /* 0x0000140001027983 */ /* 0x000f680000300800 */
[----:B------:R-:W-:Y:S04]  /*a430*/  STS.U16 [R18+0x15a00], R20 ;  /* 0x015a001412007388 */ /* 0x000fe80000000400 */
[----:B------:R-:W2:Y:S04]  /*a440*/  LDL.LU R15, [R1+0x4] ;  /* 0x00000400010f7983 */ /* 0x000ea80000300800 */
[----:B------:R0:W-:Y:S04]  /*a450*/  STS.U16 [R18+0x16200], R5 ;  /* 0x0162000512007388 */ /* 0x0001e80000000400 */
[----:B0-----:R-:W2:Y:S04]  /*a460*/  LDL R5, [R1+0xbec] ;  /* 0x000bec0001057983 */ /* 0x001ea80000100800 */
[----:B------:R0:W-:Y:S04]  /*a470*/  STS.U16 [R18+0x16a00], R6 ;  /* 0x016a000612007388 */ /* 0x0001e80000000400 */
[----:B------:R1:W-:Y:S04]  /*a480*/  STS.U16 [R18+0x17200], R7 ;  /* 0x0172000712007388 */ /* 0x0003e80000000400 */
[----:B------:R1:W-:Y:S04]  /*a490*/  STS.U16 [R18+0x17a00], R8 ;  /* 0x017a000812007388 */ /* 0x0003e80000000400 */
[----:B0-----:R-:W3:Y:S04]  /*a4a0*/  LDL.LU R6, [R1+0x34] ;  /* 0x0000340001067983 */ /* 0x001ee80000300800 */
[----:B-1----:R-:W3:Y:S04]  /*a4b0*/  LDL.LU R7, [R1+0x44] ;  /* 0x0000440001077983 */ /* 0x002ee80000300800 */
[----:B------:R-:W3:Y:S04]  /*a4c0*/  LDL.LU R8, [R1+0x54] ;  /* 0x0000540001087983 */ /* 0x000ee80000300800 */
        /* <DEDUP_REMOVED lines=8> */
[----:B--2---:R0:W-:Y:S04]  /*a550*/  STS.U16 [R5+0x10400], R16 ;  /* 0x0104001005007388 */ /* 0x0041e80000000400 */
[----:B------:R1:W-:Y:S04]  /*a560*/  STS.U16 [R5+0x10c00], R17 ;  /* 0x010c001105007388 */ /* 0x0003e80000000400 */
[----:B------:R2:W-:Y:S04]  /*a570*/  STS.U16 [R5+0x11400], R9 ;  /* 0x0114000905007388 */ /* 0x0005e80000000400 */
[----:B0-----:R-:W4:Y:S04]  /*a580*/  LDL.LU R16, [R1+0x10] ;  /* 0x0000100001107983 */ /* 0x001f280000300800 */
[----:B-1----:R-:W4:Y:S04]  /*a590*/  LDL.LU R17, [R1] ;  /* 0x0000000001117983 */ /* 0x002f280000300800 */
[----:B--2---:R-:W2:Y:S04]  /*a5a0*/  LDL.LU R9, [R1+0x326c] ;  /* 0x00326c0001097983 */ /* 0x004ea80000300800 */
[----:B---3--:R0:W-:Y:S04]  /*a5b0*/  STS.U16 [R5+0x11c00], R24 ;  /* 0x011c001805007388 */ /* 0x0081e80000000400 */
[----:B0-----:R-:W3:Y:S04]  /*a5c0*/  LDL.LU R24, [R1+0x3268] ;  /* 0x0032680001187983 */ /* 0x001ee80000300800 */
[----:B------:R-:W-:Y:S04]  /*a5d0*/  STS.U16 [R5+0x12400], R8 ;  /* 0x0124000805007388 */ /* 0x000fe80000000400 */
[----:B------:R-:W-:Y:S04]  /*a5e0*/  STS.U16 [R5+0x12c00], R7 ;  /* 0x012c000705007388 */ /* 0x000fe80000000400 */
[----:B------:R-:W-:Y:S04]  /*a5f0*/  STS.U16 [R5+0x13400], R6 ;  /* 0x0134000605007388 */ /* 0x000fe80000000400 */
[----:B-----5:R-:W-:Y:S04]  /*a600*/  STS.U16 [R5+0x13c00], R0 ;  /* 0x013c000005007388 */ /* 0x020fe80000000400 */
[----:B------:R-:W-:Y:S04]  /*a610*/  STS.U16 [R5+0x14400], R2 ;  /* 0x0144000205007388 */ /* 0x000fe80000000400 */
[----:B------:R0:W-:Y:S04]  /*a620*/  STS.U16 [R5+0x14c00], R15 ;  /* 0x014c000f05007388 */ /* 0x0001e80000000400 */
[----:B0-----:R-:W0:Y:S02]  /*a630*/  S2R R15, SR_TID.X ;  /* 0x00000000000f7919 */ /* 0x001e240000002100 */
[----:B0-----:R-:W-:-:S02]  /*a640*/  LOP3.LUT R2, R15, 0x7f, RZ, 0xc0, !PT ;  /* 0x0000007f0f027812 */ /* 0x001fc400078ec0ff */
[----:B------:R-:W-:-:S03]  /*a650*/  LOP3.LUT P0, RZ, R15, 0x80, RZ, 0xc0, !PT ;  /* 0x000000800fff7812 */ /* 0x000fc6000780c0ff */
[----:B------:R-:W-:Y:S01]  /*a660*/  IMAD.SHL.U32 R2, R2, 0x2, RZ ;  /* 0x0000000202027824 */ /* 0x000fe200078e00ff */
[----:B------:R-:W-:-:S04]  /*a670*/  SEL R0, RZ, 0x110, !P0 ;  /* 0x00000110ff007807 */ /* 0x000fc80004000000 */
[----:B------:R-:W-:-:S04]  /*a680*/  LOP3.LUT R0, R0, R2, RZ, 0x3c, !PT ;  /* 0x0000000200007212 */ /* 0x000fc800078e3cff */
[----:B------:R-:W-:Y:S01]  /*a690*/  LOP3.LUT R0, R0, 0x60, RZ, 0x3c, !PT ;  /* 0x0000006000007812 */ /* 0x000fe200078e3cff */
[----:B---3--:R-:W-:Y:S04]  /*a6a0*/  STS.U16 [R5+0x15400], R24 ;  /* 0x0154001805007388 */ /* 0x008fe80000000400 */
[----:B--2---:R-:W-:Y:S04]  /*a6b0*/  STS.U16 [R5+0x15c00], R9 ;  /* 0x015c000905007388 */ /* 0x004fe80000000400 */
        /* <DEDUP_REMOVED lines=12> */
[----:B----4-:R-:W-:Y:S04]  /*a780*/  STS.U16 [R0+0x14600], R16 ;  /* 0x0146001000007388 */ /* 0x010fe80000000400 */
[----:B------:R0:W-:Y:S04]  /*a790*/  STS.U16 [R0+0x14e00], R17 ;  /* 0x014e001100007388 */ /* 0x0001e80000000400 */
[----:B------:R1:W-:Y:S04]  /*a7a0*/  STS.U16 [R0+0x15600], R29 ;  /* 0x0156001d00007388 */ /* 0x0003e80000000400 */
[----:B------:R-:W-:Y:S04]  /*a7b0*/  STS.U16 [R0+0x15e00], R10 ;  /* 0x015e000a00007388 */ /* 0x000fe80000000400 */
[----:B------:R-:W-:Y:S04]  /*a7c0*/  STS.U16 [R0+0x16600], R11 ;  /* 0x0166000b00007388 */ /* 0x000fe80000000400 */
[----:B------:R-:W-:Y:S04]  /*a7d0*/  STS.U16 [R0+0x16e00], R14 ;  /* 0x016e000e00007388 */ /* 0x000fe80000000400 */
[----:B------:R-:W-:Y:S04]  /*a7e0*/  STS.U16 [R0+0x17600], R12 ;  /* 0x0176000c00007388 */ /* 0x000fe80000000400 */
[----:B------:R-:W-:Y:S01]  /*a7f0*/  STS.U16 [R0+0x17e00], R13 ;  /* 0x017e000d00007388 */ /* 0x000fe20000000400 */
[----:B0-----:R-:W-:-:S02]  /*a800*/  LOP3.LUT R17, R15, 0x7, RZ, 0xc0, !PT ;  /* 0x000000070f117812 */ /* 0x001fc400078ec0ff */
[----:B------:R-:W-:Y:S01]  /*a810*/  SHF.L.U32 R15, R15, 0x1, RZ ;  /* 0x000000010f0f7819 */ /* 0x000fe200000006ff */
[----:B-1----:R-:W2:Y:S04]  /*a820*/  LDL R29, [R1+0x42c] ;  /* 0x00042c00011d7983 */ /* 0x002ea80000100800 */
[----:B------:R-:W-:Y:S01]  /*a830*/  BAR.SYNC.DEFER_BLOCKING 0x0 ;  /* 0x0000000000007b1d */ /* 0x000fe20000010000 */
[----:B------:R-:W-:-:S05]  /*a840*/  IMAD R4, R17, 0x110, RZ ;  /* 0x0000011011047824 */ /* 0x000fca00078e02ff */
[----:B------:R-:W-:-:S05]  /*a850*/  LOP3.LUT R4, R4, 0x30, R15, 0x78, !PT ;  /* 0x0000003004047812 */ /* 0x000fca00078e780f */
[----:B------:R-:W0:Y:S04]  /*a860*/  LDSM.16.M88.4 R8, [R4+0x10000] ;  /* 0x010000000408783b */ /* 0x000e280000000200 */
[----:B------:R-:W-:Y:S04]  /*a870*/  LDSM.16.M88.4 R16, [R4+0x11000] ;  /* 0x011000000410783b */ /* 0x000fe80000000200 */
[----:B------:R-:W-:Y:S04]  /*a880*/  LDSM.16.M88.4 R12, [R4+0x11800] ;  /* 0x01180000040c783b */ /* 0x000fe80000000200 */
[----:B0-----:R-:W-:Y:S01]  /*a890*/  STL.64 [R1+0xc0], R8 ;  /* 0x0000c00801007387 */ /* 0x001fe20000100a00 */
[----:B------:R-:W-:Y:S01]  /*a8a0*/  IMAD.MOV.U32 R21, RZ, RZ, R8 ;  /* 0x000000ffff157224 */ /* 0x000fe200078e0008 */
[----:B------:R-:W-:-:S02]  /*a8b0*/  MOV R20, R9 ;  /* 0x0000000900147202 */ /* 0x000fc40000000f00 */
[----:B------:R-:W-:Y:S04]  /*a8c0*/  STL.64 [R1+0xc8], R10 ;  /* 0x0000c80a01007387 */ /* 0x000fe80000100a00 */
[----:B------:R-:W0:Y:S04]  /*a8d0*/  LDSM.16.M88.4 R8, [R4+0x10800] ;  /* 0x010800000408783b */ /* 0x000e280000000200 */
[----:B0-----:R-:W-:Y:S04]  /*a8e0*/  STL.64 [R1+0xb0], R8 ;  /* 0x0000b00801007387 */ /* 0x001fe80000100a00 */
[----:B------:R-:W-:Y:S04]  /*a8f0*/  STL.64 [R1+0xb8], R10 ;  /* 0x0000b80a01007387 */ /* 0x000fe80000100a00 */
[----:B------:R-:W0:Y:S04]  /*a900*/  LDSM.16.M88.4 R8, [R4+0x12000] ;  /* 0x012000000408783b */ /* 0x000e280000000200 */
[----:B------:R-:W-:Y:S04]  /*a910*/  STL.64 [R1+0xa0], R16 ;  /* 0x0000a01001007387 */ /* 0x000fe80000100a00 */
[----:B------:R-:W-:Y:S04]  /*a920*/  STL.64 [R1+0xa8], R18 ;  /* 0x0000a81201007387 */ /* 0x000fe80000100a00 */
[----:B------:R-:W-:Y:S04]  /*a930*/  STL.64 [R1+0x90], R12 ;  /* 0x0000900c01007387 */ /* 0x000fe80000100a00 */
[----:B------:R-:W-:Y:S04]  /*a940*/  STL.64 [R1+0x98], R14 ;  /* 0x0000980e01007387 */ /* 0x000fe80000100a00 */
[----:B------:R-:W-:Y:S04]  /*a950*/  LDSM.16.M88.4 R12, [R4+0x14000] ;  /* 0x01400000040c783b */ /* 0x000fe80000000200 */
[----:B------:R-:W-:Y:S04]  /*a960*/  LDSM.16.M88.4 R16, [R4+0x13000] ;  /* 0x013000000410783b */ /* 0x000fe80000000200 */
[----:B0-----:R-:W-:Y:S01]  /*a970*/  STL.64 [R1+0x80], R8 ;  /* 0x0000800801007387 */ /* 0x001fe20000100a00 */
[----:B------:R-:W-:Y:S01]  /*a980*/  IMAD.MOV.U32 R2, RZ, RZ, R10 ;  /* 0x000000ffff027224 */ /* 0x000fe200078e000a */
[----:B------:R-:W-:-:S02]  /*a990*/  MOV R0, R11 ;  /* 0x0000000b00007202 */ /* 0x000fc40000000f00 */
[----:B------:R-:W-:Y:S04]  /*a9a0*/  STL.64 [R1+0x88], R10 ;  /* 0x0000880a01007387 */ /* 0x000fe80000100a00 */
[----:B------:R-:W0:Y:S04]  /*a9b0*/  LDSM.16.M88.4 R8, [R4+0x12800] ;  /* 0x012800000408783b */ /* 0x000e280000000200 */
[----:B------:R-:W-:Y:S04]  /*a9c0*/  STL [R1+0x31bc], R2 ;  /* 0x0031bc0201007387 */ /* 0x000fe80000100800 */
[----:B------:R-:W-:Y:S04]  /*a9d0*/  STL [R1+0x31b8], R0 ;  /* 0x0031b80001007387 */ /* 0x000fe80000100800 */
[----:B0-----:R-:W-:Y:S01]  /*a9e0*/  STL.64 [R1+0x70], R8 ;  /* 0x0000700801007387 */ /* 0x001fe20000100a00 */
[----:B------:R-:W-:Y:S01]  /*a9f0*/  IMAD.MOV.U32 R6, RZ, RZ, R9 ;  /* 0x000000ffff067224 */ /* 0x000fe200078e0009 */
[----:B------:R-:W-:-:S02]  /*aa00*/  MOV R5, R8 ;  /* 0x0000000800057202 */ /* 0x000fc40000000f00 */
[----:B------:R-:W-:Y:S04]  /*aa10*/  STL.64 [R1+0x78], R10 ;  /* 0x0000780a01007387 */ /* 0x000fe80000100a00 */
[----:B------:R-:W0:Y:S04]  /*aa20*/  LDSM.16.M88.4 R8, [R4+0x13800] ;  /* 0x013800000408783b */ /* 0x000e280000000200 */
[----:B0-----:R-:W-:Y:S01]  /*aa30*/  STL.64 [R1+0x50], R8 ;  /* 0x0000500801007387 */ /* 0x001fe20000100a00 */
[----:B------:R-:W-:Y:S01]  /*aa40*/  IMAD.MOV.U32 R3, RZ, RZ, R8 ;  /* 0x000000ffff037224 */ /* 0x000fe200078e0008 */
[----:B------:R-:W-:-:S02]  /*aa50*/  MOV R0, R9 ;  /* 0x0000000900007202 */ /* 0x000fc40000000f00 */
[----:B------:R-:W-:Y:S04]  /*aa60*/  STL.64 [R1+0x58], R10 ;  /* 0x0000580a01007387 */ /* 0x000fe80000100a00 */
[----:B------:R-:W0:Y:S04]  /*aa70*/  LDSM.16.M88.4 R8, [R4+0x14800] ;  /* 0x014800000408783b */ /* 0x000e280000000200 */
[----:B------:R-:W-:Y:S04]  /*aa80*/  STL.64 [R1+0x40], R12 ;  /* 0x0000400c01007387 */ /* 0x000fe80000100a00 */
[----:B------:R-:W-:Y:S04]  /*aa90*/  STL.64 [R1+0x48], R14 ;  /* 0x0000480e01007387 */ /* 0x000fe80000100a00 */
[----:B------:R-:W-:Y:S04]  /*aaa0*/  LDSM.16.M88.4 R12, [R4+0x17000] ;  /* 0x01700000040c783b */ /* 0x000fe80000000200 */
[----:B--2---:R-:W-:Y:S04]  /*aab0*/  LDSM.16.MT88.4 R24, [R29] ;  /* 0x000000001d18783b */ /* 0x004fe80000004200 */
[----:B0-----:R-:W-:Y:S01]  /*aac0*/  STL.64 [R1+0x30], R8 ;  /* 0x0000300801007387 */ /* 0x001fe20000100a00 */
[----:B------:R-:W-:Y:S01]  /*aad0*/  IMAD.MOV.U32 R2, RZ, RZ, R8 ;  /* 0x000000ffff027224 */ /* 0x000fe200078e0008 */
[----:B------:R-:W-:-:S02]  /*aae0*/  MOV R28, R9 ;  /* 0x00000009001c7202 */ /* 0x000fc40000000f00 */
[----:B------:R-:W-:Y:S04]  /*aaf0*/  STL.64 [R1+0x38], R10 ;  /* 0x0000380a01007387 */ /* 0x000fe80000100a00 */
[----:B------:R-:W0:Y:S04]  /*ab00*/  LDSM.16.M88.4 R8, [R4+0x15000] ;  /* 0x015000000408783b */ /* 0x000e280000000200 */
[----:B------:R-:W-:Y:S04]  /*ab10*/  STL.64 [R1+0x60], R16 ;  /* 0x0000601001007387 */ /* 0x000fe80000100a00 */
[----:B------:R1:W-:Y:S04]  /*ab20*/  STL.64 [R1+0x68], R18 ;  /* 0x0000681201007387 */ /* 0x0003e80000100a00 */
[----:B------:R-:W-:Y:S04]  /*ab30*/  STL.64 [R1+0x3248], R16 ;  /* 0x0032481001007387 */ /* 0x000fe80000100a00 */
[----:B0-----:R-:W-:Y:S01]  /*ab40*/  STL.64 [R1+0x20], R8 ;  /* 0x0000200801007387 */ /* 0x001fe20000100a00 */
[----:B------:R-:W-:Y:S01]  /*ab50*/  MOV R23, R8 ;  /* 0x0000000800177202 */ /* 0x000fe20000000f00 */
[----:B-1----:R-:W-:-:S02]  /*ab60*/  IMAD.MOV.U32 R18, RZ, RZ, R9 ;  /* 0x000000ffff127224 */ /* 0x002fc400078e0009 */
[----:B------:R-:W-:Y:S04]  /*ab70*/  STL.64 [R1+0x28], R10 ;  /* 0x0000280a01007387 */ /* 0x000fe80000100a00 */
[----:B------:R-:W0:Y:S01]  /*ab80*/  LDSM.16.M88.4 R8, [R4+0x15800] ;  /* 0x015800000408783b */ /* 0x000e220000000200 */
[----:B------:R-:W-:-:S03]  /*ab90*/  IMAD.MOV.U32 R19, RZ, RZ, R2 ;  /* 0x000000ffff137224 */ /* 0x000fc600078e0002 */
[----:B0-----:R-:W-:Y:S01]  /*aba0*/  STL.64 [R1+0x10], R8 ;  /* 0x0000100801007387 */ /* 0x001fe20000100a00 */
[----:B------:R-:W-:Y:S01]  /*abb0*/  MOV R22, R9 ;  /* 0x0000000900167202 */ /* 0x000fe20000000f00 */
[----:B------:R-:W-:Y:S02]  /*abc0*/  IMAD.MOV.U32 R2, RZ, RZ, R8 ;  /* 0x000000ffff027224 */ /* 0x000fe400078e0008 */
[----:B------:R-:W-:Y:S04]  /*abd0*/  STL.64 [R1+0x18], R10 ;  /* 0x0000180a01007387 */ /* 0x000fe80000100a00 */
[----:B------:R-:W0:Y:S04]  /*abe0*/  LDSM.16.M88.4 R8, [R4+0x16000] ;  /* 0x016000000408783b */ /* 0x000e280000000200 */
[----:B0-----:R-:W-:Y:S04]  /*abf0*/  STL.64 [R1], R8 ;  /* 0x0000000801007387 */ /* 0x001fe80000100a00 */
[----:B------:R-:W-:Y:S04]  /*ac00*/  STL.64 [R1+0x8], R10 ;  /* 0x0000080a01007387 */ /* 0x000fe80000100a00 */
[----:B------:R-:W0:Y:S04]  /*ac10*/  LDSM.16.M88.4 R8, [R4+0x16800] ;  /* 0x016800000408783b */ /* 0x000e280000000200 */
[----:B0-----:R-:W-:Y:S04]  /*ac20*/  STL.64 [R1+0x3218], R10 ;  /* 0x0032180a01007387 */ /* 0x001fe80000100a00 */
[----:B------:R-:W-:Y:S04]  /*ac30*/  STL.64 [R1+0x3210], R8 ;  /* 0x0032100801007387 */ /* 0x000fe80000100a00 */
[----:B------:R-:W-:Y:S04]  /*ac40*/  STL [R1+0x3208], R12 ;  /* 0x0032080c01007387 */ /* 0x000fe80000100800 */
[----:B------:R0:W-:Y:S04]  /*ac50*/  STL [R1+0x3204], R13 ;  /* 0x0032040d01007387 */ /* 0x0001e80000100800 */
[----:B------:R-:W-:Y:S04]  /*ac60*/  STL [R1+0x3200], R14 ;  /* 0x0032000e01007387 */ /* 0x000fe80000100800 */
[----:B------:R-:W-:Y:S04]  /*ac70*/  STL [R1+0x31fc], R15 ;  /* 0x0031fc0f01007387 */ /* 0x000fe80000100800 */
[----:B0-----:R-:W2:Y:S01]  /*ac80*/  LDL.LU.64 R12, [R1+0xb0] ;  /* 0x0000b000010c7983 */ /* 0x001ea20000300a00 */
[----:B------:R-:W-:Y:S01]  /*ac90*/  MOV R11, R23 ;  /* 0x00000017000b7202 */ /* 0x000fe20000000f00 */
[----:B------:R-:W-:Y:S01]  /*aca0*/  IMAD.MOV.U32 R10, RZ, RZ, R22 ;  /* 0x000000ffff0a7224 */ /* 0x000fe200078e0016 */
[----:B------:R-:W-:Y:S01]  /*acb0*/  MOV R9, R2 ;  /* 0x0000000200097202 */ /* 0x000fe20000000f00 */
[----:B------:R-:W-:Y:S01]  /*acc0*/  IMAD.MOV.U32 R16, RZ, RZ, R5 ;  /* 0x000000ffff107224 */ /* 0x000fe200078e0005 */
[----:B------:R-:W-:-:S02]  /*acd0*/  MOV R17, R6 ;  /* 0x0000000600117202 */ /* 0x000fc40000000f00 */
[----:B------:R-:W0:Y:S01]  /*ace0*/  LDSM.16.M88.4 R4, [R4+0x17800] ;  /* 0x017800000404783b */ /* 0x000e220000000200 */
[----:B------:R-:W-:-:S03]  /*acf0*/  IMAD.MOV.U32 R8, RZ, RZ, R21 ;  /* 0x000000ffff087224 */ /* 0x000fc600078e0015 */
[----:B------:R-:W-:Y:S04]  /*ad00*/  STL.64 [R1+0x3260], R10 ;  /* 0x0032600a01007387 */ /* 0x000fe80000100a00 */
[----:B------:R1:W-:Y:S02]  /*ad10*/  STL [R1+0x3258], R9 ;  /* 0x0032580901007387 */ /* 0x0003e40000100800 */
[----:B-1----:R-:W-:Y:S02]  /*ad20*/  MOV R9, R20 ;  /* 0x0000001400097202 */ /* 0x002fe40000000f00 */
[----:B------:R-:W1:Y:S05]  /*ad30*/  LDSM.16.MT88.4 R20, [R29+0x2000] ;  /* 0x002000001d14783b */ /* 0x000e6a0000004200 */
[C---:B------:R-:W-:Y:S01]  /*ad40*/  HMMA.16816.F32 R8, R24.reuse, R8, RZ ;  /* 0x000000081808723c */ /* 0x040fe200000018ff */
[----:B0-----:R-:W-:Y:S04]  /*ad50*/  STL [R1+0x31c4], R4 ;  /* 0x0031c40401007387 */ /* 0x001fe80000100800 */
[----:B------:R-:W-:Y:S04]  /*ad60*/  STL [R1+0x31c0], R5 ;  /* 0x0031c00501007387 */ /* 0x000fe80000100800 */
[----:B------:R-:W-:Y:S04]  /*ad70*/  STL [R1+0x30a4], R6 ;  /* 0x0030a40601007387 */ /* 0x000fe80000100800 */
[----:B------:R-:W-:Y:S11]  /*ad80*/  STL [R1+0x30a0], R7 ;  /* 0x0030a00701007387 */ /* 0x000ff60000100800 */
[----:B------:R-:W-:Y:S01]  /*ad90*/  IMAD.MOV.U32 R2, RZ, RZ, R11 ;  /* 0x000000ffff027224 */ /* 0x000fe200078e000b */
[----:B-1----:R-:W-:Y:S04]  /*ada0*/  STL [R1+0x31d4], R20 ;  /* 0x0031d41401007387 */ /* 0x002fe80000100800 */
[----:B------:R-:W-:Y:S04]  /*adb0*/  STL [R1+0x31d0], R21 ;  /* 0x0031d01501007387 */ /* 0x000fe80000100800 */
[----:B------:R-:W-:Y:S04]  /*adc0*/  STL [R1+0x31cc], R22 ;  /* 0x0031cc1601007387 */ /* 0x000fe80000100800 */
[----:B------:R-:W-:Y:S04]  /*add0*/  STL [R1+0x31c8], R23 ;  /* 0x0031c81701007387 */ /* 0x000fe80000100800 */
[----:B------:R-:W-:Y:S04]  /*ade0*/  STL.64 [R1+0x140], R8 ;  /* 0x0001400801007387 */ /* 0x000fe80000100a00 */
[----:B------:R2:W-:Y:S04]  /*adf0*/  STL [R1+0x148], R10 ;  /* 0x0001480a01007387 */ /* 0x0005e80000100800 */
[----:B------:R-:W-:Y:S01]  /*ae00*/  STL [R1+0x31d8], R2 ;  /* 0x0031d80201007387 */ /* 0x000fe20000100800 */
[----:B--2---:R-:W-:Y:S01]  /*ae10*/  HMMA.16816.F32 R8, R24, R12, RZ ;  /* 0x0000000c1808723c */ /* 0x004fe200000018ff */
[----:B------:R-:W-:Y:S01]  /*ae20*/  IMAD.MOV.U32 R7, RZ, RZ, R13 ;  /* 0x000000ffff077224 */ /* 0x000fe200078e000d */
[----:B------:R-:W-:Y:S11]  /*ae30*/  MOV R6, R12 ;  /* 0x0000000c00067202 */ /* 0x000ff60000000f00 */
[----:B------:R-:W-:Y:S11]  /*ae40*/  @!UPT UIADD3 URZ, URZ, URZ, URZ ;  /* 0x0000003f3f3ff290 */ /* 0x000ff6000fffe03f */
[----:B------:R-:W-:Y:S01]  /*ae50*/  MOV R4, R10 ;  /* 0x0000000a00047202 */ /* 0x000fe20000000f00 */
[----:B------:R-:W-:Y:S02]  /*ae60*/  IMAD.MOV.U32 R5, RZ, RZ, R11 ;  /* 0x000000ffff057224 */ /* 0x000fe400078e000b */
[----:B------:R-:W-:Y:S01]  /*ae70*/  IMAD.MOV.U32 R23, RZ, RZ, R9 ;  /* 0x000000ffff177224 */ /* 0x000fe200078e0009 */
[----:B------:R-:W2:Y:S04]  /*ae80*/  LDL.LU.64 R10, [R1+0x3260] ;  /* 0x00326000010a7983 */ /* 0x000ea80000300a00 */
[----:B------:R-:W3:Y:S04]  /*ae90*/  LDL.LU R9, [R1+0x3258] ;  /* 0x0032580001097983 */ /* 0x000ee80000300800 */
[----:B------:R-:W4:Y:S04]  /*aea0*/  LDL R12, [R1+0x80] ;  /* 0x00008000010c7983 */ /* 0x000f280000100800 */
[----:B------:R-:W4:Y:S04]  /*aeb0*/  LDL R13, [R1+0x84] ;  /* 0x00008400010d7983 */ /* 0x000f280000100800 */
[----:B------:R0:W-:Y:S04]  /*aec0*/  STL.64 [R1+0x3250], R16 ;  /* 0x0032501001007387 */ /* 0x0001e80000100a00 */
[----:B0-----:R-:W5:Y:S04]  /*aed0*/  LDL R16, [R1+0x90] ;  /* 0x0000900001107983 */ /* 0x001f680000100800 */
[----:B------:R-:W5:Y:S04]  /*aee0*/  LDL R17, [R1+0x94] ;  /* 0x0000940001117983 */ /* 0x000f680000100800 */
[----:B------:R-:W-:Y:S04]  /*aef0*/  STL [R1+0x31f0], R7 ;  /* 0x0031f00701007387 */ /* 0x000fe80000100800 */
[----:B------:R-:W-:Y:S04]  /*af00*/  STL [R1+0x31ec], R6 ;  /* 0x0031ec0601007387 */ /* 0x000fe80000100800 */
[----:B------:R0:W-:Y:S04]  /*af10*/  STL [R1+0x31e8], R5 ;  /* 0x0031e80501007387 */ /* 0x0001e80000100800 */
[----:B------:R1:W-:Y:S04]  /*af20*/  STL [R1+0x31e4], R4 ;  /* 0x0031e40401007387 */ /* 0x0003e80000100800 */
[----:B0-----:R-:W4:Y:S04]  /*af30*/  LDL R5, [R1+0xa4] ;  /* 0x0000a40001057983 */ /* 0x001f280000100800 */
[----:B-1----:R-:W4:Y:S01]  /*af40*/  LDL R4, [R1+0xa0] ;  /* 0x0000a00001047983 */ /* 0x002f220000100800 */
[----:B------:R-:W-:-:S03]  /*af50*/  MOV R22, R8 ;  /* 0x0000000800167202 */ /* 0x000fc60000000f00 */
[----:B------:R-:W-:Y:S04]  /*af60*/  STL [R1+0x31e0], R23 ;  /* 0x0031e01701007387 */ /* 0x000fe80000100800 */
[----:B------:R-:W-:Y:S01]  /*af70*/  STL [R1+0x31dc], R22 ;  /* 0x0031dc1601007387 */ /* 0x000fe20000100800 */
[----:B---3--:R-:W-:Y:S01]  /*af80*/  IMAD.MOV.U32 R8, RZ, RZ, R9 ;  /* 0x000000ffff087224 */ /* 0x008fe200078e0009 */
[----:B--2---:R-:W-:Y:S01]  /*af90*/  MOV R9, R10 ;  /* 0x0000000a00097202 */ /* 0x004fe20000000f00 */
[----:B----4-:R-:W-:Y:S11]  /*afa0*/  HMMA.16816.F32 R4, R24, R4, RZ ;  /* 0x000000041804723c */ /* 0x010ff600000018ff */
[----:B------:R-:W-:Y:S11]  /*afb0*/  @!UPT UIADD3 URZ, URZ, URZ, URZ ;  /* 0x0000003f3f3ff290 */ /* 0x000ff6000fffe03f */
[----:B------:R-:W-:Y:S01]  /*afc0*/  @!UPT UIADD3 URZ, URZ, URZ, URZ ;  /* 0x0000003f3f3ff290 */ /* 0x000fe2000fffe03f */
[----:B------:R-:W-:Y:S04]  /*afd0*/  STL [R1+0x120], R4 ;  /* 0x0001200401007387 */ /* 0x000fe80000100800 */
[----:B------:R0:W-:Y:S02]  /*afe0*/  STL.64 [R1+0x3220], R8 ;  /* 0x0032200801007387 */ /* 0x0001e40000100a00 */
[----:B0-----:R-:W-:Y:S01]  /*aff0*/  IMAD.MOV.U32 R8, RZ, RZ, R11 ;  /* 0x000000ffff087224 */ /* 0x001fe200078e000b */
[----:B------:R-:W-:-:S05]  /*b000*/  MOV R9, R18 ;  /* 0x0000001200097202 */ /* 0x000fca0000000f00 */
[----:B------:R0:W-:Y:S02]  /*b010*/  STL.64 [R1+0x3228], R8 ;  /* 0x0032280801007387 */ /* 0x0001e40000100a00 */
[----:B0-----:R-:W-:Y:S02]  /*b020*/  IMAD.MOV.U32 R8, RZ, RZ, R19 ;  /* 0x000000ffff087224 */ /* 0x001fe400078e0013 */
[C---:B-----5:R-:W-:Y:S01]  /*b030*/  HMMA.16816.F32 R16, R24.reuse, R16, RZ ;  /* 0x000000101810723c */ /* 0x060fe200000018ff */
[----:B------:R-:W-:Y:S02]  /*b040*/  MOV R2, R5 ;  /* 0x0000000500027202 */ /* 0x000fe40000000f00 */
[----:B------:R-:W-:Y:S01]  /*b050*/  MOV R9, R28 ;  /* 0x0000001c00097202 */ /* 0x000fe20000000f00 */
[----:B------:R-:W-:Y:S11]  /*b060*/  IMAD.MOV.U32 R20, RZ, RZ, R6 ;  /* 0x000000ffff147224 */ /* 0x000ff600078e0006 */
[----:B------:R-:W-:Y:S09]  /*b070*/  @!UPT UIADD3 URZ, URZ, URZ, URZ ;  /* 0x0000003f3f3ff290 */ /* 0x000ff2000fffe03f */
[----:B------:R-:W-:Y:S01]  /*b080*/  IMAD.MOV.U32 R5, RZ, RZ, R16 ;  /* 0x000000ffff057224 */ /* 0x000fe200078e0010 */
[----:B------:R-:W-:Y:S01]  /*b090*/  MOV R4, R17 ;  /* 0x0000001100047202 */ /* 0x000fe20000000f00 */
[----:B------:R-:W-:Y:S01]  /*b0a0*/  IMAD.MOV.U32 R23, RZ, RZ, R18 ;  /* 0x000000ffff177224 */ /* 0x000fe200078e0012 */
[----:B------:R-:W-:Y:S02]  /*b0b0*/  MOV R22, R19 ;  /* 0x0000001300167202 */ /* 0x000fe40000000f00 */
[----:B------:R-:W-:Y:S01]  /*b0c0*/  HMMA.16816.F32 R16, R24, R12, RZ ;  /* 0x0000000c1810723c */ /* 0x000fe200000018ff */
[----:B------:R0:W-:Y:S04]  /*b0d0*/  STL.64 [R1+0x3230], R8 ;  /* 0x0032300801007387 */ /* 0x0001e80000100a00 */
[----:B0-----:R-:W2:Y:S04]  /*b0e0*/  LDL.LU.64 R8, [R1+0x40] ;  /* 0x0000400001087983 */ /* 0x001ea80000300a00 */
[----:B------:R-:W-:Y:S04]  /*b0f0*/  STL [R1+0x31f8], R20 ;  /* 0x0031f81401007387 */ /* 0x000fe80000100800 */
[----:B------:R-:W-:Y:S11]  /*b100*/  STL [R1+0x31f4], R2 ;  /* 0x0031f40201007387 */ /* 0x000ff60000100800 */
[----:B------:R-:W-:Y:S01]  /*b110*/  IMAD.MOV.U32 R12, RZ, RZ, R16 ;  /* 0x000000ffff0c7224 */ /* 0x000fe200078e0010 */
[----:B------:R-:W-:-:S02]  /*b120*/  MOV R13, R17 ;  /* 0x00000011000d7202 */ /* 0x000fc40000000f00 */
[----:B------:R-:W3:Y:S01]  /*b130*/  LDL.LU.64 R16, [R1+0x3250] ;  /* 0x0032500001107983 */ /* 0x000ee20000300a00 */
[----:B------:R-:W-:Y:S01]  /*b140*/  IMAD.MOV.U32 R14, RZ, RZ, R18 ;  /* 0x000000ffff0e7224 */ /* 0x000fe200078e0012 */
[----:B------:R-:W-:-:S05]  /*b150*/  MOV R15, R19 ;  /* 0x00000013000f7202 */ /* 0x000fca0000000f00 */
[----:B------:R-:W-:Y:S04]  /*b160*/  STL.64 [R1+0x3240], R14 ;  /* 0x0032400e01007387 */ /* 0x000fe80000100a00 */
[----:B------:R0:W-:Y:S02]  /*b170*/  STL.64 [R1+0x3238], R12 ;  /* 0x0032380c01007387 */ /* 0x0001e40000100a00 */
[----:B0-----:R-:W-:Y:S01]  /*b180*/  MOV R13, R0 ;  /* 0x00000000000d7202 */ /* 0x001fe20000000f00 */
[----:B---3--:R-:W-:Y:S11]  /*b190*/  HMMA.16816.F32 R16, R24, R16, RZ ;  /* 0x000000101810723c */ /* 0x008ff600000018ff */
[----:B------:R-:W-:Y:S11]  /*b1a0*/  @!UPT UIADD3 URZ, URZ, URZ, URZ ;  /* 0x0000003f3f3ff290 */ /* 0x000ff6000fffe03f */
[----:B------:R-:W-:Y:S01]  /*b1b0*/  @!UPT UIADD3 URZ, URZ, URZ, URZ ;  /* 0x0000003f3f3ff290 */ /* 0x000fe2000fffe03f */
[----:B------:R0:W-:Y:S01]  /*b1c0*/  STL [R1+0xf4], R17 ;  /* 0x0000f41101007387 */ /* 0x0001e20000100800 */
[----:B------:R-:W-:-:S03]  /*b1d0*/  IMAD.MOV.U32 R0, RZ, RZ, R16 ;  /* 0x000000ffff007224 */ /* 0x000fc600078e0010 */
[----:B------:R1:W-:Y:S04]  /*b1e0*/  STL.64 [R1+0xf8], R18 ;  /* 0x0000f81201007387 */ /* 0x0003e80000100a00 */
[----:B0-----:R-:W1:Y:S01]  /*b1f0*/  LDL.LU.64 R16, [R1+0x3248] ;  /* 0x0032480001107983 */ /* 0x001e620000300a00 */
[----:B------:R-:W-:Y:S01]  /*b200*/  MOV R21, R7 ;  /* 0x0000000700157202 */ /* 0x000fe20000000f00 */
[----:B------:R-:W-:-:S07]  /*b210*/  IMAD.MOV.U32 R12, RZ, RZ, R3 ;  /* 0x000000ffff0c7224 */ /* 0x000fce00078e0003 */
[----:B------:R-:W-:Y:S01]  /*b220*/  HMMA.16816.F32 R12, R24, R12, RZ ;  /* 0x0000000c180c723c */ /* 0x000fe200000018ff */
[----:B------:R-:W-:Y:S01]  /*b230*/  STL [R1+0x3140], R29 ;  /* 0x0031401d01007387 */ /* 0x000fe20000100800 */
[----:B--2---:R-:W-:Y:S01]  /*b240*/  MOV R28, R8 ;  /* 0x00000008001c7202 */ /* 0x004fe20000000f00 */
[----:B------:R-:W-:-:S05]  /*b250*/  IMAD.MOV.U32 R3, RZ, RZ, R9 ;  /* 0x000000ffff037224 */ /* 0x000fca00078e0009 */
[C---:B-1----:R-:W-:Y:S11]  /*b260*/  HMMA.16816.F32 R16, R24.reuse, R16, RZ ;  /* 0x000000101810723c */ /* 0x042ff600000018ff */
[----:B------:R-:W-:Y:S11]  /*b270*/  @!UPT UIADD3 URZ, URZ, URZ, URZ ;  /* 0x0000003f3f3ff290 */ /* 0x000ff6000fffe03f */
[----:B------:R-:W-:Y:S02]  /*b280*/  @!UPT UIADD3 URZ, URZ, URZ, URZ ;  /* 0x0000003f3f3ff290 */ /* 0x000fe4000fffe03f */
[----:B------:R-:W-:Y:S01]  /*b290*/  MOV R20, R16 ;  /* 0x0000001000147202 */ /* 0x000fe20000000f00 */
[----:B------:R-:W-:Y:S01]  /*b2a0*/  IMAD.MOV.U32 R2, RZ, RZ, R17 ;  /* 0x000000ffff027224 */ /* 0x000fe200078e0011 */
[----:B------:R-:W-:Y:S01]  /*b2b0*/  MOV R7, R18 ;  /* 0x0000001200077202 */ /* 0x000fe20000000f00 */
[----:B------:R-:W-:Y:S02]  /*b2c0*/  IMAD.MOV.U32 R6, RZ, RZ, R19 ;  /* 0x000000ffff067224 */ /* 0x000fe400078e0013 */
[----:B------:R-:W0:Y:S04]  /*b2d0*/  LDSM.16.MT88.4 R16, [R29+0x100] ;  /* 0x000100001d10783b */ /* 0x000e280000004200 */
[----:B0-----:R-:W-:Y:S04]  /*b2e0*/  STL.64 [R1+0x3088], R18 ;  /* 0x0030881201007387 */ /* 0x001fe80000100a00 */
[----:B------:R0:W-:Y:S04]  /*b2f0*/  STL.64 [R1+0x3080], R16 ;  /* 0x0030801001007387 */ /* 0x0001e80000100a00 */
[----:B0-----:R-:W2:Y:S04]  /*b300*/  LDL.LU.64 R16, [R1] ;  /* 0x0000000001107983 */ /* 0x001ea80000300a00 */
[----:B------:R-:W-:Y:S04]  /*b310*/  STL.64 [R1+0x1c0], R12 ;  /* 0x0001c00c01007387 */ /* 0x000fe80000100a00 */
[----:B------:R0:W-:Y:S02]  /*b320*/  STL.64 [R1+0x1c8], R14 ;  /* 0x0001c80e01007387 */ /* 0x0001e40000100a00 */
[C---:B0-----:R-:W-:Y:S11]  /*b330*/  HMMA.16816.F32 R12, R24.reuse, R8, RZ ;  /* 0x00000008180c723c */ /* 0x041ff600000018ff */
[----:B------:R-:W-:Y:S11]  /*b340*/  @!UPT UIADD3 URZ, URZ, URZ, URZ ;  /* 0x0000003f3f3ff290 */ /* 0x000ff6000fffe03f */
[----:B------:R-:W-:Y:S01]  /*b350*/  @!UPT UIADD3 URZ, URZ, URZ, URZ ;  /* 0x0000003f3f3ff290 */ /* 0x000fe2000fffe03f */
[----:B------:R-:W-:Y:S04]  /*b360*/  STL.64 [R1+0x1b0], R12 ;  /* 0x0001b00c01007387 */ /* 0x000fe80000100a00 */
[----:B------:R0:W-:Y:S04]  /*b370*/  STL.64 [R1+0x1b8], R14 ;  /* 0x0001b80e01007387 */ /* 0x0001e80000100a00 */
[----:B0-----:R-:W3:Y:S04]  /*b380*/  LDL.LU.64 R14, [R1+0x3240] ;  /* 0x00324000010e7983 */ /* 0x001ee80000300a00 */
[----:B------:R-:W4:Y:S04]  /*b390*/  LDL.LU.64 R12, [R1+0x3238] ;  /* 0x00323800010c7983 */ /* 0x000f280000300a00 */
[----:B------:R-:W5:Y:S04]  /*b3a0*/  LDL.LU.64 R8, [R1+0x3230] ;  /* 0x0032300001087983 */ /* 0x000f680000300a00 */
[----:B------:R-:W-:Y:S04]  /*b3b0*/  STL [R1+0x307c], R3 ;  /* 0x00307c0301007387 */ /* 0x000fe80000100800 */
[----:B------:R-:W-:Y:S01]  /*b3c0*/  STL [R1+0x3078], R28 ;  /* 0x0030781c01007387 */ /* 0x000fe20000100800 */
[C---:B-----5:R-:W-:Y:S11]  /*b3d0*/  HMMA.16816.F32 R8, R24.reuse, R8, RZ ;  /* 0x000000081808723c */ /* 0x060ff600000018ff */
[----:B------:R-:W-:Y:S11]  /*b3e0*/  @!UPT UIADD3 URZ, URZ, URZ, URZ ;  /* 0x0000003f3f3ff290 */ /* 0x000ff6000fffe03f */
[----:B------:R-:W-:Y:S01]  /*b3f0*/  @!UPT UIADD3 URZ, URZ, URZ, URZ ;  /* 0x0000003f3f3ff290 */ /* 0x000fe2000fffe03f */
[----:B------:R0:W-:Y:S04]  /*b400*/  STL.64 [R1+0x1a0], R8 ;  /* 0x0001a00801007387 */ /* 0x0001e80000100a00 */
[----:B------:R1:W-:Y:S04]  /*b410*/  STL.64 [R1+0x1a8], R10 ;  /* 0x0001a80a01007387 */ /* 0x0003e80000100a00 */
[----:B0-----:R-:W1:Y:S02]  /*b420*/  LDL.LU.64 R8, [R1+0x3228] ;  /* 0x0032280001087983 */ /* 0x001e640000300a00 */
[C---:B-1----:R-:W-:Y:S11]  /*b430*/  HMMA.16816.F32 R8, R24.reuse, R8, RZ ;  /* 0x000000081808723c */ /* 0x042ff600000018ff */
        /* <DEDUP_REMOVED lines=8> */
[----:B------:R-:W-:Y:S04]  /*b4c0*/  STL.64 [R1+0x180], R8 ;  /* 0x0001800801007387 */ /* 0x000fe80000100a00 */
[----:B------:R2:W-:Y:S02]  /*b4d0*/  STL.64 [R1+0x188], R10 ;  /* 0x0001880a01007387 */ /* 0x0005e40000100a00 */
[----:B--2---:R-:W-:Y:S11]  /*b4e0*/  HMMA.16816.F32 R8, R24, R16, RZ ;  /* 0x000000101808723c */ /* 0x004ff600000018ff */
[----:B------:R-:W-:Y:S11]  /*b4f0*/  @!UPT UIADD3 URZ, URZ, URZ, URZ ;  /* 0x0000003f3f3ff290 */ /* 0x000ff6000fffe03f */
[----:B------:R-:W-:Y:S01]  /*b500*/  @!UPT UIADD3 URZ, URZ, URZ, URZ ;  /* 0x0000003f3f3ff290 */ /* 0x000fe2000fffe03f */
[----:B------:R-:W-:Y:S04]  /*b510*/  STL.64 [R1+0x170], R8 ;  /* 0x0001700801007387 */ /* 0x000fe80000100a00 */
[----:B------:R0:W-:Y:S04]  /*b520*/  STL.64 [R1+0x178], R10 ;  /* 0x0001780a01007387 */ /* 0x0001e80000100a00 */
[----:B0-----:R-:W2:Y:S04]  /*b530*/  LDL.LU.64 R10, [R1+0x3218] ;  /* 0x00321800010a7983 */ /* 0x001ea80000300a00 */
[----:B------:R-:W5:Y:S01]  /*b540*/  LDL.LU.64 R8, [R1+0x3210] ;  /* 0x0032100001087983 */ /* 0x000f620000300a00 */
[----:B------:R-:W-:Y:S01]  /*b550*/  MOV R3, R16 ;  /* 0x0000001000037202 */ /* 0x000fe20000000f00 */
[----:B------:R-:W-:-:S05]  /*b560*/  IMAD.MOV.U32 R28, RZ, RZ, R17 ;  /* 0x000000ffff1c7224 */ /* 0x000fca00078e0011 */
[----:B------:R-:W-:Y:S04]  /*b570*/  STL [R1+0x313c], R28 ;  /* 0x00313c1c01007387 */ /* 0x000fe80000100800 */
[----:B------:R-:W-:Y:S01]  /*b580*/  STL [R1+0x3138], R3 ;  /* 0x0031380301007387 */ /* 0x000fe20000100800 */
[----:B-----5:R-:W-:Y:S11]  /*b590*/  HMMA.16816.F32 R16, R24, R8, RZ ;  /* 0x000000081810723c */ /* 0x020ff600000018ff */
[----:B------:R-:W-:Y:S11]  /*b5a0*/  @!UPT UIADD3 URZ, URZ, URZ, URZ ;  /* 0x0000003f3f3ff290 */ /* 0x000ff6000fffe03f */
[----:B------:R-:W-:Y:S01]  /*b5b0*/  @!UPT UIADD3 URZ, URZ, URZ, URZ ;  /* 0x0000003f3f3ff290 */ /* 0x000fe2000fffe03f */
[----:B------:R-:W-:Y:S04]  /*b5c0*/  STL.64 [R1+0x160], R16 ;  /* 0x0001601001007387 */ /* 0x000fe80000100a00 */
[----:B------:R-:W-:Y:S04]  /*b5d0*/  STL [R1+0x16c], R19 ;  /* 0x00016c1301007387 */ /* 0x000fe80000100800 */
[----:B--2---:R0:W-:Y:S04]  /*b5e0*/  STL.64 [R1+0x30c0], R10 ;  /* 0x0030c00a01007387 */ /* 0x0041e80000100a00 */
[----:B------:R4:W-:Y:S04]  /*b5f0*/  STL.64 [R1+0x30b8], R8 ;  /* 0x0030b80801007387 */ /* 0x0009e80000100a00 */
[----:B0-----:R-:W2:Y:S04]  /*b600*/  LDL R10, [R1+0x68] ;  /* 0x00006800010a7983 */ /* 0x001ea80000100800 */
[----:B------:R-:W2:Y:S01]  /*b610*/  LDL R11, [R1+0x6c] ;  /* 0x00006c00010b7983 */ /* 0x000ea20000100800 */
[----:B----4-:R-:W-:Y:S01]  /*b620*/  IMAD.MOV.U32 R8, RZ, RZ, R12 ;  /* 0x000000ffff087224 */ /* 0x010fe200078e000c */
[----:B------:R-:W-:-:S02]  /*b630*/  MOV R9, R13 ;  /* 0x0000000d00097202 */ /* 0x000fc40000000f00 */
[----:B--2---:R3:W-:Y:S04]  /*b640*/  STL.64 [R1+0x3148], R10 ;  /* 0x0031480a01007387 */ /* 0x0047e80000100a00 */
[----:B------:R-:W2:Y:S04]  /*b650*/  LDL.LU R12, [R1+0x3208] ;  /* 0x00320800010c7983 */ /* 0x000ea80000300800 */
[----:B------:R-:W2:Y:S01]  /*b660*/  LDL.LU R13, [R1+0x3204] ;  /* 0x00320400010d7983 */ /* 0x000ea20000300800 */
[----:B---3--:R-:W-:Y:S01]  /*b670*/  IMAD.MOV.U32 R10, RZ, RZ, R14 ;  /* 0x000000ffff0a7224 */ /* 0x008fe200078e000e */
[----:B------:R-:W-:-:S02]  /*b680*/  MOV R11, R15 ;  /* 0x0000000f000b7202 */ /* 0x000fc40000000f00 */
[----:B------:R-:W3:Y:S04]  /*b690*/  LDL.LU R14, [R1+0x3200] ;  /* 0x00320000010e7983 */ /* 0x000ee80000300800 */
[----:B------:R-:W3:Y:S04]  /*b6a0*/  LDL.LU R15, [R1+0x31fc] ;  /* 0x0031fc00010f7983 */ /* 0x000ee80000300800 */
[----:B------:R0:W-:Y:S04]  /*b6b0*/  STL.64 [R1+0x3158], R10 ;  /* 0x0031580a01007387 */ /* 0x0001e80000100a00 */
[----:B------:R-:W-:Y:S04]  /*b6c0*/  STL.64 [R1+0x3150], R8 ;  /* 0x0031500801007387 */ /* 0x000fe80000100a00 */
[----:B0-----:R-:W4:Y:S04]  /*b6d0*/  LDL R10, [R1+0x98] ;  /* 0x00009800010a7983 */ /* 0x001f280000100800 */
[----:B------:R-:W4:Y:S01]  /*b6e0*/  LDL R11, [R1+0x9c] ;  /* 0x00009c00010b7983 */ /* 0x000f220000100800 */
[----:B------:R-:W-:-:S03]  /*b6f0*/  MOV R29, R18 ;  /* 0x00000012001d7202 */ /* 0x000fc60000000f00 */
[----:B----4-:R0:W-:Y:S04]  /*b700*/  STL.64 [R1+0x3170], R10 ;  /* 0x0031700a01007387 */ /* 0x0101e80000100a00 */
[----:B0-----:R-:W4:Y:S04]  /*b710*/  LDL R10, [R1+0xa8] ;  /* 0x0000a800010a7983 */ /* 0x001f280000100800 */
[----:B------:R-:W4:Y:S01]  /*b720*/  LDL R11, [R1+0xac] ;  /* 0x0000ac00010b7983 */ /* 0x000f220000100800 */
[----:B--2---:R-:W-:Y:S03]  /*b730*/  HMMA.16816.F32 R16, R24, R12, RZ ;  /* 0x0000000c1810723c */ /* 0x004fe600000018ff */
[----:B----4-:R0:W-:Y:S11]  /*b740*/  STL.64 [R1+0x3188], R10 ;  /* 0x0031880a01007387 */ /* 0x0101f60000100a00 */
[----:B------:R-:W-:Y:S09]  /*b750*/  @!UPT UIADD3 URZ, URZ, URZ, URZ ;  /* 0x0000003f3f3ff290 */ /* 0x000ff2000fffe03f */
[----:B------:R-:W-:Y:S04]  /*b760*/  STL.64 [R1+0x150], R16 ;  /* 0x0001501001007387 */ /* 0x000fe80000100a00 */
[----:B0-----:R-:W2:Y:S04]  /*b770*/  LDL R10, [R1+0xb8] ;  /* 0x0000b800010a7983 */ /* 0x001ea80000100800 */
[----:B------:R-:W2:Y:S04]  /*b780*/  LDL R11, [R1+0xbc] ;  /* 0x0000bc00010b7983 */ /* 0x000ea80000100800 */
[----:B--2---:R-:W-:Y:S04]  /*b790*/  STL.64 [R1+0x31a0], R10 ;  /* 0x0031a00a01007387 */ /* 0x004fe80000100a00 */
[----:B---3--:R0:W-:Y:S04]  /*b7a0*/  STL.64 [R1+0x30b0], R14 ;  /* 0x0030b00e01007387 */ /* 0x0081e80000100a00 */
[----:B------:R1:W-:Y:S01]  /*b7b0*/  STL.64 [R1+0x30a8], R12 ;  /* 0x0030a80c01007387 */ /* 0x0003e20000100a00 */
[----:B0-----:R-:W-:Y:S01]  /*b7c0*/  IMAD.MOV.U32 R14, RZ, RZ, R7 ;  /* 0x000000ffff0e7224 */ /* 0x001fe200078e0007 */
[----:B------:R-:W-:Y:S01]  /*b7d0*/  MOV R15, R6 ;  /* 0x00000006000f7202 */ /* 0x000fe20000000f00 */
[----:B-1----:R-:W-:Y:S01]  /*b7e0*/  IMAD.MOV.U32 R12, RZ, RZ, R20 ;  /* 0x000000ffff0c7224 */ /* 0x002fe200078e0014 */
[----:B------:R-:W-:Y:S01]  /*b7f0*/  MOV R13, R2 ;  /* 0x00000002000d7202 */ /* 0x000fe20000000f00 */
[----:B------:R-:W2:Y:S04]  /*b800*/  LDL.LU R20, [R1+0x31f8] ;  /* 0x0031f80001147983 */ /* 0x000ea80000300800 */
[----:B------:R-:W3:Y:S04]  /*b810*/  LDL.LU R2, [R1+0x31f4] ;  /* 0x0031f40001027983 */ /* 0x000ee80000300800 */
[----:B------:R-:W4:Y:S04]  /*b820*/  LDL.LU R7, [R1+0x31f0] ;  /* 0x0031f00001077983 */ /* 0x000f280000300800 */
[----:B------:R-:W4:Y:S04]  /*b830*/  LDL.LU R6, [R1+0x31ec] ;  /* 0x0031ec0001067983 */ /* 0x000f280000300800 */
[----:B------:R-:W5:Y:S04]  /*b840*/  LDL R10, [R1+0xc8] ;  /* 0x0000c800010a7983 */ /* 0x000f680000100800 */
[----:B------:R-:W5:Y:S04]  /*b850*/  LDL R11, [R1+0xcc] ;  /* 0x0000cc00010b7983 */ /* 0x000f680000100800 */
[----:B------:R0:W-:Y:S04]  /*b860*/  STL.64 [R1+0x3168], R14 ;  /* 0x0031680e01007387 */ /* 0x0001e80000100a00 */
[----:B------:R1:W-:Y:S01]  /*b870*/  STL.64 [R1+0x3160], R12 ;  /* 0x0031600c01007387 */ /* 0x0003e20000100a00 */
[----:B0-----:R-:W-:Y:S01]  /*b880*/  IMAD.MOV.U32 R14, RZ, RZ, R23 ;  /* 0x000000ffff0e7224 */ /* 0x001fe200078e0017 */
[----:B------:R-:W-:Y:S01]  /*b890*/  MOV R15, R22 ;  /* 0x00000016000f7202 */ /* 0x000fe20000000f00 */
[----:B-1----:R-:W-:Y:S01]  /*b8a0*/  IMAD.MOV.U32 R12, RZ, RZ, R5 ;  /* 0x000000ffff0c7224 */ /* 0x002fe200078e0005 */
[----:B------:R-:W-:Y:S01]  /*b8b0*/  MOV R13, R4 ;  /* 0x00000004000d7202 */ /* 0x000fe20000000f00 */
[----:B------:R-:W4:Y:S04]  /*b8c0*/  LDL.LU R5, [R1+0x31e8] ;  /* 0x0031e80001057983 */ /* 0x000f280000300800 */
[----:B------:R-:W5:Y:S04]  /*b8d0*/  LDL.LU R4, [R1+0x31e4] ;  /* 0x0031e40001047983 */ /* 0x000f680000300800 */
[----:B------:R-:W5:Y:S04]  /*b8e0*/  LDL.LU R23, [R1+0x31e0] ;  /* 0x0031e00001177983 */ /* 0x000f680000300800 */
[----:B------:R-:W5:Y:S04]  /*b8f0*/  LDL.LU R22, [R1+0x31dc] ;  /* 0x0031dc0001167983 */ /* 0x000f680000300800 */
[----:B------:R-:W-:Y:S04]  /*b900*/  STL.64 [R1+0x3180], R14 ;  /* 0x0031800e01007387 */ /* 0x000fe80000100a00 */
[----:B------:R0:W-:Y:S04]  /*b910*/  STL.64 [R1+0x3178], R12 ;  /* 0x0031780c01007387 */ /* 0x0001e80000100a00 */
[----:B0-----:R-:W5:Y:S01]  /*b920*/  LDL.LU R12, [R1+0x120] ;  /* 0x00012000010c7983 */ /* 0x001f620000300800 */
[----:B------:R-:W-:Y:S01]  /*b930*/  IMAD.MOV.U32 R15, RZ, RZ, R21 ;  /* 0x000000ffff0f7224 */ /* 0x000fe200078e0015 */
[----:B--2---:R-:W-:Y:S01]  /*b940*/  MOV R14, R20 ;  /* 0x00000014000e7202 */ /* 0x004fe20000000f00 */
[----:B---3--:R-:W-:-:S02]  /*b950*/  IMAD.MOV.U32 R13, RZ, RZ, R2 ;  /* 0x000000ffff0d7224 */ /* 0x008fc400078e0002 */
[----:B------:R-:W2:Y:S04]  /*b960*/  LDL.LU R2, [R1+0x31d8] ;  /* 0x0031d80001027983 */ /* 0x000ea80000300800 */
[----:B------:R-:W3:Y:S04]  /*b970*/  LDL.LU R20, [R1+0x31d4] ;  /* 0x0031d40001147983 */ /* 0x000ee80000300800 */
[----:B------:R-:W3:Y:S04]  /*b980*/  LDL.LU R21, [R1+0x31d0] ;  /* 0x0031d00001157983 */ /* 0x000ee80000300800 */
[----:B------:R4:W-:Y:S02]  /*b990*/  STL.64 [R1+0x3198], R14 ;  /* 0x0031980e01007387 */ /* 0x0009e40000100a00 */
[----:B----4-:R-:W-:Y:S01]  /*b9a0*/  IMAD.MOV.U32 R15, RZ, RZ, R5 ;  /* 0x000000ffff0f7224 */ /* 0x010fe200078e0005 */
[----:B-----5:R-:W-:Y:S01]  /*b9b0*/  MOV R14, R4 ;  /* 0x00000004000e7202 */ /* 0x020fe20000000f00 */
[----:B------:R0:W-:Y:S02]  /*b9c0*/  STL.64 [R1+0x3190], R12 ;  /* 0x0031900c01007387 */ /* 0x0001e40000100a00 */
[----:B0-----:R-:W-:Y:S01]  /*b9d0*/  MOV R12, R22 ;  /* 0x00000016000c7202 */ /* 0x001fe20000000f00 */
[----:B------:R-:W-:Y:S01]  /*b9e0*/  IMAD.MOV.U32 R13, RZ, RZ, R23 ;  /* 0x000000ffff0d7224 */ /* 0x000fe200078e0017 */
[----:B------:R-:W3:Y:S04]  /*b9f0*/  LDL.LU R22, [R1+0x31cc] ;  /* 0x0031cc0001167983 */ /* 0x000ee80000300800 */
[----:B------:R-:W3:Y:S04]  /*ba00*/  LDL.LU R23, [R1+0x31c8] ;  /* 0x0031c80001177983 */ /* 0x000ee80000300800 */
[----:B------:R-:W4:Y:S04]  /*ba10*/  LDL.LU R4, [R1+0x31c4] ;  /* 0x0031c40001047983 */ /* 0x000f280000300800 */
[----:B------:R-:W4:Y:S04]  /*ba20*/  LDL.LU R5, [R1+0x31c0] ;  /* 0x0031c00001057983 */ /* 0x000f280000300800 */
[----:B------:R-:W-:Y:S04]  /*ba30*/  STL.64 [R1+0x31b0], R14 ;  /* 0x0031b00e01007387 */ /* 0x000fe80000100a00 */
[----:B------:R0:W-:Y:S04]  /*ba40*/  STL.64 [R1+0x31a8], R12 ;  /* 0x0031a80c01007387 */ /* 0x0001e80000100a00 */
[----:B0-----:R-:W3:Y:S04]  /*ba50*/  LDL.LU R12, [R1+0x140] ;  /* 0x00014000010c7983 */ /* 0x001ee80000300800 */
[----:B------:R-:W3:Y:S04]  /*ba60*/  LDL.LU R13, [R1+0x144] ;  /* 0x00014400010d7983 */ /* 0x000ee80000300800 */
[----:B------:R-:W3:Y:S01]  /*ba70*/  LDL.LU R14, [R1+0x148] ;  /* 0x00014800010e7983 */ /* 0x000ee20000300800 */
[----:B------:R-:W-:Y:S01]  /*ba80*/  IMAD.MOV.U32 R28, RZ, RZ, R18 ;  /* 0x000000ffff1c7224 */ /* 0x000fe200078e0012 */
[----:B------:R-:W-:-:S02]  /*ba90*/  MOV R3, R19 ;  /* 0x0000001300037202 */ /* 0x000fc40000000f00 */
[----:B--2---:R-:W-:Y:S02]  /*baa0*/  MOV R15, R2 ;  /* 0x00000002000f7202 */ /* 0x004fe40000000f00 */
[----:B------:R-:W2:Y:S01]  /*bab0*/  LDL.LU R2, [R1+0x31bc] ;  /* 0x0031bc0001027983 */ /* 0x000ea20000300800 */
[----:B----4-:R-:W-:Y:S03]  /*bac0*/  HMMA.16816.F32 R16, R24, R4, RZ ;  /* 0x000000041810723c */ /* 0x010fe600000018ff */
[----:B------:R-:W4:Y:S04]  /*bad0*/  LDL R26, [R1+0x78] ;  /* 0x00007800011a7983 */ /* 0x000f280000100800 */
[----:B------:R-:W4:Y:S01]  /*bae0*/  LDL R27, [R1+0x7c] ;  /* 0x00007c00011b7983 */ /* 0x000f220000100800 */
[C---:B---3--:R-:W-:Y:S11]  /*baf0*/  HMMA.16816.F32 R8, R20.reuse, R10, R12 ;  /* 0x0000000a1408723c */ /* 0x048ff6000000180c */
[----:B------:R-:W-:Y:S04]  /*bb00*/  @!UPT UIADD3 URZ, URZ, URZ, URZ ;  /* 0x0000003f3f3ff290 */ /* 0x000fe8000fffe03f */
[----:B------:R-:W-:Y:S04]  /*bb10*/  STL.64 [R1+0x3098], R18 ;  /* 0x0030981201007387 */ /* 0x000fe80000100a00 */
[----:B------:R0:W-:Y:S02]  /*bb20*/  STL.64 [R1+0x3090], R16 ;  /* 0x0030901001007387 */ /* 0x0001e40000100a00 */
[----:B0-----:R-:W-:Y:S02]  /*bb30*/  IMAD.MOV.U32 R16, RZ, RZ, R0 ;  /* 0x000000ffff107224 */ /* 0x001fe400078e0000 */
[----:B------:R-:W3:Y:S04]  /*bb40*/  LDL.LU R0, [R1+0x31b8] ;  /* 0x0031b80001007983 */ /* 0x000ee80000300800 */
[----:B------:R-:W4:Y:S04]  /*bb50*/  LDL.LU R17, [R1+0xf4] ;  /* 0x0000f40001117983 */ /* 0x000f280000300800 */
[----:B------:R-:W4:Y:S04]  /*bb60*/  LDL.LU R18, [R1+0xf8] ;  /* 0x0000f80001127983 */ /* 0x000f280000300800 */
[----:B------:R-:W4:Y:S04]  /*bb70*/  LDL.LU R19, [R1+0xfc] ;  /* 0x0000fc0001137983 */ /* 0x000f280000300800 */
[----:B------:R-:W-:Y:S04]  /*bb80*/  STL [R1+0x3008], R4 ;  /* 0x0030080401007387 */ /* 0x000fe80000100800 */
[----:B------:R-:W-:Y:S04]  /*bb90*/  STL [R1+0x3004], R5 ;  /* 0x0030040501007387 */ /* 0x000fe80000100800 */
[----:B------:R-:W-:Y:S04]  /*bba0*/  STL.64 [R1+0x30c8], R6 ;  /* 0x0030c80601007387 */ /* 0x000fe80000100a00 */
[----:B------:R-:W5:Y:S04]  /*bbb0*/  LDL.LU.64 R14, [R1+0x31b0] ;  /* 0x0031b000010e7983 */ /* 0x000f680000300a00 */
[----:B------:R-:W5:Y:S04]  /*bbc0*/  LDL.LU.64 R12, [R1+0x31a8] ;  /* 0x0031a800010c7983 */ /* 0x000f680000300a00 */
[----:B------:R-:W-:Y:S04]  /*bbd0*/  STL.64 [R1+0x270], R8 ;  /* 0x0002700801007387 */ /* 0x000fe80000100a00 */
[----:B------:R0:W-:Y:S04]  /*bbe0*/  STL.64 [R1+0x278], R10 ;  /* 0x0002780a01007387 */ /* 0x0001e80000100a00 */
[----:B0-----:R-:W5:Y:S02]  /*bbf0*/  LDL.LU.64 R10, [R1+0x31a0] ;  /* 0x0031a000010a7983 */ /* 0x001f640000300a00 */
[C---:B-----5:R-:W-:Y:S02]  /*bc00*/  HMMA.16816.F32 R8, R20.reuse, R10, R12 ;  /* 0x0000000a1408723c */ /* 0x060fe4000000180c */
[----:B------:R-:W5:Y:S04]  /*bc10*/  LDL.LU.64 R14, [R1+0x3198] ;  /* 0x00319800010e7983 */ /* 0x000f680000300a00 */
[----:B------:R-:W5:Y:S11]  /*bc20*/  LDL.LU.64 R12, [R1+0x3190] ;  /* 0x00319000010c7983 */ /* 0x000f760000300a00 */
[----:B------:R-:W-:Y:S06]  /*bc30*/  @!UPT UIADD3 URZ, URZ, URZ, URZ ;  /* 0x0000003f3f3ff290 */ /* 0x000fec000fffe03f */
[----:B------:R-:W-:Y:S04]  /*bc40*/  STL.64 [R1+0x260], R8 ;  /* 0x0002600801007387 */ /* 0x000fe80000100a00 */
[----:B------:R0:W-:Y:S04]  /*bc50*/  STL.64 [R1+0x268], R10 ;  /* 0x0002680a01007387 */ /* 0x0001e80000100a00 */
[----:B0-----:R-:W5:Y:S01]  /*bc60*/  LDL.LU.64 R10, [R1+0x3188] ;  /* 0x00318800010a7983 */ /* 0x001f620000300a00 */
[----:B--2---:R-:W-:Y:S01]  /*bc70*/  MOV R6, R2 ;  /* 0x0000000200067202 */ /* 0x004fe20000000f00 */
[----:B---3--:R-:W-:Y:S01]  /*bc80*/  IMAD.MOV.U32 R7, RZ, RZ, R0 ;  /* 0x000000ffff077224 */ /* 0x008fe200078e0000 */
[C---:B-----5:R-:W-:Y:S01]  /*bc90*/  HMMA.16816.F32 R8, R20.reuse, R10, R12 ;  /* 0x0000000a1408723c */ /* 0x060fe2000000180c */
[----:B------:R-:W2:Y:S04]  /*bca0*/  LDL.LU.64 R14, [R1+0x3180] ;  /* 0x00318000010e7983 */ /* 0x000ea80000300a00 */
[----:B------:R-:W2:Y:S11]  /*bcb0*/  LDL.LU.64 R12, [R1+0x3178] ;  /* 0x00317800010c7983 */ /* 0x000eb60000300a00 */
[----:B------:R-:W-:Y:S07]  /*bcc0*/  @!UPT UIADD3 URZ, URZ, URZ, URZ ;  /* 0x0000003f3f3ff290 */ /* 0x000fee000fffe03f */
[----:B------:R2:W-:Y:S01]  /*bcd0*/  STL.64 [R1+0x250], R8 ;  /* 0x0002500801007387 */ /* 0x0005e20000100a00 */
[----:B------:R-:W-:Y:S01]  /*bce0*/  MOV R2, R10 ;  /* 0x0000000a00027202 */ /* 0x000fe20000000f00 */
[----:B------:R-:W-:Y:S02]  /*bcf0*/  IMAD.MOV.U32 R0, RZ, RZ, R11 ;  /* 0x000000ffff007224 */ /* 0x000fe400078e000b */
[----:B------:R-:W2:Y:S04]  /*bd00*/  LDL.LU.64 R10, [R1+0x3170] ;  /* 0x00317000010a7983 */ /* 0x000ea80000300a00 */
[----:B------:R-:W-:Y:S04]  /*bd10*/  STL [R1+0x2e9c], R0 ;  /* 0x002e9c0001007387 */ /* 0x000fe80000100800 */
[----:B------:R-:W-:Y:S01]  /*bd20*/  STL [R1+0x2e98], R2 ;  /* 0x002e980201007387 */ /* 0x000fe20000100800 */
[C---:B--2---:R-:W-:Y:S03]  /*bd30*/  HMMA.16816.F32 R8, R20.reuse, R10, R12 ;  /* 0x0000000a1408723c */ /* 0x044fe6000000180c */
[----:B------:R-:W2:Y:S04]  /*bd40*/  LDL.LU.64 R14, [R1+0x3168] ;  /* 0x00316800010e7983 */ /* 0x000ea80000300a00 */
[----:B------:R-:W2:Y:S11]  /*bd50*/  LDL.LU.64 R12, [R1+0x3160] ;  /* 0x00316000010c7983 */ /* 0x000eb60000300a00 */
[----:B------:R-:W-:Y:S05]  /*bd60*/  @!UPT UIADD3 URZ, URZ, URZ, URZ ;  /* 0x0000003f3f3ff290 */ /* 0x000fea000fffe03f */
[----:B------:R-:W-:Y:S04]  /*bd70*/  STL.64 [R1+0x240], R8 ;  /* 0x0002400801007387 */ /* 0x000fe80000100a00 */
[----:B------:R0:W-:Y:S04]  /*bd80*/  STL.64 [R1+0x248], R10 ;  /* 0x0002480a01007387 */ /* 0x0001e80000100a00 */
[----:B0-----:R-:W3:Y:S04]  /*bd90*/  LDL.LU.64 R10, [R1+0x3158] ;  /* 0x00315800010a7983 */ /* 0x001ee80000300a00 */
[----:B------:R-:W3:Y:S02]  /*bda0*/  LDL.LU.64 R8, [R1+0x3150] ;  /* 0x0031500001087983 */ /* 0x000ee40000300a00 */
[C---:B---3--:R-:W-:Y:S02]  /*bdb0*/  HMMA.16816.F32 R4, R20.reuse, R6, R8 ;  /* 0x000000061404723c */ /* 0x048fe40000001808 */
[----:B------:R-:W2:Y:S11]  /*bdc0*/  LDL.LU.64 R10, [R1+0x3148] ;  /* 0x00314800010a7983 */ /* 0x000eb60000300a00 */
[----:B------:R-:W-:Y:S10]  /*bdd0*/  @!UPT UIADD3 URZ, URZ, URZ, URZ ;  /* 0x0000003f3f3ff290 */ /* 0x000ff4000fffe03f */
[----:B------:R-:W-:Y:S04]  /*bde0*/  STL.64 [R1+0x230], R4 ;  /* 0x0002300401007387 */ /* 0x000fe80000100a00 */
[----:B------:R4:W-:Y:S02]  /*bdf0*/  STL.64 [R1+0x238], R6 ;  /* 0x0002380601007387 */ /* 0x0009e40000100a00 */
[----:B----4-:R-:W-:Y:S11]  /*be00*/  HMMA.16816.F32 R4, R20, R26, R16 ;  /* 0x0000001a1404723c */ /* 0x010ff60000001810 */
[----:B------:R-:W-:Y:S11]  /*be10*/  @!UPT UIADD3 URZ, URZ, URZ, URZ ;  /* 0x0000003f3f3ff290 */ /* 0x000ff6000fffe03f */
[----:B------:R-:W-:Y:S01]  /*be20*/  @!UPT UIADD3 URZ, URZ, URZ, URZ ;  /* 0x0000003f3f3ff290 */ /* 0x000fe2000fffe03f */
[----:B------:R2:W-:Y:S01]  /*be30*/  STL.64 [R1+0x220], R4 ;  /* 0x0002200401007387 */ /* 0x0005e20000100a00 */
[----:B------:R-:W-:Y:S01]  /*be40*/  MOV R0, R6 ;  /* 0x0000000600007202 */ /* 0x000fe20000000f00 */
[----:B------:R-:W-:-:S05]  /*be50*/  IMAD.MOV.U32 R2, RZ, RZ, R7 ;  /* 0x000000ffff027224 */ /* 0x000fca00078e0007 */
[----:B------:R-:W-:Y:S04]  /*be60*/  STL [R1+0x2ea4], R2 ;  /* 0x002ea40201007387 */ /* 0x000fe80000100800 */
[----:B------:R-:W-:Y:S01]  /*be70*/  STL [R1+0x2ea0], R0 ;  /* 0x002ea00001007387 */ /* 0x000fe20000100800 */
[----:B--2---:R-:W-:Y:S03]  /*be80*/  HMMA.16816.F32 R4, R20, R10, R12 ;  /* 0x0000000a1404723c */ /* 0x004fe6000000180c */
[----:B------:R-:W2:Y:S11]  /*be90*/  LDL R10, [R1+0x8] ;  /* 0x00000800010a7983 */ /* 0x000eb60000100800 */
[----:B------:R-:W-:Y:S09]  /*bea0*/  @!UPT UIADD3 URZ, URZ, URZ, URZ ;  /* 0x0000003f3f3ff290 */ /* 0x000ff2000fffe03f */
[----:B------:R-:W-:Y:S04]  /*beb0*/  STL.64 [R1+0x210], R4 ;  /* 0x0002100401007387 */ /* 0x000fe80000100a00 */
[----:B------:R-:W-:Y:S04]  /*bec0*/  STL.64 [R1+0x218], R6 ;  /* 0x0002180601007387 */ /* 0x000fe80000100a00 */
[----:B------:R-:W2:Y:S04]  /*bed0*/  LDL R11, [R1+0xc] ;  /* 0x00000c00010b7983 */ /* 0x000ea80000100800 */
[----:B--2---:R0:W-:Y:S04]  /*bee0*/  STL.64 [R1+0x30d0], R10 ;  /* 0x0030d00a01007387 */ /* 0x0041e80000100a00 */
[----:B------:R-:W2:Y:S04]  /*bef0*/  LDL.LU R8, [R1+0x180] ;  /* 0x0001800001087983 */ /* 0x000ea80000300800 */
[----:B------:R-:W2:Y:S04]  /*bf00*/  LDL.LU R9, [R1+0x184] ;  /* 0x0001840001097983 */ /* 0x000ea80000300800 */
[----:B0-----:R-:W3:Y:S04]  /*bf10*/  LDL.LU R10, [R1+0x188] ;  /* 0x00018800010a7983 */ /* 0x001ee80000300800 */
[----:B------:R-:W3:Y:S04]  /*bf20*/  LDL.LU R11, [R1+0x18c] ;  /* 0x00018c00010b7983 */ /* 0x000ee80000300800 */
[----:B---3--:R-:W-:Y:S04]  /*bf30*/  STL.64 [R1+0x30e0], R10 ;  /* 0x0030e00a01007387 */ /* 0x008fe80000100a00 */
[----:B--2---:R0:W-:Y:S04]  /*bf40*/  STL.64 [R1+0x30d8], R8 ;  /* 0x0030d80801007387 */ /* 0x0041e80000100a00 */
[----:B0-----:R-:W2:Y:S04]  /*bf50*/  LDL.LU R8, [R1+0x190] ;  /* 0x0001900001087983 */ /* 0x001ea80000300800 */
[----:B------:R-:W2:Y:S04]  /*bf60*/  LDL.LU R9, [R1+0x194] ;  /* 0x0001940001097983 */ /* 0x000ea80000300800 */
[----:B------:R-:W3:Y:S04]  /*bf70*/  LDL.LU R10, [R1+0x198] ;  /* 0x00019800010a7983 */ /* 0x000ee80000300800 */
[----:B------:R-:W3:Y:S04]  /*bf80*/  LDL.LU R11, [R1+0x19c] ;  /* 0x00019c00010b7983 */ /* 0x000ee80000300800 */
[----:B---3--:R0:W-:Y:S04]  /*bf90*/  STL.64 [R1+0x30f0], R10 ;  /* 0x0030f00a01007387 */ /* 0x0081e80000100a00 */
[----:B--2---:R-:W-:Y:S04]  /*bfa0*/  STL.64 [R1+0x30e8], R8 ;  /* 0x0030e80801007387 */ /* 0x004fe80000100a00 */
[----:B0-----:R-:W2:Y:S04]  /*bfb0*/  LDL R10, [R1+0x38] ;  /* 0x00003800010a7983 */ /* 0x001ea80000100800 */
[----:B------:R-:W2:Y:S04]  /*bfc0*/  LDL R11, [R1+0x3c] ;  /* 0x00003c00010b7983 */ /* 0x000ea80000100800 */
[----:B--2---:R0:W-:Y:S04]  /*bfd0*/  STL.64 [R1+0x3108], R10 ;  /* 0x0031080a01007387 */ /* 0x0041e80000100a00 */
[----:B0-----:R-:W2:Y:S04]  /*bfe0*/  LDL R10, [R1+0x48] ;  /* 0x00004800010a7983 */ /* 0x001ea80000100800 */
[----:B------:R-:W2:Y:S04]  /*bff0*/  LDL R11, [R1+0x4c] ;  /* 0x00004c00010b7983 */ /* 0x000ea80000100800 */
[----:B--2---:R0:W-:Y:S04]  /*c000*/  STL.64 [R1+0x3120], R10 ;  /* 0x0031200a01007387 */ /* 0x0041e80000100a00 */
[----:B------:R-:W2:Y:S04]  /*c010*/  LDL.LU R4, [R1+0x170] ;  /* 0x0001700001047983 */ /* 0x000ea80000300800 */
[----:B------:R-:W2:Y:S04]  /*c020*/  LDL.LU R5, [R1+0x174] ;  /* 0x0001740001057983 */ /* 0x000ea80000300800 */
[----:B------:R-:W3:Y:S04]  /*c030*/  LDL.LU R6, [R1+0x178] ;  /* 0x0001780001067983 */ /* 0x000ee80000300800 */
[----:B------:R-:W3:Y:S04]  /*c040*/  LDL.LU R7, [R1+0x17c] ;  /* 0x00017c0001077983 */ /* 0x000ee80000300800 */
[----:B0-----:R-:W4:Y:S04]  /*c050*/  LDL R10, [R1+0x58] ;  /* 0x00005800010a7983 */ /* 0x001f280000100800 */
[----:B------:R-:W4:Y:S04]  /*c060*/  LDL R11, [R1+0x5c] ;  /* 0x00005c00010b7983 */ /* 0x000f280000100800 */
[----:B---3--:R-:W-:Y:S04]  /*c070*/  STL.64 [R1+0x3100], R6 ;  /* 0x0031000601007387 */ /* 0x008fe80000100a00 */
[----:B--2---:R0:W-:Y:S04]  /*c080*/  STL.64 [R1+0x30f8], R4 ;  /* 0x0030f80401007387 */ /* 0x0041e80000100a00 */
[----:B0-----:R-:W2:Y:S04]  /*c090*/  LDL.LU R4, [R1+0x1a0] ;  /* 0x0001a00001047983 */ /* 0x001ea80000300800 */
[----:B------:R-:W2:Y:S04]  /*c0a0*/  LDL.LU R5, [R1+0x1a4] ;  /* 0x0001a40001057983 */ /* 0x000ea80000300800 */
[----:B------:R-:W3:Y:S04]  /*c0b0*/  LDL.LU R6, [R1+0x1a8] ;  /* 0x0001a80001067983 */ /* 0x000ee80000300800 */
[----:B------:R-:W3:Y:S04]  /*c0c0*/  LDL.LU R7, [R1+0x1ac] ;  /* 0x0001ac0001077983 */ /* 0x000ee80000300800 */
[----:B---3--:R-:W-:Y:S04]  /*c0d0*/  STL.64 [R1+0x3118], R6 ;  /* 0x0031180601007387 */ /* 0x008fe80000100a00 */
[----:B--2---:R0:W-:Y:S04]  /*c0e0*/  STL.64 [R1+0x3110], R4 ;  /* 0x0031100401007387 */ /* 0x0041e80000100a00 */
[----:B0-----:R-:W2:Y:S04]  /*c0f0*/  LDL.LU R4, [R1+0x1b0] ;  /* 0x0001b00001047983 */ /* 0x001ea80000300800 */
[----:B------:R-:W2:Y:S04]  /*c100*/  LDL.LU R5, [R1+0x1b4] ;  /* 0x0001b40001057983 */ /* 0x000ea80000300800 */
[----:B------:R-:W3:Y:S04]  /*c110*/  LDL.LU R6, [R1+0x1b8] ;  /* 0x0001b80001067983 */ /* 0x000ee80000300800 */
[----:B------:R-:W3:Y:S01]  /*c120*/  LDL.LU R7, [R1+0x1bc] ;  /* 0x0001bc0001077983 */ /* 0x000ee20000300800 */
[----:B------:R-:W-:-:S03]  /*c130*/  MOV R14, R29 ;  /* 0x0000001d000e7202 */ /* 0x000fc60000000f00 */
[----:B---3--:R-:W-:Y:S04]  /*c140*/  STL.64 [R1+0x3130], R6 ;  /* 0x0031300601007387 */ /* 0x008fe80000100a00 */
[----:B--2---:R0:W-:Y:S04]  /*c150*/  STL.64 [R1+0x3128], R4 ;  /* 0x0031280401007387 */ /* 0x0041e80000100a00 */
[----:B0-----:R-:W4:Y:S04]  /*c160*/  LDL.LU R4, [R1+0x1c0] ;  /* 0x0001c00001047983 */ /* 0x001f280000300800 */
[----:B------:R-:W4:Y:S04]  /*c170*/  LDL.LU R5, [R1+0x1c4] ;  /* 0x0001c40001057983 */ /* 0x000f280000300800 */
[----:B------:R-:W4:Y:S04]  /*c180*/  LDL.LU R6, [R1+0x1c8] ;  /* 0x0001c80001067983 */ /* 0x000f280000300800 */
[----:B------:R-:W4:Y:S04]  /*c190*/  LDL.LU R7, [R1+0x1cc] ;  /* 0x0001cc0001077983 */ /* 0x000f280000300800 */
[----:B------:R-:W2:Y:S04]  /*c1a0*/  LDL.LU R12, [R1+0x160] ;  /* 0x00016000010c7983 */ /* 0x000ea80000300800 */
[----:B------:R-:W2:Y:S04]  /*c1b0*/  LDL.LU R13, [R1+0x164] ;  /* 0x00016400010d7983 */ /* 0x000ea80000300800 */
[----:B------:R-:W3:Y:S01]  /*c1c0*/  LDL.LU R29, [R1+0x3140] ;  /* 0x00314000011d7983 */ /* 0x000ee20000300800 */
[----:B------:R-:W-:-:S03]  /*c1d0*/  IMAD.MOV.U32 R18, RZ, RZ, R28 ;  /* 0x000000ffff127224 */ /* 0x000fc600078e001c */
[----:B------:R-:W2:Y:S01]  /*c1e0*/  LDL.LU R15, [R1+0x16c] ;  /* 0x00016c00010f7983 */ /* 0x000ea20000300800 */
[----:B------:R-:W-:-:S03]  /*c1f0*/  MOV R19, R3 ;  /* 0x0000000300137202 */ /* 0x000fc60000000f00 */
[----:B------:R-:W5:Y:S04]  /*c200*/  LDL.LU R16, [R1+0x150] ;  /* 0x0001500001107983 */ /* 0x000f680000300800 */
[----:B------:R-:W5:Y:S04]  /*c210*/  LDL.LU R17, [R1+0x154] ;  /* 0x0001540001117983 */ /* 0x000f680000300800 */
[----:B------:R-:W2:Y:S04]  /*c220*/  LDL.LU R28, [R1+0x313c] ;  /* 0x00313c00011c7983 */ /* 0x000ea80000300800 */
[----:B------:R-:W2:Y:S04]  /*c230*/  LDL.LU R3, [R1+0x3138] ;  /* 0x0031380001037983 */ /* 0x000ea80000300800 */
[----:B---3--:R-:W0:Y:S01]  /*c240*/  LDSM.16.MT88.4 R24, [R29+0x2100] ;  /* 0x002100001d18783b */ /* 0x008e220000004200 */
[C---:B----4-:R-:W-:Y:S11]  /*c250*/  HMMA.16816.F32 R8, R20.reuse, R10, R4 ;  /* 0x0000000a1408723c */ /* 0x050ff60000001804 */
[----:B------:R-:W-:Y:S11]  /*c260*/  @!UPT UIADD3 URZ, URZ, URZ, URZ ;  /* 0x0000003f3f3ff290 */ /* 0x000ff6000fffe03f */
[----:B------:R-:W-:Y:S02]  /*c270*/  @!UPT UIADD3 URZ, URZ, URZ, URZ ;  /* 0x0000003f3f3ff290 */ /* 0x000fe4000fffe03f */
[----:B------:R-:W-:Y:S01]  /*c280*/  IMAD.MOV.U32 R2, RZ, RZ, R10 ;  /* 0x000000ffff027224 */ /* 0x000fe200078e000a */
[----:B------:R-:W-:Y:S01]  /*c290*/  MOV R0, R11 ;  /* 0x0000000b00007202 */ /* 0x000fe20000000f00 */
[----:B0-----:R0:W-:Y:S04]  /*c2a0*/  STL [R1+0x3018], R24 ;  /* 0x0030181801007387 */ /* 0x0011e80000100800 */
[----:B------:R1:W-:Y:S04]  /*c2b0*/  STL [R1+0x3014], R25 ;  /* 0x0030141901007387 */ /* 0x0003e80000100800 */
[----:B------:R3:W-:Y:S04]  /*c2c0*/  STL [R1+0x3010], R26 ;  /* 0x0030101a01007387 */ /* 0x0007e80000100800 */
[----:B------:R4:W-:Y:S04]  /*c2d0*/  STL [R1+0x300c], R27 ;  /* 0x00300c1b01007387 */ /* 0x0009e80000100800 */
[----:B0-----:R-:W2:Y:S04]  /*c2e0*/  LDL.LU R24, [R1+0x20] ;  /* 0x0000200001187983 */ /* 0x001ea80000300800 */
[----:B-1----:R-:W2:Y:S04]  /*c2f0*/  LDL.LU R25, [R1+0x24] ;  /* 0x0000240001197983 */ /* 0x002ea80000300800 */
[----:B---3--:R-:W3:Y:S04]  /*c300*/  LDL R26, [R1+0x28] ;  /* 0x00002800011a7983 */ /* 0x008ee80000100800 */
[----:B----4-:R-:W3:Y:S04]  /*c310*/  LDL R27, [R1+0x2c] ;  /* 0x00002c00011b7983 */ /* 0x010ee80000100800 */
[----:B------:R-:W-:Y:S04]  /*c320*/  STL [R1+0x2ff8], R29 ;  /* 0x002ff81d01007387 */ /* 0x000fe80000100800 */
[----:B------:R-:W4:Y:S04]  /*c330*/  LDL.LU.64 R6, [R1+0x3130] ;  /* 0x0031300001067983 */ /* 0x000f280000300a00 */
[----:B------:R-:W4:Y:S04]  /*c340*/  LDL.LU.64 R4, [R1+0x3128] ;  /* 0x0031280001047983 */ /* 0x000f280000300a00 */
[----:B------:R4:W-:Y:S04]  /*c350*/  STL.64 [R1+0x200], R8 ;  /* 0x0002000801007387 */ /* 0x0009e80000100a00 */
[----:B------:R-:W4:Y:S04]  /*c360*/  LDL.LU.64 R10, [R1+0x3120] ;  /* 0x00312000010a7983 */ /* 0x000f280000300a00 */
[----:B------:R-:W-:Y:S04]  /*c370*/  STL [R1+0x3000], R0 ;  /* 0x0030000001007387 */ /* 0x000fe80000100800 */
[----:B------:R-:W-:Y:S01]  /*c380*/  STL [R1+0x2ffc], R2 ;  /* 0x002ffc0201007387 */ /* 0x000fe20000100800 */
[C---:B----4-:R-:W-:Y:S03]  /*c390*/  HMMA.16816.F32 R8, R20.reuse, R10, R4 ;  /* 0x0000000a1408723c */ /* 0x050fe60000001804 */
[----:B------:R-:W4:Y:S04]  /*c3a0*/  LDL.LU.64 R6, [R1+0x3118] ;  /* 0x0031180001067983 */ /* 0x000f280000300a00 */
[----:B------:R-:W4:Y:S11]  /*c3b0*/  LDL.LU.64 R4, [R1+0x3110] ;  /* 0x0031100001047983 */ /* 0x000f360000300a00 */
[----:B------:R-:W-:Y:S05]  /*c3c0*/  @!UPT UIADD3 URZ, URZ, URZ, URZ ;  /* 0x0000003f3f3ff290 */ /* 0x000fea000fffe03f */
[----:B------:R-:W-:Y:S04]  /*c3d0*/  STL.64 [R1+0x1f0], R8 ;  /* 0x0001f00801007387 */ /* 0x000fe80000100a00 */
[----:B------:R0:W-:Y:S04]  /*c3e0*/  STL.64 [R1+0x1f8], R10 ;  /* 0x0001f80a01007387 */ /* 0x0001e80000100a00 */
[----:B0-----:R-:W4:Y:S02]  /*c3f0*/  LDL.LU.64 R10, [R1+0x3108] ;  /* 0x00310800010a7983 */ /* 0x001f240000300a00 */
[C---:B----4-:R-:W-:Y:S02]  /*c400*/  HMMA.16816.F32 R8, R20.reuse, R10, R4 ;  /* 0x0000000a1408723c */ /* 0x050fe40000001804 */
[----:B------:R-:W4:Y:S04]  /*c410*/  LDL.LU.64 R6, [R1+0x3100] ;  /* 0x0031000001067983 */ /* 0x000f280000300a00 */
[----:B------:R-:W4:Y:S11]  /*c420*/  LDL.LU.64 R4, [R1+0x30f8] ;  /* 0x0030f80001047983 */ /* 0x000f360000300a00 */
[----:B------:R-:W-:Y:S06]  /*c430*/  @!UPT UIADD3 URZ, URZ, URZ, URZ ;  /* 0x0000003f3f3ff290 */ /* 0x000fec000fffe03f */
[----:B------:R-:W-:Y:S04]  /*c440*/  STL.64 [R1+0x1e0], R8 ;  /* 0x0001e00801007387 */ /* 0x000fe80000100a00 */
[----:B------:R0:W-:Y:S04]  /*c450*/  STL.64 [R1+0x1e8], R10 ;  /* 0x0001e80a01007387 */ /* 0x0001e80000100a00 */
[----:B0-----:R-:W3:Y:S04]  /*c460*/  LDL.LU.64 R10, [R1+0x30f0] ;  /* 0x0030f000010a7983 */ /* 0x001ee80000300a00 */
[----:B------:R-:W3:Y:S02]  /*c470*/  LDL.LU.64 R8, [R1+0x30e8] ;  /* 0x0030e80001087983 */ /* 0x000ee40000300a00 */
[C---:B---3--:R-:W-:Y:S11]  /*c480*/  HMMA.16816.F32 R8, R20.reuse, R26, R8 ;  /* 0x0000001a1408723c */ /* 0x048ff60000001808 */
[----:B------:R-:W-:Y:S11]  /*c490*/  @!UPT UIADD3 URZ, URZ, URZ, URZ ;  /* 0x0000003f3f3ff290 */ /* 0x000ff6000fffe03f */
[----:B------:R-:W-:Y:S01]  /*c4a0*/  @!UPT UIADD3 URZ, URZ, URZ, URZ ;  /* 0x0000003f3f3ff290 */ /* 0x000fe2000fffe03f */
[----:B------:R-:W-:Y:S04]  /*c4b0*/  STL.64 [R1+0x1d0], R8 ;  /* 0x0001d00801007387 */ /* 0x000fe80000100a00 */
[----:B------:R0:W-:Y:S04]  /*c4c0*/  STL.64 [R1+0x1d8], R10 ;  /* 0x0001d80a01007387 */ /* 0x0001e80000100a00 */
[----:B0-----:R-:W3:Y:S04]  /*c4d0*/  LDL.LU.64 R10, [R1+0x30e0] ;  /* 0x0030e000010a7983 */ /* 0x001ee80000300a00 */
[----:B------:R-:W3:Y:S04]  /*c4e0*/  LDL.LU.64 R8, [R1+0x30d8] ;  /* 0x0030d80001087983 */ /* 0x000ee80000300a00 */
[----:B--2---:R3:W-:Y:S04]  /*c4f0*/  STL.64 [R1+0x3068], R24 ;  /* 0x0030681801007387 */ /* 0x0047e80000100a00 */
[----:B------:R-:W3:Y:S04]  /*c500*/  LDL R26, [R1+0x18] ;  /* 0x00001800011a7983 */ /* 0x000ee80000100800 */
[----:B------:R-:W3:Y:S02]  /*c510*/  LDL R27, [R1+0x1c] ;  /* 0x00001c00011b7983 */ /* 0x000ee40000100800 */
[C---:B---3--:R-:W-:Y:S02]  /*c520*/  HMMA.16816.F32 R24, R20.reuse, R26, R8 ;  /* 0x0000001a1418723c */ /* 0x048fe40000001808 */
[----:B------:R-:W4:Y:S11]  /*c530*/  LDL.LU.64 R10, [R1+0x30d0] ;  /* 0x0030d000010a7983 */ /* 0x000f360000300a00 */
[----:B------:R-:W-:Y:S10]  /*c540*/  @!UPT UIADD3 URZ, URZ, URZ, URZ ;  /* 0x0000003f3f3ff290 */ /* 0x000ff4000fffe03f */
[----:B------:R0:W-:Y:S04]  /*c550*/  STL.64 [R1+0x1c0], R24 ;  /* 0x0001c01801007387 */ /* 0x0001e80000100a00 */
[----:B------:R-:W-:Y:S04]  /*c560*/  STL.64 [R1+0x1c8], R26 ;  /* 0x0001c81a01007387 */ /* 0x000fe80000100a00 */
[----:B0-----:R-:W2:Y:S04]  /*c570*/  LDL.LU R24, [R1+0x60] ;  /* 0x0000600001187983 */ /* 0x001ea80000300800 */
[----:B------:R-:W2:Y:S01]  /*c580*/  LDL.LU R25, [R1+0x64] ;  /* 0x0000640001197983 */ /* 0x000ea20000300800 */
[C---:B----4-:R-:W-:Y:S03]  /*c590*/  HMMA.16816.F32 R8, R20.reuse, R10, R4 ;  /* 0x0000000a1408723c */ /* 0x050fe60000001804 */
[----:B--2---:R0:W-:Y:S04]  /*c5a0*/  STL.64 [R1+0x3070], R24 ;  /* 0x0030701801007387 */ /* 0x0041e80000100a00 */
[----:B0-----:R-:W2:Y:S04]  /*c5b0*/  LDL.LU R24, [R1+0x80] ;  /* 0x0000800001187983 */ /* 0x001ea80000300800 */
[----:B------:R-:W2:Y:S04]  /*c5c0*/  LDL.LU R25, [R1+0x84] ;  /* 0x0000840001197983 */ /* 0x000ea80000300800 */
[----:B------:R-:W3:Y:S08]  /*c5d0*/  LDL.LU.64 R6, [R1+0x30c8] ;  /* 0x0030c80001067983 */ /* 0x000ef00000300a00 */
[----:B------:R-:W-:Y:S04]  /*c5e0*/  STL.64 [R1+0x1b0], R8 ;  /* 0x0001b00801007387 */ /* 0x000fe80000100a00 */
[----:B------:R0:W-:Y:S04]  /*c5f0*/  STL.64 [R1+0x1b8], R10 ;  /* 0x0001b80a01007387 */ /* 0x0001e80000100a00 */
[----:B0-----:R-:W4:Y:S04]  /*c600*/  LDL.LU.64 R10, [R1+0x30c0] ;  /* 0x0030c000010a7983 */ /* 0x001f280000300a00 */
[----:B------:R-:W2:Y:S01]  /*c610*/  LDL.LU.64 R8, [R1+0x30b8] ;  /* 0x0030b80001087983 */ /* 0x000ea20000300a00 */
[C---:B----4-:R-:W-:Y:S11]  /*c620*/  HMMA.16816.F32 R12, R20.reuse, R10, R12 ;  /* 0x0000000a140c723c */ /* 0x050ff6000000180c */
[----:B------:R-:W-:Y:S11]  /*c630*/  @!UPT UIADD3 URZ, URZ, URZ, URZ ;  /* 0x0000003f3f3ff290 */ /* 0x000ff6000fffe03f */
[----:B------:R-:W-:Y:S01]  /*c640*/  @!UPT UIADD3 URZ, URZ, URZ, URZ ;  /* 0x0000003f3f3ff290 */ /* 0x000fe2000fffe03f */
[----:B------:R-:W-:Y:S04]  /*c650*/  STL.64 [R1+0x390], R12 ;  /* 0x0003900c01007387 */ /* 0x000fe80000100a00 */
[----:B------:R0:W-:Y:S04]  /*c660*/  STL.64 [R1+0x398], R14 ;  /* 0x0003980e01007387 */ /* 0x0001e80000100a00 */
[----:B0-----:R-:W5:Y:S04]  /*c670*/  LDL.LU.64 R14, [R1+0x30b0] ;  /* 0x0030b000010e7983 */ /* 0x001f680000300a00 */
[----:B------:R-:W4:Y:S04]  /*c680*/  LDL.LU.64 R12, [R1+0x30a8] ;  /* 0x0030a800010c7983 */ /* 0x000f280000300a00 */
[----:B------:R-:W-:Y:S04]  /*c690*/  STL.64 [R1+0x3050], R10 ;  /* 0x0030500a01007387 */ /* 0x000fe80000100a00 */
[----:B--2---:R3:W-:Y:S02]  /*c6a0*/  STL.64 [R1+0x3048], R8 ;  /* 0x0030480801007387 */ /* 0x0047e40000100a00 */
[----:B---3--:R-:W-:Y:S01]  /*c6b0*/  IMAD.MOV.U32 R8, RZ, RZ, R6 ;  /* 0x000000ffff087224 */ /* 0x008fe200078e0006 */
[----:B------:R-:W-:Y:S01]  /*c6c0*/  MOV R9, R7 ;  /* 0x0000000700097202 */ /* 0x000fe20000000f00 */
[----:B------:R-:W2:Y:S04]  /*c6d0*/  LDL.LU R6, [R1+0x30a4] ;  /* 0x0030a40001067983 */ /* 0x000ea80000300800 */
[----:B------:R-:W2:Y:S01]  /*c6e0*/  LDL.LU R7, [R1+0x30a0] ;  /* 0x0030a00001077983 */ /* 0x000ea20000300800 */
[C---:B-----5:R-:W-:Y:S11]  /*c6f0*/  HMMA.16816.F32 R16, R20.reuse, R14, R16 ;  /* 0x0000000e1410723c */ /* 0x060ff60000001810 */
[----:B------:R-:W-:Y:S11]  /*c700*/  @!UPT UIADD3 URZ, URZ, URZ, URZ ;  /* 0x0000003f3f3ff290 */ /* 0x000ff6000fffe03f */
[----:B------:R-:W-:Y:S01]  /*c710*/  @!UPT UIADD3 URZ, URZ, URZ, URZ ;  /* 0x0000003f3f3ff290 */ /* 0x000fe2000fffe03f */
[----:B------:R-:W-:Y:S04]  /*c720*/  STL.64 [R1+0x380], R16 ;  /* 0x0003801001007387 */ /* 0x000fe80000100a00 */
[----:B------:R0:W-:Y:S04]  /*c730*/  STL.64 [R1+0x388], R18 ;  /* 0x0003881201007387 */ /* 0x0001e80000100a00 */
[----:B0-----:R-:W2:Y:S04]  /*c740*/  LDL.LU.64 R18, [R1+0x3098] ;  /* 0x0030980001127983 */ /* 0x001ea80000300a00 */
[----:B------:R-:W2:Y:S04]  /*c750*/  LDL.LU.64 R16, [R1+0x3090] ;  /* 0x0030900001107983 */ /* 0x000ea80000300a00 */
[----:B------:R-:W-:Y:S04]  /*c760*/  STL.64 [R1+0x3060], R14 ;  /* 0x0030600e01007387 */ /* 0x000fe80000100a00 */
[----:B----4-:R0:W-:Y:S04]  /*c770*/  STL.64 [R1+0x3058], R12 ;  /* 0x0030580c01007387 */ /* 0x0101e80000100a00 */
[----:B0-----:R-:W3:Y:S04]  /*c780*/  LDL.LU R12, [R1+0x30] ;  /* 0x00003000010c7983 */ /* 0x001ee80000300800 */
[----:B------:R-:W3:Y:S01]  /*c790*/  LDL.LU R13, [R1+0x34] ;  /* 0x00003400010d7983 */ /* 0x000ee20000300800 */
[----:B--2---:R-:W-:Y:S03]  /*c7a0*/  HMMA.16816.F32 R20, R20, R6, R16 ;  /* 0x000000061414723c */ /* 0x004fe60000001810 */
[----:B------:R-:W2:Y:S04]  /*c7b0*/  LDL.LU.64 R18, [R1+0x3088] ;  /* 0x0030880001127983 */ /* 0x000ea80000300a00 */
[----:B------:R-:W2:Y:S11]  /*c7c0*/  LDL.LU.64 R16, [R1+0x3080] ;  /* 0x0030800001107983 */ /* 0x000eb60000300a00 */
[----:B------:R-:W-:Y:S05]  /*c7d0*/  @!UPT UIADD3 URZ, URZ, URZ, URZ ;  /* 0x0000003f3f3ff290 */ /* 0x000fea000fffe03f */
[----:B------:R0:W-:Y:S04]  /*c7e0*/  STL.64 [R1+0x370], R20 ;  /* 0x0003701401007387 */ /* 0x0001e80000100a00 */
[----:B------:R-:W-:Y:S04]  /*c7f0*/  STL.64 [R1+0x378], R22 ;  /* 0x0003781601007387 */ /* 0x000fe80000100a00 */
[----:B0-----:R-:W4:Y:S04]  /*c800*/  LDL.LU R20, [R1+0x90] ;  /* 0x0000900001147983 */ /* 0x001f280000300800 */
[----:B------:R-:W4:Y:S04]  /*c810*/  LDL.LU R21, [R1+0x94] ;  /* 0x0000940001157983 */ /* 0x000f280000300800 */
[----:B------:R-:W-:Y:S04]  /*c820*/  STL [R1+0x3020], R6 ;  /* 0x0030200601007387 */ /* 0x000fe80000100800 */
[----:B------:R2:W-:Y:S04]  /*c830*/  STL [R1+0x301c], R7 ;  /* 0x00301c0701007387 */ /* 0x0005e80000100800 */
[----:B------:R-:W2:Y:S04]  /*c840*/  LDL.LU R4, [R1+0xc0] ;  /* 0x0000c00001047983 */ /* 0x000ea80000300800 */
[----:B------:R-:W2:Y:S02]  /*c850*/  LDL.LU R5, [R1+0xc4] ;  /* 0x0000c40001057983 */ /* 0x000ea40000300800 */
[C---:B--2---:R-:W-:Y:S11]  /*c860*/  HMMA.16816.F32 R4, R16.reuse, R4, RZ ;  /* 0x000000041004723c */ /* 0x044ff600000018ff */
[----:B------:R-:W-:Y:S11]  /*c870*/  @!UPT UIADD3 URZ, URZ, URZ, URZ ;  /* 0x0000003f3f3ff290 */ /* 0x000ff6000fffe03f */
[----:B------:R-:W-:Y:S01]  /*c880*/  @!UPT UIADD3 URZ, URZ, URZ, URZ ;  /* 0x0000003f3f3ff290 */ /* 0x000fe2000fffe03f */
[----:B------:R-:W-:Y:S04]  /*c890*/  STL.64 [R1+0x1a0], R4 ;  /* 0x0001a00401007387 */ /* 0x000fe80000100a00 */
[----:B------:R0:W-:Y:S02]  /*c8a0*/  STL.64 [R1+0x1a8], R6 ;  /* 0x0001a80601007387 */ /* 0x0001e40000100a00 */
[----:B0-----:R-:W-:Y:S11]  /*c8b0*/  HMMA.16816.F32 R4, R16, R8, RZ ;  /* 0x000000081004723c */ /* 0x001ff600000018ff */
[----:B------:R-:W-:Y:S11]  /*c8c0*/  @!UPT UIADD3 URZ, URZ, URZ, URZ ;  /* 0x0000003f3f3ff290 */ /* 0x000ff6000fffe03f */
[----:B------:R-:W-:Y:S01]  /*c8d0*/  @!UPT UIADD3 URZ, URZ, URZ, URZ ;  /* 0x0000003f3f3ff290 */ /* 0x000fe2000fffe03f */
[----:B------:R-:W-:Y:S04]  /*c8e0*/  STL.64 [R1+0x190], R4 ;  /* 0x0001900401007387 */ /* 0x000fe80000100a00 */
[----:B------:R0:W-:Y:S04]  /*c8f0*/  STL [R1+0x198], R6 ;  /* 0x0001980601007387 */ /* 0x0001e80000100800 */
[----:B------:R-:W2:Y:S04]  /*c900*/  LDL.LU R8, [R1+0x10] ;  /* 0x0000100001087983 */ /* 0x000ea80000300800 */
[----:B------:R-:W2:Y:S01]  /*c910*/  LDL.LU R9, [R1+0x14] ;  /* 0x0000140001097983 */ /* 0x000ea20000300800 */
[----:B0-----:R-:W-:-:S05]  /*c920*/  IMAD.MOV.U32 R6, RZ, RZ, R7 ;  /* 0x000000ffff067224 */ /* 0x001fca00078e0007 */
[----:B------:R0:W-:Y:S04]  /*c930*/  STL [R1+0x3024], R6 ;  /* 0x0030240601007387 */ /* 0x0001e80000100800 */
[----:B------:R-:W0:Y:S04]  /*c940*/  LDL.LU R4, [R1+0xa0] ;  /* 0x0000a00001047983 */ /* 0x000e280000300800 */
[----:B------:R-:W0:Y:S01]  /*c950*/  LDL.LU R5, [R1+0xa4] ;  /* 0x0000a40001057983 */ /* 0x000e220000300800 */
[C---:B------:R-:W-:Y:S08]  /*c960*/  HMMA.16816.F32 R24, R16.reuse, R24, RZ ;  /* 0x000000181018723c */ /* 0x040ff000000018ff */
[C---:B0-----:R-:W-:Y:S11]  /*c970*/  HMMA.16816.F32 R4, R16.reuse, R4, RZ ;  /* 0x000000041004723c */ /* 0x041ff600000018ff */
[----:B------:R-:W-:Y:S11]  /*c980*/  @!UPT UIADD3 URZ, URZ, URZ, URZ ;  /* 0x0000003f3f3ff290 */ /* 0x000ff6000fffe03f */
[----:B------:R-:W-:Y:S01]  /*c990*/  @!UPT UIADD3 URZ, URZ, URZ, URZ ;  /* 0x0000003f3f3ff290 */ /* 0x000fe2000fffe03f */
[----:B------:R-:W-:Y:S04]  /*c9a0*/  STL.64 [R1+0x180], R4 ;  /* 0x0001800401007387 */ /* 0x000fe80000100a00 */
[----:B------:R4:W-:Y:S02]  /*c9b0*/  STL.64 [R1+0x188], R6 ;  /* 0x0001880601007387 */ /* 0x0009e40000100a00 */
[----:B----4-:R-:W-:Y:S07]  /*c9c0*/  HMMA.16816.F32 R4, R16, R20, RZ ;  /* 0x000000141004723c */ /* 0x010fee00000018ff */
[----:B------:R-:W-:Y:S01]  /*c9d0*/  IMAD.MOV.U32 R20, RZ, RZ, R3 ;  /* 0x000000ffff147224 */ /* 0x000fe200078e0003 */
[----:B------:R-:W-:Y:S11]  /*c9e0*/  MOV R21, R28 ;  /* 0x0000001c00157202 */ /* 0x000ff60000000f00 */
[----:B------:R-:W-:Y:S04]  /*c9f0*/  @!UPT UIADD3 URZ, URZ, URZ, URZ ;  /* 0x0000003f3f3ff290 */ /* 0x000fe8000fffe03f */
[----:B------:R-:W-:Y:S04]  /*ca00*/  STL.64 [R1+0x170], R4 ;  /* 0x0001700401007387 */ /* 0x000fe80000100a00 */
[----:B------:R0:W-:Y:S04]  /*ca10*/  STL [R1+0x178], R6 ;  /* 0x0001780601007387 */ /* 0x0001e80000100800 */
[----:B------:R-:W4:Y:S04]  /*ca20*/  LDL.LU R3, [R1+0x307c] ;  /* 0x00307c0001037983 */ /* 0x000f280000300800 */
[----:B------:R-:W5:Y:S01]  /*ca30*/  LDL.LU R28, [R1+0x3078] ;  /* 0x00307800011c7983 */ /* 0x000f620000300800 */
[----:B0-----:R-:W-:-:S05]  /*ca40*/  MOV R6, R7 ;  /* 0x0000000700067202 */ /* 0x001fca0000000f00 */
[----:B------:R-:W-:Y:S04]  /*ca50*/  STL [R1+0x3028], R6 ;  /* 0x0030280601007387 */ /* 0x000fe80000100800 */
[----:B------:R-:W2:Y:S04]  /*ca60*/  LDL.LU R4, [R1+0x70] ;  /* 0x0000700001047983 */ /* 0x000ea80000300800 */
[----:B------:R-:W2:Y:S04]  /*ca70*/  LDL.LU R5, [R1+0x74] ;  /* 0x0000740001057983 */ /* 0x000ea80000300800 */
[----:B------:R0:W-:Y:S04]  /*ca80*/  STL.64 [R1+0x160], R24 ;  /* 0x0001601801007387 */ /* 0x0001e80000100a00 */
[----:B------:R-:W-:Y:S04]  /*ca90*/  STL.64 [R1+0x168], R26 ;  /* 0x0001681a01007387 */ /* 0x000fe80000100a00 */
[----:B0-----:R-:W3:Y:S01]  /*caa0*/  LDL.LU.64 R24, [R1+0x3070] ;  /* 0x0030700001187983 */ /* 0x001ee20000300a00 */
[----:B--2---:R-:W-:Y:S11]  /*cab0*/  HMMA.16816.F32 R4, R16, R4, RZ ;  /* 0x000000041004723c */ /* 0x004ff600000018ff */
[----:B------:R-:W-:Y:S11]  /*cac0*/  @!UPT UIADD3 URZ, URZ, URZ, URZ ;  /* 0x0000003f3f3ff290 */ /* 0x000ff6000fffe03f */
[----:B------:R-:W-:Y:S01]  /*cad0*/  @!UPT UIADD3 URZ, URZ, URZ, URZ ;  /* 0x0000003f3f3ff290 */ /* 0x000fe2000fffe03f */
[----:B------:R-:W-:Y:S04]  /*cae0*/  STL.64 [R1+0x150], R4 ;  /* 0x0001500401007387 */ /* 0x000fe80000100a00 */
[----:B------:R0:W-:Y:S02]  /*caf0*/  STL [R1+0x158], R6 ;  /* 0x0001580601007387 */ /* 0x0001e40000100800 */
[----:B0-----:R-:W-:-:S05]  /*cb00*/  IMAD.MOV.U32 R6, RZ, RZ, R7 ;  /* 0x000000ffff067224 */ /* 0x001fca00078e0007 */
[----:B------:R-:W-:Y:S04]  /*cb10*/  STL [R1+0x302c], R6 ;  /* 0x00302c0601007387 */ /* 0x000fe80000100800 */
[----:B------:R-:W2:Y:S04]  /*cb20*/  LDL.LU R4, [R1+0x50] ;  /* 0x0000500001047983 */ /* 0x000ea80000300800 */
[----:B------:R-:W2:Y:S01]  /*cb30*/  LDL.LU R5, [R1+0x54] ;  /* 0x0000540001057983 */ /* 0x000ea20000300800 */
[C---:B---3--:R-:W-:Y:S11]  /*cb40*/  HMMA.16816.F32 R24, R16.reuse, R24, RZ ;  /* 0x000000181018723c */ /* 0x048ff600000018ff */
[----:B------:R-:W-:Y:S11]  /*cb50*/  @!UPT UIADD3 URZ, URZ, URZ, URZ ;  /* 0x0000003f3f3ff290 */ /* 0x000ff6000fffe03f */
[----:B------:R-:W-:Y:S01]  /*cb60*/  @!UPT UIADD3 URZ, URZ, URZ, URZ ;  /* 0x0000003f3f3ff290 */ /* 0x000fe2000fffe03f */
[----:B------:R0:W-:Y:S04]  /*cb70*/  STL.64 [R1+0x140], R24 ;  /* 0x0001401801007387 */ /* 0x0001e80000100a00 */
[----:B------:R1:W-:Y:S04]  /*cb80*/  STL.64 [R1+0x148], R26 ;  /* 0x0001481a01007387 */ /* 0x0003e80000100a00 */
[----:B0-----:R-:W3:Y:S01]  /*cb90*/  LDL.LU.64 R24, [R1+0x3068] ;  /* 0x0030680001187983 */ /* 0x001ee20000300a00 */
[C---:B------:R-:W-:Y:S11]  /*cba0*/  HMMA.16816.F32 R8, R16.reuse, R8, RZ ;  /* 0x000000081008723c */ /* 0x040ff600000018ff */
[----:B------:R-:W-:Y:S11]  /*cbb0*/  @!UPT UIADD3 URZ, URZ, URZ, URZ ;  /* 0x0000003f3f3ff290 */ /* 0x000ff6000fffe03f */
[----:B------:R-:W-:Y:S02]  /*cbc0*/  @!UPT UIADD3 URZ, URZ, URZ, URZ ;  /* 0x0000003f3f3ff290 */ /* 0x000fe4000fffe03f */
[----:B-1----:R-:W-:Y:S01]  /*cbd0*/  MOV R26, R11 ;  /* 0x0000000b001a7202 */ /* 0x002fe20000000f00 */
[----:B--2---:R-:W-:Y:S11]  /*cbe0*/  HMMA.16816.F32 R4, R16, R4, RZ ;  /* 0x000000041004723c */ /* 0x004ff600000018ff */
[----:B------:R-:W-:Y:S11]  /*cbf0*/  @!UPT UIADD3 URZ, URZ, URZ, URZ ;  /* 0x0000003f3f3ff290 */ /* 0x000ff6000fffe03f */
[----:B------:R-:W-:Y:S01]  /*cc00*/  @!UPT UIADD3 URZ, URZ, URZ, URZ ;  /* 0x0000003f3f3ff290 */ /* 0x000fe2000fffe03f */
[----:B------:R5:W-:Y:S04]  /*cc10*/  STL.64 [R1+0x130], R4 ;  /* 0x0001300401007387 */ /* 0x000be80000100a00 */
[----:B------:R0:W-:Y:S01]  /*cc20*/  STL [R1+0x138], R6 ;  /* 0x0001380601007387 */ /* 0x0001e20000100800 */
[----:B-----5:R-:W-:Y:S01]  /*cc30*/  IMAD.MOV.U32 R4, RZ, RZ, R28 ;  /* 0x000000ffff047224 */ /* 0x020fe200078e001c */
[----:B----4-:R-:W-:Y:S02]  /*cc40*/  MOV R5, R3 ;  /* 0x0000000300057202 */ /* 0x010fe40000000f00 */
[----:B0-----:R-:W-:-:S05]  /*cc50*/  MOV R6, R7 ;  /* 0x0000000700067202 */ /* 0x001fca0000000f00 */
[----:B------:R0:W-:Y:S02]  /*cc60*/  STL [R1+0x3030], R6 ;  /* 0x0030300601007387 */ /* 0x0001e40000100800 */
[C---:B0-----:R-:W-:Y:S11]  /*cc70*/  HMMA.16816.F32 R4, R16.reuse, R4, RZ ;  /* 0x000000041004723c */ /* 0x041ff600000018ff */
[----:B------:R-:W-:Y:S11]  /*cc80*/  @!UPT UIADD3 URZ, URZ, URZ, URZ ;  /* 0x0000003f3f3ff290 */ /* 0x000ff6000fffe03f */
[----:B------:R-:W-:Y:S01]  /*cc90*/  @!UPT UIADD3 URZ, URZ, URZ, URZ ;  /* 0x0000003f3f3ff290 */ /* 0x000fe2000fffe03f */
[----:B------:R-:W-:Y:S04]  /*cca0*/  STL.64 [R1+0x120], R4 ;  /* 0x0001200401007387 */ /* 0x000fe80000100a00 */
[----:B------:R0:W-:Y:S02]  /*ccb0*/  STL.64 [R1+0x128], R6 ;  /* 0x0001280601007387 */ /* 0x0001e40000100a00 */
[C---:B0-----:R-:W-:Y:S08]  /*ccc0*/  HMMA.16816.F32 R4, R16.reuse, R12, RZ ;  /* 0x0000000c1004723c */ /* 0x041ff000000018ff */
[----:B---3--:R-:W-:Y:S11]  /*ccd0*/  HMMA.16816.F32 R12, R16, R24, RZ ;  /* 0x00000018100c723c */ /* 0x008ff600000018ff */
[----:B------:R-:W-:Y:S05]  /*cce0*/  @!UPT UIADD3 URZ, URZ, URZ, URZ ;  /* 0x0000003f3f3ff290 */ /* 0x000fea000fffe03f */
[----:B------:R-:W-:Y:S01]  /*ccf0*/  MOV R3, R7 ;  /* 0x0000000700037202 */ /* 0x000fe20000000f00 */
[----:B------:R-:W-:Y:S01]  /*cd00*/  IMAD.MOV.U32 R28, RZ, RZ, R6 ;  /* 0x000000ffff1c7224 */ /* 0x000fe200078e0006 */
[----:B------:R-:W-:Y:S01]  /*cd10*/  MOV R29, R5 ;  /* 0x00000005001d7202 */ /* 0x000fe20000000f00 */
[----:B------:R-:W-:Y:S02]  /*cd20*/  IMAD.MOV.U32 R2, RZ, RZ, R4 ;  /* 0x000000ffff027224 */ /* 0x000fe400078e0004 */
[----:B------:R-:W-:Y:S03]  /*cd30*/  STL [R1+0x3040], R3 ;  /* 0x0030400301007387 */ /* 0x000fe60000100800 */
[----:B------:R-:W-:Y:S01]  /*cd40*/  IMAD.MOV.U32 R27, RZ, RZ, R12 ;  /* 0x000000ffff1b7224 */ /* 0x000fe200078e000c */
[----:B------:R0:W-:Y:S01]  /*cd50*/  STL [R1+0x303c], R28 ;  /* 0x00303c1c01007387 */ /* 0x0001e20000100800 */
[----:B------:R-:W-:Y:S01]  /*cd60*/  IMAD.MOV.U32 R5, RZ, RZ, R14 ;  /* 0x000000ffff057224 */ /* 0x000fe200078e000e */
[----:B------:R-:W-:-:S02]  /*cd70*/  MOV R0, R15 ;  /* 0x0000000f00007202 */ /* 0x000fc40000000f00 */
[----:B------:R1:W-:Y:S01]  /*cd80*/  STL [R1+0x3038], R29 ;  /* 0x0030381d01007387 */ /* 0x0003e20000100800 */
[----:B------:R-:W-:-:S03]  /*cd90*/  MOV R4, R13 ;  /* 0x0000000d00047202 */ /* 0x000fc60000000f00 */
[----:B------:R2:W-:Y:S01]  /*cda0*/  STL [R1+0x3034], R2 ;  /* 0x0030340201007387 */ /* 0x0005e20000100800 */
[----:B------:R-:W-:-:S03]  /*cdb0*/  IMAD.MOV.U32 R25, RZ, RZ, R10 ;  /* 0x000000ffff197224 */ /* 0x000fc600078e000a */
[----:B------:R-:W3:Y:S01]  /*cdc0*/  LDL.LU.64 R14, [R1+0x3060] ;  /* 0x00306000010e7983 */ /* 0x000ee20000300a00 */
[----:B------:R-:W-:Y:S01]  /*cdd0*/  IMAD.MOV.U32 R7, RZ, RZ, R8 ;  /* 0x000000ffff077224 */ /* 0x000fe200078e0008 */
[----:B------:R-:W-:Y:S02]  /*cde0*/  MOV R24, R9 ;  /* 0x0000000900187202 */ /* 0x000fe40000000f00 */
[----:B------:R-:W4:Y:S04]  /*cdf0*/  LDL.LU.64 R12, [R1+0x3058] ;  /* 0x00305800010c7983 */ /* 0x000f280000300a00 */
[----:B------:R5:W-:Y:S04]  /*ce00*/  STL [R1+0x3044], R27 ;  /* 0x0030441b01007387 */ /* 0x000be80000100800 */
[----:B------:R-:W3:Y:S04]  /*ce10*/  LDL.LU.64 R10, [R1+0x3050] ;  /* 0x00305000010a7983 */ /* 0x000ee80000300a00 */
[----:B------:R-:W3:Y:S01]  /*ce20*/  LDL.LU.64 R8, [R1+0x3048] ;  /* 0x0030480001087983 */ /* 0x000ee20000300a00 */
[C---:B------:R-:W-:Y:S11]  /*ce30*/  HMMA.16816.F32 R20, R16.reuse, R20, RZ ;  /* 0x000000141014723c */ /* 0x040ff600000018ff */
[----:B------:R-:W-:Y:S11]  /*ce40*/  @!UPT UIADD3 URZ, URZ, URZ, URZ ;  /* 0x0000003f3f3ff290 */ /* 0x000ff6000fffe03f */
[----:B------:R-:W-:Y:S02]  /*ce50*/  @!UPT UIADD3 URZ, URZ, URZ, URZ ;  /* 0x0000003f3f3ff290 */ /* 0x000fe4000fffe03f */
[----:B0-----:R-:W-:Y:S01]  /*ce60*/  IMAD.MOV.U32 R28, RZ, RZ, R20 ;  /* 0x000000ffff1c7224 */ /* 0x001fe200078e0014 */
[----:B-1----:R-:W-:Y:S01]  /*ce70*/  MOV R29, R21 ;  /* 0x00000015001d7202 */ /* 0x002fe20000000f00 */
[----:B--2---:R-:W-:Y:S01]  /*ce80*/  IMAD.MOV.U32 R2, RZ, RZ, R22 ;  /* 0x000000ffff027224 */ /* 0x004fe200078e0016 */
[----:B------:R-:W-:Y:S02]  /*ce90*/  MOV R6, R23 ;  /* 0x0000001700067202 */ /* 0x000fe40000000f00 */
[C---:B---3--:R-:W-:Y:S01]  /*cea0*/  HMMA.16816.F32 R20, R16.reuse, R8, RZ ;  /* 0x000000081014723c */ /* 0x048fe200000018ff */
[----:B------:R-:W-:Y:S11]  /*ceb0*/  STL.64 [R1+0x2f28], R10 ;  /* 0x002f280a01007387 */ /* 0x000ff60000100a00 */
[----:B------:R-:W-:Y:S11]  /*cec0*/  @!UPT UIADD3 URZ, URZ, URZ, URZ ;  /* 0x0000003f3f3ff290 */ /* 0x000ff6000fffe03f */
[----:B------:R-:W-:Y:S01]  /*ced0*/  @!UPT UIADD3 URZ, URZ, URZ, URZ ;  /* 0x0000003f3f3ff290 */ /* 0x000fe2000fffe03f */
[----:B-----5:R-:W-:Y:S01]  /*cee0*/  IMAD.MOV.U32 R27, RZ, RZ, R20 ;  /* 0x000000ffff1b7224 */ /* 0x020fe200078e0014 */
[----:B------:R-:W-:Y:S01]  /*cef0*/  MOV R3, R21 ;  /* 0x0000001500037202 */ /* 0x000fe20000000f00 */
[----:B------:R-:W-:Y:S01]  /*cf00*/  IMAD.MOV.U32 R9, RZ, RZ, R22 ;  /* 0x000000ffff097224 */ /* 0x000fe200078e0016 */
[----:B------:R-:W-:Y:S02]  /*cf10*/  MOV R8, R23 ;  /* 0x0000001700087202 */ /* 0x000fe40000000f00 */
[----:B----4-:R-:W-:Y:S11]  /*cf20*/  HMMA.16816.F32 R20, R16, R12, RZ ;  /* 0x0000000c1014723c */ /* 0x010ff600000018ff */
[----:B------:R-:W-:Y:S11]  /*cf30*/  @!UPT UIADD3 URZ, URZ, URZ, URZ ;  /* 0x0000003f3f3ff290 */ /* 0x000ff6000fffe03f */
[----:B------:R-:W-:Y:S01]  /*cf40*/  @!UPT UIADD3 URZ, URZ, URZ, URZ ;  /* 0x0000003f3f3ff290 */ /* 0x000fe2000fffe03f */
[----:B------:R0:W-:Y:S04]  /*cf50*/  STL.64 [R1+0x2ec8], R22 ;  /* 0x002ec81601007387 */ /* 0x0001e80000100a00 */
[----:B------:R-:W-:Y:S04]  /*cf60*/  STL.64 [R1+0x2ec0], R20 ;  /* 0x002ec01401007387 */ /* 0x000fe80000100a00 */
[----:B0-----:R-:W2:Y:S04]  /*cf70*/  LDL.LU R22, [R1+0x8] ;  /* 0x0000080001167983 */ /* 0x001ea80000300800 */
[----:B------:R-:W2:Y:S04]  /*cf80*/  LDL.LU R23, [R1+0xc] ;  /* 0x00000c0001177983 */ /* 0x000ea80000300800 */
[----:B--2---:R0:W-:Y:S04]  /*cf90*/  STL.64 [R1+0x2ee0], R22 ;  /* 0x002ee01601007387 */ /* 0x0041e80000100a00 */
[----:B0-----:R-:W2:Y:S04]  /*cfa0*/  LDL.LU R22, [R1+0x18] ;  /* 0x0000180001167983 */ /* 0x001ea80000300800 */
[----:B------:R-:W2:Y:S01]  /*cfb0*/  LDL.LU R23, [R1+0x1c] ;  /* 0x00001c0001177983 */ /* 0x000ea20000300800 */
[----:B------:R-:W-:Y:S01]  /*cfc0*/  IMAD.MOV.U32 R12, RZ, RZ, R27 ;  /* 0x000000ffff0c7224 */ /* 0x000fe200078e001b */
[----:B------:R-:W-:-:S02]  /*cfd0*/  MOV R13, R3 ;  /* 0x00000003000d7202 */ /* 0x000fc40000000f00 */
[----:B--2---:R0:W-:Y:S04]  /*cfe0*/  STL.64 [R1+0x2ef8], R22 ;  /* 0x002ef81601007387 */ /* 0x0041e80000100a00 */
[----:B------:R1:W-:Y:S04]  /*cff0*/  STL.64 [R1+0x2eb8], R14 ;  /* 0x002eb80e01007387 */ /* 0x0003e80000100a00 */
[----:B------:R-:W2:Y:S04]  /*d000*/  LDL.LU R27, [R1+0x3044] ;  /* 0x00304400011b7983 */ /* 0x000ea80000300800 */
[----:B------:R-:W3:Y:S04]  /*d010*/  LDL.LU R3, [R1+0x3040] ;  /* 0x0030400001037983 */ /* 0x000ee80000300800 */
[----:B0-----:R-:W4:Y:S04]  /*d020*/  LDL.LU R22, [R1+0x28] ;  /* 0x0000280001167983 */ /* 0x001f280000300800 */
[----:B------:R-:W4:Y:S01]  /*d030*/  LDL.LU R23, [R1+0x2c] ;  /* 0x00002c0001177983 */ /* 0x000f220000300800 */
[----:B-1----:R-:W-:Y:S01]  /*d040*/  IMAD.MOV.U32 R14, RZ, RZ, R9 ;  /* 0x000000ffff0e7224 */ /* 0x002fe200078e0009 */
[----:B------:R-:W-:-:S02]  /*d050*/  MOV R15, R8 ;  /* 0x00000008000f7202 */ /* 0x000fc40000000f00 */
[----:B----4-:R-:W-:Y:S04]  /*d060*/  STL.64 [R1+0x2f10], R22 ;  /* 0x002f101601007387 */ /* 0x010fe80000100a00 */
        /* <DEDUP_REMOVED lines=8> */
[----:B------:R-:W2:Y:S04]  /*d0f0*/  LDL.LU R2, [R1+0x3034] ;  /* 0x0030340001027983 */ /* 0x000ea80000300800 */
[----:B------:R-:W2:Y:S04]  /*d100*/  LDL.LU R6, [R1+0x3030] ;  /* 0x0030300001067983 */ /* 0x000ea80000300800 */
[----:B------:R-:W2:Y:S04]  /*d110*/  LDL.LU R22, [R1+0x38] ;  /* 0x0000380001167983 */ /* 0x000ea80000300800 */
[----:B------:R-:W2:Y:S04]  /*d120*/  LDL.LU R23, [R1+0x3c] ;  /* 0x00003c0001177983 */ /* 0x000ea80000300800 */
[----:B--2---:R0:W-:Y:S04]  /*d130*/  STL.64 [R1+0x2f30], R22 ;  /* 0x002f301601007387 */ /* 0x0041e80000100a00 */
[----:B------:R-:W2:Y:S04]  /*d140*/  LDL.LU R10, [R1+0x48] ;  /* 0x00004800010a7983 */ /* 0x000ea80000300800 */
[----:B------:R-:W2:Y:S04]  /*d150*/  LDL.LU R11, [R1+0x4c] ;  /* 0x00004c00010b7983 */ /* 0x000ea80000300800 */
[----:B--2---:R1:W-:Y:S04]  /*d160*/  STL.64 [R1+0x2f38], R10 ;  /* 0x002f380a01007387 */ /* 0x0043e80000100a00 */
[----:B------:R-:W2:Y:S04]  /*d170*/  LDL.LU R20, [R1+0x120] ;  /* 0x0001200001147983 */ /* 0x000ea80000300800 */
[----:B------:R-:W2:Y:S04]  /*d180*/  LDL.LU R21, [R1+0x124] ;  /* 0x0001240001157983 */ /* 0x000ea80000300800 */
[----:B0-----:R-:W2:Y:S04]  /*d190*/  LDL.LU R22, [R1+0x128] ;  /* 0x0001280001167983 */ /* 0x001ea80000300800 */
[----:B------:R-:W2:Y:S04]  /*d1a0*/  LDL.LU R23, [R1+0x12c] ;  /* 0x00012c0001177983 */ /* 0x000ea80000300800 */
[----:B--2---:R-:W-:Y:S04]  /*d1b0*/  STL.64 [R1+0x2f48], R22 ;  /* 0x002f481601007387 */ /* 0x004fe80000100a00 */
[----:B------:R-:W-:Y:S04]  /*d1c0*/  STL.64 [R1+0x2f40], R20 ;  /* 0x002f401401007387 */ /* 0x000fe80000100a00 */
[----:B-1----:R-:W2:Y:S04]  /*d1d0*/  LDL.LU R10, [R1+0x58] ;  /* 0x00005800010a7983 */ /* 0x002ea80000300800 */
[----:B------:R-:W2:Y:S04]  /*d1e0*/  LDL.LU R11, [R1+0x5c] ;  /* 0x00005c00010b7983 */ /* 0x000ea80000300800 */
[----:B--2---:R0:W-:Y:S04]  /*d1f0*/  STL.64 [R1+0x2f50], R10 ;  /* 0x002f500a01007387 */ /* 0x0041e80000100a00 */
[----:B0-----:R-:W2:Y:S04]  /*d200*/  LDL.LU R10, [R1+0x68] ;  /* 0x00006800010a7983 */ /* 0x001ea80000300800 */
[----:B------:R-:W2:Y:S01]  /*d210*/  LDL.LU R11, [R1+0x6c] ;  /* 0x00006c00010b7983 */ /* 0x000ea20000300800 */
[----:B------:R-:W-:-:S03]  /*d220*/  IMAD.MOV.U32 R23, RZ, RZ, R6 ;  /* 0x000000ffff177224 */ /* 0x000fc600078e0006 */
[----:B--2---:R0:W-:Y:S04]  /*d230*/  STL.64 [R1+0x2f68], R10 ;  /* 0x002f680a01007387 */ /* 0x0041e80000100a00 */
[----:B------:R-:W2:Y:S04]  /*d240*/  LDL.LU R20, [R1+0x130] ;  /* 0x0001300001147983 */ /* 0x000ea80000300800 */
[----:B------:R-:W2:Y:S04]  /*d250*/  LDL.LU R21, [R1+0x134] ;  /* 0x0001340001157983 */ /* 0x000ea80000300800 */
[----:B------:R-:W2:Y:S04]  /*d260*/  LDL.LU R22, [R1+0x138] ;  /* 0x0001380001167983 */ /* 0x000ea80000300800 */
[----:B------:R-:W2:Y:S04]  /*d270*/  LDL.LU R6, [R1+0x302c] ;  /* 0x00302c0001067983 */ /* 0x000ea80000300800 */
[----:B0-----:R-:W2:Y:S04]  /*d280*/  LDL.LU R10, [R1+0x78] ;  /* 0x00007800010a7983 */ /* 0x001ea80000300800 */
[----:B------:R-:W2:Y:S04]  /*d290*/  LDL.LU R11, [R1+0x7c] ;  /* 0x00007c00010b7983 */ /* 0x000ea80000300800 */
[----:B--2---:R0:W-:Y:S04]  /*d2a0*/  STL.64 [R1+0x2f80], R10 ;  /* 0x002f800a01007387 */ /* 0x0041e80000100a00 */
[----:B0-----:R-:W2:Y:S04]  /*d2b0*/  LDL.LU R10, [R1+0x88] ;  /* 0x00008800010a7983 */ /* 0x001ea80000300800 */
[----:B------:R-:W2:Y:S04]  /*d2c0*/  LDL.LU R11, [R1+0x8c] ;  /* 0x00008c00010b7983 */ /* 0x000ea80000300800 */
[----:B--2---:R-:W-:Y:S04]  /*d2d0*/  STL.64 [R1+0x2f98], R10 ;  /* 0x002f980a01007387 */ /* 0x004fe80000100a00 */
[----:B------:R-:W-:Y:S04]  /*d2e0*/  STL.64 [R1+0x2f60], R22 ;  /* 0x002f601601007387 */ /* 0x000fe80000100a00 */
[----:B------:R0:W-:Y:S04]  /*d2f0*/  STL.64 [R1+0x2f58], R20 ;  /* 0x002f581401007387 */ /* 0x0001e80000100a00 */
[----:B0-----:R-:W2:Y:S04]  /*d300*/  LDL.LU R20, [R1+0x140] ;  /* 0x0001400001147983 */ /* 0x001ea80000300800 */
[----:B------:R-:W2:Y:S04]  /*d310*/  LDL.LU R21, [R1+0x144] ;  /* 0x0001440001157983 */ /* 0x000ea80000300800 */
[----:B------:R-:W2:Y:S04]  /*d320*/  LDL.LU R22, [R1+0x148] ;  /* 0x0001480001167983 */ /* 0x000ea80000300800 */
[----:B------:R-:W2:Y:S04]  /*d330*/  LDL.LU R23, [R1+0x14c] ;  /* 0x00014c0001177983 */ /* 0x000ea80000300800 */
[----:B------:R-:W2:Y:S04]  /*d340*/  LDL.LU R10, [R1+0x98] ;  /* 0x00009800010a7983 */ /* 0x000ea80000300800 */
[----:B------:R-:W2:Y:S04]  /*d350*/  LDL.LU R11, [R1+0x9c] ;  /* 0x00009c00010b7983 */ /* 0x000ea80000300800 */
[----:B--2---:R-:W-:Y:S04]  /*d360*/  STL.64 [R1+0x2fb0], R10 ;  /* 0x002fb00a01007387 */ /* 0x004fe80000100a00 */
[----:B------:R0:W-:Y:S04]  /*d370*/  STL.64 [R1+0x2f78], R22 ;  /* 0x002f781601007387 */ /* 0x0001e80000100a00 */
[----:B------:R1:W-:Y:S01]  /*d380*/  STL.64 [R1+0x2f70], R20 ;  /* 0x002f701401007387 */ /* 0x0003e20000100a00 */
[----:B0-----:R-:W-:-:S03]  /*d390*/  MOV R23, R6 ;  /* 0x0000000600177202 */ /* 0x001fc60000000f00 */
[----:B-1----:R-:W2:Y:S04]  /*d3a0*/  LDL.LU R20, [R1+0x150] ;  /* 0x0001500001147983 */ /* 0x002ea80000300800 */
[----:B------:R-:W2:Y:S04]  /*d3b0*/  LDL.LU R21, [R1+0x154] ;  /* 0x0001540001157983 */ /* 0x000ea80000300800 */
[----:B------:R-:W2:Y:S04]  /*d3c0*/  LDL.LU R22, [R1+0x158] ;  /* 0x0001580001167983 */ /* 0x000ea80000300800 */
[----:B------:R-:W2:Y:S04]  /*d3d0*/  LDL.LU R6, [R1+0x3028] ;  /* 0x0030280001067983 */ /* 0x000ea80000300800 */
[----:B------:R-:W2:Y:S04]  /*d3e0*/  LDL.LU R10, [R1+0xa8] ;  /* 0x0000a800010a7983 */ /* 0x000ea80000300800 */
        /* <DEDUP_REMOVED lines=15> */
[----:B------:R-:W2:Y:S01]  /*d4e0*/  LDL.LU R22, [R1+0x178] ;  /* 0x0001780001167983 */ /* 0x000ea20000300800 */
[----:B------:R-:W-:-:S03]  /*d4f0*/  IMAD.MOV.U32 R23, RZ, RZ, R6 ;  /* 0x000000ffff177224 */ /* 0x000fc600078e0006 */
[----:B------:R-:W3:Y:S04]  /*d500*/  LDL.LU R6, [R1+0x3024] ;  /* 0x0030240001067983 */ /* 0x000ee80000300800 */
[----:B------:R-:W3:Y:S04]  /*d510*/  LDL.LU R10, [R1+0xc8] ;  /* 0x0000c800010a7983 */ /* 0x000ee80000300800 */
[----:B------:R-:W3:Y:S04]  /*d520*/  LDL.LU R11, [R1+0xcc] ;  /* 0x0000cc00010b7983 */ /* 0x000ee80000300800 */
[----:B--2---:R-:W-:Y:S04]  /*d530*/  STL.64 [R1+0x2fc0], R22 ;  /* 0x002fc01601007387 */ /* 0x004fe80000100a00 */
[----:B------:R0:W-:Y:S04]  /*d540*/  STL.64 [R1+0x2fb8], R20 ;  /* 0x002fb81401007387 */ /* 0x0001e80000100a00 */
[----:B0-----:R-:W2:Y:S04]  /*d550*/  LDL.LU R20, [R1+0x180] ;  /* 0x0001800001147983 */ /* 0x001ea80000300800 */
[----:B------:R-:W2:Y:S04]  /*d560*/  LDL.LU R21, [R1+0x184] ;  /* 0x0001840001157983 */ /* 0x000ea80000300800 */
[----:B------:R-:W2:Y:S04]  /*d570*/  LDL.LU R22, [R1+0x188] ;  /* 0x0001880001167983 */ /* 0x000ea80000300800 */
[----:B------:R-:W2:Y:S04]  /*d580*/  LDL.LU R23, [R1+0x18c] ;  /* 0x00018c0001177983 */ /* 0x000ea80000300800 */
[----:B--2---:R-:W-:Y:S04]  /*d590*/  STL.64 [R1+0x2fd8], R22 ;  /* 0x002fd81601007387 */ /* 0x004fe80000100a00 */
[----:B------:R0:W-:Y:S04]  /*d5a0*/  STL.64 [R1+0x2fd0], R20 ;  /* 0x002fd01401007387 */ /* 0x0001e80000100a00 */
[----:B0-----:R-:W2:Y:S04]  /*d5b0*/  LDL.LU R20, [R1+0x190] ;  /* 0x0001900001147983 */ /* 0x001ea80000300800 */
[----:B------:R-:W2:Y:S04]  /*d5c0*/  LDL.LU R21, [R1+0x194] ;  /* 0x0001940001157983 */ /* 0x000ea80000300800 */
[----:B------:R-:W2:Y:S01]  /*d5d0*/  LDL.LU R22, [R1+0x198] ;  /* 0x0001980001167983 */ /* 0x000ea20000300800 */
[----:B---3--:R-:W-:-:S03]  /*d5e0*/  MOV R23, R6 ;  /* 0x0000000600177202 */ /* 0x008fc60000000f00 */
[----:B------:R-:W3:Y:S04]  /*d5f0*/  LDL.LU R6, [R1+0x3020] ;  /* 0x0030200001067983 */ /* 0x000ee80000300800 */
[----:B--2---:R-:W-:Y:S04]  /*d600*/  STL.64 [R1+0x2ff0], R22 ;  /* 0x002ff01601007387 */ /* 0x004fe80000100a00 */
[----:B------:R0:W-:Y:S04]  /*d610*/  STL.64 [R1+0x2fe8], R20 ;  /* 0x002fe81401007387 */ /* 0x0001e80000100a00 */
[----:B0-----:R-:W2:Y:S04]  /*d620*/  LDL.LU R20, [R1+0x1a0] ;  /* 0x0001a00001147983 */ /* 0x001ea80000300800 */
[----:B------:R-:W2:Y:S04]  /*d630*/  LDL.LU R21, [R1+0x1a4] ;  /* 0x0001a40001157983 */ /* 0x000ea80000300800 */
[----:B------:R-:W2:Y:S04]  /*d640*/  LDL.LU R22, [R1+0x1a8] ;  /* 0x0001a80001167983 */ /* 0x000ea80000300800 */
[----:B------:R-:W2:Y:S04]  /*d650*/  LDL.LU R23, [R1+0x1ac] ;  /* 0x0001ac0001177983 */ /* 0x000ea80000300800 */
[----:B------:R0:W-:Y:S04]  /*d660*/  STL.64 [R1+0x2ef0], R14 ;  /* 0x002ef00e01007387 */ /* 0x0001e80000100a00 */
[----:B------:R1:W-:Y:S01]  /*d670*/  STL.64 [R1+0x2ee8], R12 ;  /* 0x002ee80c01007387 */ /* 0x0003e20000100a00 */
[----:B0-----:R-:W-:Y:S01]  /*d680*/  IMAD.MOV.U32 R14, RZ, RZ, R25 ;  /* 0x000000ffff0e7224 */ /* 0x001fe200078e0019 */
[----:B------:R-:W-:Y:S01]  /*d690*/  MOV R15, R26 ;  /* 0x0000001a000f7202 */ /* 0x000fe20000000f00 */
[----:B-1----:R-:W-:Y:S01]  /*d6a0*/  IMAD.MOV.U32 R12, RZ, RZ, R7 ;  /* 0x000000ffff0c7224 */ /* 0x002fe200078e0007 */
[----:B------:R-:W-:Y:S01]  /*d6b0*/  MOV R13, R24 ;  /* 0x00000018000d7202 */ /* 0x000fe20000000f00 */
[----:B------:R-:W3:Y:S04]  /*d6c0*/  LDL.LU R7, [R1+0x301c] ;  /* 0x00301c0001077983 */ /* 0x000ee80000300800 */
[----:B------:R-:W2:Y:S04]  /*d6d0*/  LDL.LU R24, [R1+0x3018] ;  /* 0x0030180001187983 */ /* 0x000ea80000300800 */
[----:B------:R-:W2:Y:S04]  /*d6e0*/  LDL.LU R25, [R1+0x3014] ;  /* 0x0030140001197983 */ /* 0x000ea80000300800 */
[----:B------:R-:W2:Y:S04]  /*d6f0*/  LDL.LU R26, [R1+0x3010] ;  /* 0x00301000011a7983 */ /* 0x000ea80000300800 */
[----:B------:R-:W-:Y:S04]  /*d700*/  STL.64 [R1+0x2f08], R14 ;  /* 0x002f080e01007387 */ /* 0x000fe80000100a00 */
[----:B------:R0:W-:Y:S02]  /*d710*/  STL.64 [R1+0x2f00], R12 ;  /* 0x002f000c01007387 */ /* 0x0001e40000100a00 */
[----:B0-----:R-:W-:-:S02]  /*d720*/  IMAD.MOV.U32 R12, RZ, RZ, R27 ;  /* 0x000000ffff0c7224 */ /* 0x001fc400078e001b */
[----:B------:R-:W2:Y:S01]  /*d730*/  LDL.LU R27, [R1+0x300c] ;  /* 0x00300c00011b7983 */ /* 0x000ea20000300800 */
[----:B------:R-:W-:Y:S01]  /*d740*/  IMAD.MOV.U32 R14, RZ, RZ, R5 ;  /* 0x000000ffff0e7224 */ /* 0x000fe200078e0005 */
[----:B------:R-:W-:Y:S02]  /*d750*/  MOV R15, R0 ;  /* 0x00000000000f7202 */ /* 0x000fe40000000f00 */
[----:B------:R-:W-:Y:S02]  /*d760*/  MOV R13, R4 ;  /* 0x00000004000d7202 */ /* 0x000fe40000000f00 */
[----:B------:R-:W3:Y:S04]  /*d770*/  LDL.LU R4, [R1+0x3008] ;  /* 0x0030080001047983 */ /* 0x000ee80000300800 */
[----:B------:R-:W3:Y:S04]  /*d780*/  LDL.LU R5, [R1+0x3004] ;  /* 0x0030040001057983 */ /* 0x000ee80000300800 */
[----:B------:R-:W3:Y:S04]  /*d790*/  LDL.LU R0, [R1+0x3000] ;  /* 0x0030000001007983 */ /* 0x000ee80000300800 */
[----:B------:R-:W-:Y:S04]  /*d7a0*/  STL.64 [R1+0x2f20], R14 ;  /* 0x002f200e01007387 */ /* 0x000fe80000100a00 */
[----:B------:R0:W-:Y:S02]  /*d7b0*/  STL.64 [R1+0x2f18], R12 ;  /* 0x002f180c01007387 */ /* 0x0001e40000100a00 */
[----:B0-----:R-:W-:Y:S01]  /*d7c0*/  IMAD.MOV.U32 R12, RZ, RZ, R2 ;  /* 0x000000ffff0c7224 */ /* 0x001fe200078e0002 */
[----:B-----5:R-:W-:Y:S01]  /*d7d0*/  MOV R13, R29 ;  /* 0x0000001d000d7202 */ /* 0x020fe20000000f00 */
[----:B------:R-:W5:Y:S04]  /*d7e0*/  LDL.LU R2, [R1+0x2ffc] ;  /* 0x002ffc0001027983 */ /* 0x000f680000300800 */
[----:B------:R-:W3:Y:S01]  /*d7f0*/  LDL.LU R29, [R1+0x2ff8] ;  /* 0x002ff800011d7983 */ /* 0x000ee20000300800 */
[C---:B--2---:R-:W-:Y:S03]  /*d800*/  HMMA.16816.F32 R8, R24.reuse, R10, R20 ;  /* 0x0000000a1808723c */ /* 0x044fe60000001814 */
[----:B------:R-:W2:Y:S04]  /*d810*/  LDL.LU.64 R22, [R1+0x2ff0] ;  /* 0x002ff00001167983 */ /* 0x000ea80000300a00 */
[----:B------:R-:W2:Y:S11]  /*d820*/  LDL.LU.64 R20, [R1+0x2fe8] ;  /* 0x002fe80001147983 */ /* 0x000eb60000300a00 */
[----:B------:R-:W-:Y:S05]  /*d830*/  @!UPT UIADD3 URZ, URZ, URZ, URZ ;  /* 0x0000003f3f3ff290 */ /* 0x000fea000fffe03f */
[----:B------:R-:W-:Y:S04]  /*d840*/  STL.64 [R1+0x360], R8 ;  /* 0x0003600801007387 */ /* 0x000fe80000100a00 */
[----:B------:R0:W-:Y:S04]  /*d850*/  STL.64 [R1+0x368], R10 ;  /* 0x0003680a01007387 */ /* 0x0001e80000100a00 */
[----:B0-----:R-:W2:Y:S02]  /*d860*/  LDL.LU.64 R10, [R1+0x2fe0] ;  /* 0x002fe000010a7983 */ /* 0x001ea40000300a00 */
[C---:B--2---:R-:W-:Y:S02]  /*d870*/  HMMA.16816.F32 R8, R24.reuse, R10, R20 ;  /* 0x0000000a1808723c */ /* 0x044fe40000001814 */
[----:B------:R-:W2:Y:S04]  /*d880*/  LDL.LU.64 R22, [R1+0x2fd8] ;  /* 0x002fd80001167983 */ /* 0x000ea80000300a00 */
[----:B------:R-:W2:Y:S11]  /*d890*/  LDL.LU.64 R20, [R1+0x2fd0] ;  /* 0x002fd00001147983 */ /* 0x000eb60000300a00 */
[----:B------:R-:W-:Y:S06]  /*d8a0*/  @!UPT UIADD3 URZ, URZ, URZ, URZ ;  /* 0x0000003f3f3ff290 */ /* 0x000fec000fffe03f */
        /* <DEDUP_REMOVED lines=23> */
[----:B0-----:R-:W2:Y:S01]  /*da20*/  LDL.LU.64 R10, [R1+0x2f80] ;  /* 0x002f8000010a7983 */ /* 0x001ea20000300a00 */
[----:B----4-:R-:W-:Y:S01]  /*da30*/  IMAD.MOV.U32 R14, RZ, RZ, R28 ;  /* 0x000000ffff0e7224 */ /* 0x010fe200078e001c */
[----:B------:R-:W-:Y:S01]  /*da40*/  MOV R15, R3 ;  /* 0x00000003000f7202 */ /* 0x000fe20000000f00 */
[C---:B--2---:R-:W-:Y:S01]  /*da50*/  HMMA.16816.F32 R8, R24.reuse, R10, R20 ;  /* 0x0000000a1808723c */ /* 0x044fe20000001814 */
[----:B------:R-:W2:Y:S04]  /*da60*/  LDL.LU.64 R22, [R1+0x2f78] ;  /* 0x002f780001167983 */ /* 0x000ea80000300a00 */
[----:B------:R-:W2:Y:S11]  /*da70*/  LDL.LU.64 R20, [R1+0x2f70] ;  /* 0x002f700001147983 */ /* 0x000eb60000300a00 */
[----:B------:R-:W-:Y:S07]  /*da80*/  @!UPT UIADD3 URZ, URZ, URZ, URZ ;  /* 0x0000003f3f3ff290 */ /* 0x000fee000fffe03f */
[----:B------:R2:W-:Y:S01]  /*da90*/  STL.64 [R1+0x310], R8 ;  /* 0x0003100801007387 */ /* 0x0005e20000100a00 */
[----:B------:R-:W-:Y:S01]  /*daa0*/  IMAD.MOV.U32 R28, RZ, RZ, R10 ;  /* 0x000000ffff1c7224 */ /* 0x000fe200078e000a */
[----:B------:R-:W-:Y:S02]  /*dab0*/  MOV R3, R11 ;  /* 0x0000000b00037202 */ /* 0x000fe40000000f00 */
        /* <DEDUP_REMOVED lines=14> */
[----:B------:R2:W-:Y:S01]  /*dba0*/  STL.64 [R1+0x2f0], R8 ;  /* 0x0002f00801007387 */ /* 0x0005e20000100a00 */
[----:B------:R-:W-:Y:S01]  /*dbb0*/  IMAD.MOV.U32 R3, RZ, RZ, R10 ;  /* 0x000000ffff037224 */ /* 0x000fe200078e000a */
[----:B------:R-:W-:Y:S02]  /*dbc0*/  MOV R28, R11 ;  /* 0x0000000b001c7202 */ /* 0x000fe40000000f00 */
[----:B------:R-:W2:Y:S04]  /*dbd0*/  LDL.LU.64 R10, [R1+0x2f38] ;  /* 0x002f3800010a7983 */ /* 0x000ea80000300a00 */
[----:B------:R-:W-:Y:S04]  /*dbe0*/  STL [R1+0x2d34], R28 ;  /* 0x002d341c01007387 */ /* 0x000fe80000100800 */
[----:B------:R-:W-:Y:S01]  /*dbf0*/  STL [R1+0x2d30], R3 ;  /* 0x002d300301007387 */ /* 0x000fe20000100800 */
[C---:B--2---:R-:W-:Y:S03]  /*dc00*/  HMMA.16816.F32 R8, R24.reuse, R10, R20 ;  /* 0x0000000a1808723c */ /* 0x044fe60000001814 */
[----:B------:R-:W2:Y:S11]  /*dc10*/  LDL.LU.64 R22, [R1+0x2f30] ;  /* 0x002f300001167983 */ /* 0x000eb60000300a00 */
[----:B------:R-:W-:Y:S09]  /*dc20*/  @!UPT UIADD3 URZ, URZ, URZ, URZ ;  /* 0x0000003f3f3ff290 */ /* 0x000ff2000fffe03f */
[----:B------:R-:W-:Y:S04]  /*dc30*/  STL.64 [R1+0x2e0], R8 ;  /* 0x0002e00801007387 */ /* 0x000fe80000100a00 */
[----:B------:R0:W-:Y:S04]  /*dc40*/  STL.64 [R1+0x2e8], R10 ;  /* 0x0002e80a01007387 */ /* 0x0001e80000100a00 */
[----:B0-----:R-:W4:Y:S01]  /*dc50*/  LDL.LU.64 R10, [R1+0x2f28] ;  /* 0x002f2800010a7983 */ /* 0x001f220000300a00 */
        /* <DEDUP_REMOVED lines=22> */
[----:B------:R-:W4:Y:S04]  /*ddc0*/  LDL.LU.64 R14, [R1+0x2ed8] ;  /* 0x002ed800010e7983 */ /* 0x000f280000300a00 */
[----:B------:R-:W4:Y:S11]  /*ddd0*/  LDL.LU.64 R12, [R1+0x2ed0] ;  /* 0x002ed000010c7983 */ /* 0x000f360000300a00 */
[----:B------:R-:W-:Y:S06]  /*dde0*/  @!UPT UIADD3 URZ, URZ, URZ, URZ ;  /* 0x0000003f3f3ff290 */ /* 0x000fec000fffe03f */
[----:B------:R-:W-:Y:S04]  /*ddf0*/  STL.64 [R1+0x2a0], R20 ;  /* 0x0002a01401007387 */ /* 0x000fe80000100a00 */
[----:B------:R0:W-:Y:S04]  /*de00*/  STL.64 [R1+0x2a8], R22 ;  /* 0x0002a81601007387 */ /* 0x0001e80000100a00 */
[----:B0-----:R-:W2:Y:S04]  /*de10*/  LDL.LU.64 R22, [R1+0x2ec8] ;  /* 0x002ec80001167983 */ /* 0x001ea80000300a00 */
[----:B------:R-:W2:Y:S01]  /*de20*/  LDL.LU.64 R20, [R1+0x2ec0] ;  /* 0x002ec00001147983 */ /* 0x000ea20000300a00 */
[----:B----4-:R-:W-:Y:S11]  /*de30*/  HMMA.16816.F32 R12, R24, R10, R12 ;  /* 0x0000000a180c723c */ /* 0x010ff6000000180c */
[----:B------:R-:W-:Y:S11]  /*de40*/  @!UPT UIADD3 URZ, URZ, URZ, URZ ;  /* 0x0000003f3f3ff290 */ /* 0x000ff6000fffe03f */
[----:B------:R-:W-:Y:S01]  /*de50*/  @!UPT UIADD3 URZ, URZ, URZ, URZ ;  /* 0x0000003f3f3ff290 */ /* 0x000fe2000fffe03f */
[----:B------:R-:W-:Y:S04]  /*de60*/  STL.64 [R1+0x290], R12 ;  /* 0x0002900c01007387 */ /* 0x000fe80000100a00 */
[----:B------:R0:W-:Y:S04]  /*de70*/  STL.64 [R1+0x298], R14 ;  /* 0x0002980e01007387 */ /* 0x0001e80000100a00 */
[----:B0-----:R-:W2:Y:S04]  /*de80*/  LDL.LU.64 R14, [R1+0x2eb8] ;  /* 0x002eb800010e7983 */ /* 0x001ea80000300a00 */
[----:B------:R-:W0:Y:S01]  /*de90*/  S2R R9, SR_TID.X ;  /* 0x0000000000097919 */ /* 0x000e220000002100 */
[----:B---3--:R-:W-:Y:S01]  /*dea0*/  HMMA.16816.F32 R16, R16, R4, RZ ;  /* 0x000000041010723c */ /* 0x008fe200000018ff */
[C---:B0-----:R-:W-:Y:S01]  /*deb0*/  LOP3.LUT R8, R9.reuse, 0x7, RZ, 0xc0, !PT ;  /* 0x0000000709087812 */ /* 0x041fe200078ec0ff */
[----:B------:R-:W-:-:S04]  /*dec0*/  IMAD.SHL.U32 R9, R9, 0x2, RZ ;  /* 0x0000000209097824 */ /* 0x000fc800078e00ff */
[----:B------:R-:W-:-:S05]  /*ded0*/  IMAD R28, R8, 0x110, RZ ;  /* 0x00000110081c7824 */ /* 0x000fca00078e02ff */
[----:B------:R-:W-:-:S04]  /*dee0*/  LOP3.LUT R28, R28, 0x30, R9, 0x78, !PT ;  /* 0x000000301c1c7812 */ /* 0x000fc800078e7809 */
[----:B------:R-:W-:-:S09]  /*def0*/  LOP3.LUT R28, R28, 0x40, RZ, 0x3c, !PT ;  /* 0x000000401c1c7812 */ /* 0x000fd200078e3cff */
[C---:B------:R-:W-:Y:S01]  /*df00*/  HMMA.16816.F32 R8, R24.reuse, R6, R16 ;  /* 0x000000061808723c */ /* 0x040fe20000001810 */
[----:B------:R-:W0:Y:S04]  /*df10*/  LDSM.16.M88.4 R4, [R28+0x10000] ;  /* 0x010000001c04783b */ /* 0x000e280000000200 */
[----:B------:R-:W-:Y:S03]  /*df20*/  LDSM.16.M88.4 R16, [R28+0x17800] ;  /* 0x017800001c10783b */ /* 0x000fe60000000200 */
[----:B--2---:R-:W-:Y:S01]  /*df30*/  HMMA.16816.F32 R12, R24, R14, R20 ;  /* 0x0000000e180c723c */ /* 0x004fe20000001814 */
[----:B------:R-:W-:Y:S04]  /*df40*/  LDSM.16.MT88.4 R24, [R29+0x4100] ;  /* 0x004100001d18783b */ /* 0x000fe80000004200 */
[----:B------:R-:W-:Y:S11]  /*df50*/  LDSM.16.MT88.4 R20, [R29+0x4000] ;  /* 0x004000001d14783b */ /* 0x000ff60000004200 */
[----:B------:R-:W-:Y:S07]  /*df60*/  @!UPT UIADD3 URZ, URZ, URZ, URZ ;  /* 0x0000003f3f3ff290 */ /* 0x000fee000fffe03f */
[----:B------:R-:W-:Y:S04]  /*df70*/  STL.64 [R1+0x280], R12 ;  /* 0x0002800c01007387 */ /* 0x000fe80000100a00 */
[----:B------:R-:W-:Y:S04]  /*df80*/  STL.64 [R1+0x288], R14 ;  /* 0x0002880e01007387 */ /* 0x000fe80000100a00 */
[----:B------:R-:W-:Y:S04]  /*df90*/  STL.64 [R1+0xc0], R8 ;  /* 0x0000c00801007387 */ /* 0x000fe80000100a00 */
[----:B------:R-:W1:Y:S04]  /*dfa0*/  LDSM.16.M88.4 R12, [R28+0x10800] ;  /* 0x010800001c0c783b */ /* 0x000e680000000200 */
[----:B------:R-:W-:Y:S04]  /*dfb0*/  STL.64 [R1+0xc8], R10 ;  /* 0x0000c80a01007387 */ /* 0x000fe80000100a00 */
[----:B------:R-:W2:Y:S04]  /*dfc0*/  LDSM.16.M88.4 R8, [R28+0x11000] ;  /* 0x011000001c08783b */ /* 0x000ea80000000200 */
[----:B0-----:R-:W-:Y:S04]  /*dfd0*/  STL.64 [R1+0xb0], R4 ;  /* 0x0000b00401007387 */ /* 0x001fe80000100a00 */
[----:B------:R-:W-:Y:S04]  /*dfe0*/  STL.64 [R1+0xb8], R6 ;  /* 0x0000b80601007387 */ /* 0x000fe80000100a00 */
[----:B------:R-:W0:Y:S04]  /*dff0*/  LDSM.16.M88.4 R4, [R28+0x11800] ;  /* 0x011800001c04783b */ /* 0x000e280000000200 */
[----:B-1----:R-:W-:Y:S04]  /*e000*/  STL.64 [R1+0xa0], R12 ;  /* 0x0000a00c01007387 */ /* 0x002fe80000100a00 */
[----:B------:R-:W-:Y:S04]  /*e010*/  STL.64 [R1+0xa8], R14 ;  /* 0x0000a80e01007387 */ /* 0x000fe80000100a00 */
[----:B------:R-:W1:Y:S04]  /*e020*/  LDSM.16.M88.4 R12, [R28+0x12000] ;  /* 0x012000001c0c783b */ /* 0x000e680000000200 */
[----:B--2---:R-:W-:Y:S04]  /*e030*/  STL.64 [R1+0x90], R8 ;  /* 0x0000900801007387 */ /* 0x004fe80000100a00 */
        /* <DEDUP_REMOVED lines=19> */
[----:B------:R-:W-:Y:S04]  /*e170*/  LDSM.16.M88.4 R8, [R28+0x15800] ;  /* 0x015800001c08783b */ /* 0x000fe80000000200 */
[----:B0-----:R-:W-:Y:S04]  /*e180*/  STL.64 [R1+0x20], R4 ;  /* 0x0000200401007387 */ /* 0x001fe80000100a00 */
[----:B------:R-:W-:Y:S04]  /*e190*/  STL.64 [R1+0x28], R6 ;  /* 0x0000280601007387 */ /* 0x000fe80000100a00 */
[----:B------:R-:W0:Y:S04]  /*e1a0*/  LDSM.16.M88.4 R4, [R28+0x16000] ;  /* 0x016000001c04783b */ /* 0x000e280000000200 */
[----:B-1----:R-:W-:Y:S04]  /*e1b0*/  STL.64 [R1+0x10], R12 ;  /* 0x0000100c01007387 */ /* 0x002fe80000100a00 */
[----:B------:R-:W-:Y:S04]  /*e1c0*/  STL.64 [R1+0x18], R14 ;  /* 0x0000180e01007387 */ /* 0x000fe80000100a00 */
[----:B------:R-:W-:Y:S04]  /*e1d0*/  LDSM.16.M88.4 R12, [R28+0x17000] ;  /* 0x017000001c0c783b */ /* 0x000fe80000000200 */
[----:B0-----:R-:W-:Y:S04]  /*e1e0*/  STL.64 [R1+0x2dc8], R6 ;  /* 0x002dc80601007387 */ /* 0x001fe80000100a00 */
[----:B------:R-:W-:Y:S04]  /*e1f0*/  STL.64 [R1], R8 ;  /* 0x0000000801007387 */ /* 0x000fe80000100a00 */
[----:B------:R-:W-:Y:S04]  /*e200*/  STL.64 [R1+0x8], R10 ;  /* 0x0000080a01007387 */ /* 0x000fe80000100a00 */
[----:B------:R0:W-:Y:S04]  /*e210*/  STL.64 [R1+0x2dc0], R4 ;  /* 0x002dc00401007387 */ /* 0x0001e80000100a00 */
[----:B------:R-:W1:Y:S04]  /*e220*/  LDSM.16.M88.4 R8, [R28+0x16800] ;  /* 0x016800001c08783b */ /* 0x000e680000000200 */
        /* <DEDUP_REMOVED lines=8> */
[----:B------:R-:W2:Y:S04]  /*e2b0*/  LDL.LU R6, [R1+0x278] ;  /* 0x0002780001067983 */ /* 0x000ea80000300800 */
[----:B------:R-:W2:Y:S04]  /*e2c0*/  LDL.LU R7, [R1+0x27c] ;  /* 0x00027c0001077983 */ /* 0x000ea80000300800 */
[----:B-1----:R-:W-:Y:S04]  /*e2d0*/  STL [R1+0x2af4], R10 ;  /* 0x002af40a01007387 */ /* 0x002fe80000100800 */
[----:B------:R-:W-:Y:S04]  /*e2e0*/  STL [R1+0x2af0], R11 ;  /* 0x002af00b01007387 */ /* 0x000fe80000100800 */
[----:B------:R-:W-:Y:S04]  /*e2f0*/  STL [R1+0x2ac4], R14 ;  /* 0x002ac40e01007387 */ /* 0x000fe80000100800 */
[----:B------:R-:W-:Y:S04]  /*e300*/  STL [R1+0x2ac0], R15 ;  /* 0x002ac00f01007387 */ /* 0x000fe80000100800 */
[----:B------:R-:W-:Y:S04]  /*e310*/  STL [R1+0x2be4], R18 ;  /* 0x002be41201007387 */ /* 0x000fe80000100800 */
[----:B------:R-:W-:Y:S04]  /*e320*/  STL [R1+0x2be0], R19 ;  /* 0x002be01301007387 */ /* 0x000fe80000100800 */
[----:B------:R0:W-:Y:S04]  /*e330*/  STL.64 [R1+0x2e48], R16 ;  /* 0x002e481001007387 */ /* 0x0001e80000100a00 */
[----:B0-----:R-:W3:Y:S04]  /*e340*/  LDL.LU.64 R16, [R1+0xa0] ;  /* 0x0000a00001107983 */ /* 0x001ee80000300a00 */
[----:B------:R-:W-:Y:S04]  /*e350*/  STL.64 [R1+0x2d88], R26 ;  /* 0x002d881a01007387 */ /* 0x000fe80000100a00 */
[----:B------:R0:W-:Y:S04]  /*e360*/  STL.64 [R1+0x2d80], R24 ;  /* 0x002d801801007387 */ /* 0x0001e80000100a00 */
[----:B0-----:R-:W2:Y:S02]  /*e370*/  LDL.LU.64 R24, [R1+0xb0] ;  /* 0x0000b00001187983 */ /* 0x001ea40000300a00 */
[----:B--2---:R-:W-:Y:S11]  /*e380*/  HMMA.16816.F32 R4, R20, R24, R4 ;  /* 0x000000181404723c */ /* 0x004ff60000001804 */
[----:B------:R-:W-:Y:S11]  /*e390*/  @!UPT UIADD3 URZ, URZ, URZ, URZ ;  /* 0x0000003f3f3ff290 */ /* 0x000ff6000fffe03f */
[----:B------:R-:W-:Y:S01]  /*e3a0*/  @!UPT UIADD3 URZ, URZ, URZ, URZ ;  /* 0x0000003f3f3ff290 */ /* 0x000fe2000fffe03f */
[----:B------:R-:W-:Y:S04]  /*e3b0*/  STL.64 [R1+0x270], R4 ;  /* 0x0002700401007387 */ /* 0x000fe80000100a00 */
[----:B------:R0:W-:Y:S04]  /*e3c0*/  STL.64 [R1+0x278], R6 ;  /* 0x0002780601007387 */ /* 0x0001e80000100a00 */
[----:B0-----:R-:W2:Y:S04]  /*e3d0*/  LDL.LU.64 R6, [R1+0x2eb0] ;  /* 0x002eb00001067983 */ /* 0x001ea80000300a00 */
[----:B------:R-:W2:Y:S01]  /*e3e0*/  LDL.LU.64 R4, [R1+0x2ea8] ;  /* 0x002ea80001047983 */ /* 0x000ea20000300a00 */
[----:B------:R-:W-:Y:S01]  /*e3f0*/  MOV R11, R24 ;  /* 0x00000018000b7202 */ /* 0x000fe20000000f00 */
[----:B------:R-:W-:-:S05]  /*e400*/  IMAD.MOV.U32 R10, RZ, RZ, R25 ;  /* 0x000000ffff0a7224 */ /* 0x000fca00078e0019 */
[----:B------:R-:W-:Y:S04]  /*e410*/  STL.64 [R1+0x2db8], R10 ;  /* 0x002db80a01007387 */ /* 0x000fe80000100a00 */
[----:B------:R-:W-:Y:S01]  /*e420*/  STL.64 [R1+0x2db0], R8 ;  /* 0x002db00801007387 */ /* 0x000fe20000100a00 */
[----:B---3--:R-:W-:Y:S01]  /*e430*/  MOV R15, R16 ;  /* 0x00000010000f7202 */ /* 0x008fe20000000f00 */
[----:B------:R-:W-:Y:S01]  /*e440*/  IMAD.MOV.U32 R14, RZ, RZ, R17 ;  /* 0x000000ffff0e7224 */ /* 0x000fe200078e0011 */
[----:B--2---:R-:W-:Y:S11]  /*e450*/  HMMA.16816.F32 R4, R20, R16, R4 ;  /* 0x000000101404723c */ /* 0x004ff60000001804 */
[----:B------:R-:W-:Y:S11]  /*e460*/  @!UPT UIADD3 URZ, URZ, URZ, URZ ;  /* 0x0000003f3f3ff290 */ /* 0x000ff6000fffe03f */
[----:B------:R-:W-:Y:S01]  /*e470*/  @!UPT UIADD3 URZ, URZ, URZ, URZ ;  /* 0x0000003f3f3ff290 */ /* 0x000fe2000fffe03f */
[----:B------:R0:W-:Y:S01]  /*e480*/  STL.64 [R1+0x260], R4 ;  /* 0x0002600401007387 */ /* 0x0001e20000100a00 */
[----:B------:R-:W-:-:S03]  /*e490*/  MOV R29, R7 ;  /* 0x00000007001d7202 */ /* 0x000fc60000000f00 */
[----:B------:R5:W-:Y:S01]  /*e4a0*/  STL [R1+0x268], R6 ;  /* 0x0002680601007387 */ /* 0x000be20000100800 */
[----:B------:R-:W-:-:S03]  /*e4b0*/  MOV R7, R0 ;  /* 0x0000000000077202 */ /* 0x000fc60000000f00 */
[----:B0-----:R-:W2:Y:S01]  /*e4c0*/  LDL.LU R4, [R1+0x200] ;  /* 0x0002000001047983 */ /* 0x001ea20000300800 */
[----:B-----5:R-:W-:-:S03]  /*e4d0*/  IMAD.MOV.U32 R6, RZ, RZ, R2 ;  /* 0x000000ffff067224 */ /* 0x020fc600078e0002 */
[----:B------:R-:W2:Y:S04]  /*e4e0*/  LDL.LU R5, [R1+0x204] ;  /* 0x0002040001057983 */ /* 0x000ea80000300800 */
[----:B------:R-:W3:Y:S04]  /*e4f0*/  LDL.LU R2, [R1+0x2ea4] ;  /* 0x002ea40001027983 */ /* 0x000ee80000300800 */
[----:B------:R-:W4:Y:S04]  /*e500*/  LDL.LU R0, [R1+0x2ea0] ;  /* 0x002ea00001007983 */ /* 0x000f280000300800 */
[----:B------:R-:W5:Y:S04]  /*e510*/  LDL.LU.64 R16, [R1+0x60] ;  /* 0x0000600001107983 */ /* 0x000f680000300a00 */
[----:B-----5:R0:W-:Y:S04]  /*e520*/  STL.64 [R1+0x2e50], R16 ;  /* 0x002e501001007387 */ /* 0x0201e80000100a00 */
[----:B0-----:R-:W5:Y:S04]  /*e530*/  LDL.LU R16, [R1+0x230] ;  /* 0x0002300001107983 */ /* 0x001f680000300800 */
[----:B------:R-:W5:Y:S04]  /*e540*/  LDL.LU R17, [R1+0x234] ;  /* 0x0002340001117983 */ /* 0x000f680000300800 */
[----:B------:R-:W2:Y:S04]  /*e550*/  LDL.LU R18, [R1+0x238] ;  /* 0x0002380001127983 */ /* 0x000ea80000300800 */
[----:B------:R-:W2:Y:S04]  /*e560*/  LDL.LU R19, [R1+0x23c] ;  /* 0x00023c0001137983 */ /* 0x000ea80000300800 */
[----:B--2---:R-:W-:Y:S04]  /*e570*/  STL.64 [R1+0x2e70], R18 ;  /* 0x002e701201007387 */ /* 0x004fe80000100a00 */
[----:B-----5:R0:W-:Y:S04]  /*e580*/  STL.64 [R1+0x2e68], R16 ;  /* 0x002e681001007387 */ /* 0x0201e80000100a00 */
[----:B0-----:R-:W2:Y:S04]  /*e590*/  LDL.64 R16, [R1+0x80] ;  /* 0x0000800001107983 */ /* 0x001ea80000100a00 */
[----:B--2---:R0:W-:Y:S04]  /*e5a0*/  STL.64 [R1+0x2e80], R16 ;  /* 0x002e801001007387 */ /* 0x0041e80000100a00 */
[----:B0-----:R-:W2:Y:S04]  /*e5b0*/  LDL.LU.64 R16, [R1+0x90] ;  /* 0x0000900001107983 */ /* 0x001ea80000300a00 */
[----:B------:R-:W-:Y:S04]  /*e5c0*/  STL.64 [R1+0x2e30], R6 ;  /* 0x002e300601007387 */ /* 0x000fe80000100a00 */
[----:B------:R0:W-:Y:S04]  /*e5d0*/  STL.64 [R1+0x2e28], R4 ;  /* 0x002e280401007387 */ /* 0x0001e80000100a00 */
[----:B0-----:R-:W5:Y:S04]  /*e5e0*/  LDL.LU R4, [R1+0x210] ;  /* 0x0002100001047983 */ /* 0x001f680000300800 */
[----:B------:R-:W5:Y:S04]  /*e5f0*/  LDL.LU R5, [R1+0x214] ;  /* 0x0002140001057983 */ /* 0x000f680000300800 */
[----:B------:R-:W2:Y:S04]  /*e600*/  LDL.LU R6, [R1+0x218] ;  /* 0x0002180001067983 */ /* 0x000ea80000300800 */
[----:B------:R-:W2:Y:S04]  /*e610*/  LDL.LU R7, [R1+0x21c] ;  /* 0x00021c0001077983 */ /* 0x000ea80000300800 */
[----:B--2---:R-:W-:Y:S04]  /*e620*/  STL.64 [R1+0x2e40], R6 ;  /* 0x002e400601007387 */ /* 0x004fe80000100a00 */
[----:B-----5:R0:W-:Y:S04]  /*e630*/  STL.64 [R1+0x2e38], R4 ;  /* 0x002e380401007387 */ /* 0x0201e80000100a00 */
[----:B0-----:R-:W2:Y:S04]  /*e640*/  LDL.LU R4, [R1+0x220] ;  /* 0x0002200001047983 */ /* 0x001ea80000300800 */
[----:B------:R-:W2:Y:S01]  /*e650*/  LDL.LU R5, [R1+0x224] ;  /* 0x0002240001057983 */ /* 0x000ea20000300800 */
[----:B----4-:R-:W-:Y:S01]  /*e660*/  IMAD.MOV.U32 R6, RZ, RZ, R0 ;  /* 0x000000ffff067224 */ /* 0x010fe200078e0000 */
[----:B---3--:R-:W-:-:S02]  /*e670*/  MOV R7, R2 ;  /* 0x0000000200077202 */ /* 0x008fc40000000f00 */
[----:B------:R-:W3:Y:S04]  /*e680*/  LDL.LU R0, [R1+0x2e9c] ;  /* 0x002e9c0001007983 */ /* 0x000ee80000300800 */
[----:B------:R-:W4:Y:S04]  /*e690*/  LDL.LU R2, [R1+0x2e98] ;  /* 0x002e980001027983 */ /* 0x000f280000300800 */
[----:B------:R-:W-:Y:S04]  /*e6a0*/  STL.64 [R1+0x2e60], R6 ;  /* 0x002e600601007387 */ /* 0x000fe80000100a00 */
[----:B--2---:R0:W-:Y:S04]  /*e6b0*/  STL.64 [R1+0x2e58], R4 ;  /* 0x002e580401007387 */ /* 0x0041e80000100a00 */
[----:B0-----:R-:W2:Y:S04]  /*e6c0*/  LDL.LU.64 R4, [R1+0x70] ;  /* 0x0000700001047983 */ /* 0x001ea80000300a00 */
[----:B--2---:R0:W-:Y:S04]  /*e6d0*/  STL.64 [R1+0x2e78], R4 ;  /* 0x002e780401007387 */ /* 0x0041e80000100a00 */
[----:B0-----:R-:W2:Y:S04]  /*e6e0*/  LDL.LU R4, [R1+0x240] ;  /* 0x0002400001047983 */ /* 0x001ea80000300800 */
[----:B------:R-:W2:Y:S04]  /*e6f0*/  LDL.LU R5, [R1+0x244] ;  /* 0x0002440001057983 */ /* 0x000ea80000300800 */
[----:B------:R-:W5:Y:S04]  /*e700*/  LDL.LU R6, [R1+0x248] ;  /* 0x0002480001067983 */ /* 0x000f680000300800 */
[----:B------:R-:W5:Y:S04]  /*e710*/  LDL.LU R7, [R1+0x24c] ;  /* 0x00024c0001077983 */ /* 0x000f680000300800 */
[----:B-----5:R-:W-:Y:S04]  /*e720*/  STL.64 [R1+0x2e90], R6 ;  /* 0x002e900601007387 */ /* 0x020fe80000100a00 */
[----:B--2---:R0:W-:Y:S04]  /*e730*/  STL.64 [R1+0x2e88], R4 ;  /* 0x002e880401007387 */ /* 0x0041e80000100a00 */
[----:B0-----:R-:W2:Y:S04]  /*e740*/  LDL.LU R4, [R1+0x250] ;  /* 0x0002500001047983 */ /* 0x001ea80000300800 */
[----:B------:R-:W2:Y:S01]  /*e750*/  LDL.LU R5, [R1+0x254] ;  /* 0x0002540001057983 */ /* 0x000ea20000300800 */
[----:B----4-:R-:W-:Y:S01]  /*e760*/  IMAD.MOV.U32 R6, RZ, RZ, R2 ;  /* 0x000000ffff067224 */ /* 0x010fe200078e0002 */
[----:B---3--:R-:W-:-:S02]  /*e770*/  MOV R7, R0 ;  /* 0x0000000000077202 */ /* 0x008fc40000000f00 */
[----:B------:R-:W3:Y:S04]  /*e780*/  LDL.LU.64 R8, [R1+0x50] ;  /* 0x0000500001087983 */ /* 0x000ee80000300a00 */
[----:B------:R-:W4:Y:S04]  /*e790*/  LDL.LU.64 R24, [R1+0x40] ;  /* 0x0000400001187983 */ /* 0x000f280000300a00 */
[----:B------:R-:W-:Y:S04]  /*e7a0*/  STL [R1+0x2d40], R14 ;  /* 0x002d400e01007387 */ /* 0x000fe80000100800 */
[----:B------:R-:W-:Y:S04]  /*e7b0*/  STL [R1+0x2d3c], R15 ;  /* 0x002d3c0f01007387 */ /* 0x000fe80000100800 */
[----:B------:R-:W-:Y:S01]  /*e7c0*/  STL [R1+0x2d38], R29 ;  /* 0x002d381d01007387 */ /* 0x000fe20000100800 */
[----:B------:R-:W-:Y:S01]  /*e7d0*/  IMAD.MOV.U32 R28, RZ, RZ, R16 ;  /* 0x000000ffff1c7224 */ /* 0x000fe200078e0010 */
[----:B------:R-:W-:Y:S01]  /*e7e0*/  MOV R3, R17 ;  /* 0x0000001100037202 */ /* 0x000fe20000000f00 */
[C---:B--2---:R-:W-:Y:S11]  /*e7f0*/  HMMA.16816.F32 R4, R20.reuse, R16, R4 ;  /* 0x000000101404723c */ /* 0x044ff60000001804 */
[----:B------:R-:W-:Y:S11]  /*e800*/  @!UPT UIADD3 URZ, URZ, URZ, URZ ;  /* 0x0000003f3f3ff290 */ /* 0x000ff6000fffe03f */
[----:B------:R-:W-:Y:S01]  /*e810*/  @!UPT UIADD3 URZ, URZ, URZ, URZ ;  /* 0x0000003f3f3ff290 */ /* 0x000fe2000fffe03f */
[----:B------:R-:W-:Y:S04]  /*e820*/  STL.64 [R1+0x250], R4 ;  /* 0x0002500401007387 */ /* 0x000fe80000100a00 */
[----:B------:R0:W-:Y:S04]  /*e830*/  STL.64 [R1+0x258], R6 ;  /* 0x0002580601007387 */ /* 0x0001e80000100a00 */
[----:B0-----:R-:W2:Y:S04]  /*e840*/  LDL.LU.64 R6, [R1+0x2e90] ;  /* 0x002e900001067983 */ /* 0x001ea80000300a00 */
[----:B------:R-:W2:Y:S04]  /*e850*/  LDL.LU.64 R4, [R1+0x2e88] ;  /* 0x002e880001047983 */ /* 0x000ea80000300a00 */
[----:B------:R-:W2:Y:S04]  /*e860*/  LDL.LU.64 R16, [R1+0x2e80] ;  /* 0x002e800001107983 */ /* 0x000ea80000300a00 */
[----:B------:R-:W-:Y:S04]  /*e870*/  STL [R1+0x2d48], R3 ;  /* 0x002d480301007387 */ /* 0x000fe80000100800 */
[----:B------:R-:W-:Y:S01]  /*e880*/  STL [R1+0x2d44], R28 ;  /* 0x002d441c01007387 */ /* 0x000fe20000100800 */
[C---:B--2---:R-:W-:Y:S01]  /*e890*/  HMMA.16816.F32 R4, R20.reuse, R16, R4 ;  /* 0x000000101404723c */ /* 0x044fe20000001804 */
[----:B------:R-:W-:Y:S11]  /*e8a0*/  IMAD.MOV.U32 R29, RZ, RZ, R17 ;  /* 0x000000ffff1d7224 */ /* 0x000ff600078e0011 */
[----:B------:R-:W-:Y:S11]  /*e8b0*/  @!UPT UIADD3 URZ, URZ, URZ, URZ ;  /* 0x0000003f3f3ff290 */ /* 0x000ff6000fffe03f */
[----:B------:R0:W-:Y:S04]  /*e8c0*/  STL.64 [R1+0x240], R4 ;  /* 0x0002400401007387 */ /* 0x0001e80000100a00 */
[----:B------:R1:W-:Y:S04]  /*e8d0*/  STL.64 [R1+0x248], R6 ;  /* 0x0002480601007387 */ /* 0x0003e80000100a00 */
[----:B0-----:R-:W2:Y:S04]  /*e8e0*/  LDL.LU.64 R4, [R1+0x2e78] ;  /* 0x002e780001047983 */ /* 0x001ea80000300a00 */
[----:B------:R-:W2:Y:S04]  /*e8f0*/  LDL.LU.64 R18, [R1+0x2e70] ;  /* 0x002e700001127983 */ /* 0x000ea80000300a00 */
[----:B------:R-:W2:Y:S04]  /*e900*/  LDL.LU.64 R16, [R1+0x2e68] ;  /* 0x002e680001107983 */ /* 0x000ea80000300a00 */
[----:B------:R-:W-:Y:S04]  /*e910*/  STL [R1+0x2d4c], R29 ;  /* 0x002d4c1d01007387 */ /* 0x000fe80000100800 */
[----:B-1----:R-:W5:Y:S01]  /*e920*/  LDL.LU.64 R6, [R1+0x2e60] ;  /* 0x002e600001067983 */ /* 0x002f620000300a00 */
[----:B--2---:R-:W-:Y:S01]  /*e930*/  HMMA.16816.F32 R16, R20, R4, R16 ;  /* 0x000000041410723c */ /* 0x004fe20000001810 */
[----:B------:R-:W-:Y:S01]  /*e940*/  MOV R14, R4 ;  /* 0x00000004000e7202 */ /* 0x000fe20000000f00 */
[----:B------:R-:W-:-:S02]  /*e950*/  IMAD.MOV.U32 R15, RZ, RZ, R5 ;  /* 0x000000ffff0f7224 */ /* 0x000fc400078e0005 */
[----:B------:R-:W5:Y:S11]  /*e960*/  LDL.LU.64 R4, [R1+0x2e58] ;  /* 0x002e580001047983 */ /* 0x000f760000300a00 */
[----:B------:R-:W-:Y:S08]  /*e970*/  @!UPT UIADD3 URZ, URZ, URZ, URZ ;  /* 0x0000003f3f3ff290 */ /* 0x000ff0000fffe03f */
[----:B------:R0:W-:Y:S04]  /*e980*/  STL.64 [R1+0x230], R16 ;  /* 0x0002301001007387 */ /* 0x0001e80000100a00 */
[----:B0-----:R-:W5:Y:S01]  /*e990*/  LDL.LU.64 R16, [R1+0x2e50] ;  /* 0x002e500001107983 */ /* 0x001f620000300a00 */
[----:B------:R-:W-:Y:S01]  /*e9a0*/  IMAD.MOV.U32 R0, RZ, RZ, R19 ;  /* 0x000000ffff007224 */ /* 0x000fe200078e0013 */
[----:B------:R-:W-:Y:S02]  /*e9b0*/  MOV R2, R18 ;  /* 0x0000001200027202 */ /* 0x000fe40000000f00 */
[----:B------:R-:W-:Y:S04]  /*e9c0*/  STL [R1+0x2d54], R15 ;  /* 0x002d540f01007387 */ /* 0x000fe80000100800 */
[----:B------:R-:W-:Y:S04]  /*e9d0*/  STL [R1+0x2d50], R14 ;  /* 0x002d500e01007387 */ /* 0x000fe80000100800 */
[----:B------:R-:W-:Y:S04]  /*e9e0*/  STL [R1+0x2bdc], R0 ;  /* 0x002bdc0001007387 */ /* 0x000fe80000100800 */
[----:B------:R-:W-:Y:S01]  /*e9f0*/  STL [R1+0x2bd8], R2 ;  /* 0x002bd80201007387 */ /* 0x000fe20000100800 */
[----:B-----5:R-:W-:Y:S01]  /*ea00*/  HMMA.16816.F32 R4, R20, R16, R4 ;  /* 0x000000101404723c */ /* 0x020fe20000001804 */
[----:B------:R-:W-:Y:S01]  /*ea10*/  MOV R3, R16 ;  /* 0x0000001000037202 */ /* 0x000fe20000000f00 */
[----:B------:R-:W-:-:S02]  /*ea20*/  IMAD.MOV.U32 R28, RZ, RZ, R17 ;  /* 0x000000ffff1c7224 */ /* 0x000fc400078e0011 */
[----:B------:R-:W2:Y:S11]  /*ea30*/  LDL.LU.64 R16, [R1+0x2e48] ;  /* 0x002e480001107983 */ /* 0x000eb60000300a00 */
[----:B------:R-:W-:Y:S08]  /*ea40*/  @!UPT UIADD3 URZ, URZ, URZ, URZ ;  /* 0x0000003f3f3ff290 */ /* 0x000ff0000fffe03f */
[----:B------:R-:W-:Y:S01]  /*ea50*/  STL [R1+0x220], R4 ;  /* 0x0002200401007387 */ /* 0x000fe20000100800 */
[----:B------:R-:W-:Y:S01]  /*ea60*/  IMAD.MOV.U32 R19, RZ, RZ, R6 ;  /* 0x000000ffff137224 */ /* 0x000fe200078e0006 */
[----:B------:R-:W-:Y:S02]  /*ea70*/  MOV R18, R5 ;  /* 0x0000000500127202 */ /* 0x000fe40000000f00 */
[----:B------:R0:W-:Y:S04]  /*ea80*/  STL [R1+0x22c], R7 ;  /* 0x00022c0701007387 */ /* 0x0001e80000100800 */
[----:B0-----:R-:W3:Y:S04]  /*ea90*/  LDL.LU.64 R6, [R1+0x2e40] ;  /* 0x002e400001067983 */ /* 0x001ee80000300a00 */
[----:B------:R-:W3:Y:S04]  /*eaa0*/  LDL.LU.64 R4, [R1+0x2e38] ;  /* 0x002e380001047983 */ /* 0x000ee80000300a00 */
[----:B------:R-:W-:Y:S04]  /*eab0*/  STL [R1+0x2d5c], R28 ;  /* 0x002d5c1c01007387 */ /* 0x000fe80000100800 */
[----:B------:R-:W-:Y:S04]  /*eac0*/  STL [R1+0x2d58], R3 ;  /* 0x002d580301007387 */ /* 0x000fe80000100800 */
[----:B------:R-:W-:Y:S04]  /*ead0*/  STL [R1+0x2bec], R19 ;  /* 0x002bec1301007387 */ /* 0x000fe80000100800 */
[----:B------:R-:W-:Y:S01]  /*eae0*/  STL [R1+0x2be8], R18 ;  /* 0x002be81201007387 */ /* 0x000fe20000100800 */
[----:B---3--:R-:W-:Y:S11]  /*eaf0*/  HMMA.16816.F32 R4, R20, R8, R4 ;  /* 0x000000081404723c */ /* 0x008ff60000001804 */
[----:B------:R-:W-:Y:S11]  /*eb00*/  @!UPT UIADD3 URZ, URZ, URZ, URZ ;  /* 0x0000003f3f3ff290 */ /* 0x000ff6000fffe03f */
[----:B------:R-:W-:Y:S01]  /*eb10*/  @!UPT UIADD3 URZ, URZ, URZ, URZ ;  /* 0x0000003f3f3ff290 */ /* 0x000fe2000fffe03f */
[----:B------:R-:W-:Y:S04]  /*eb20*/  STL.64 [R1+0x210], R4 ;  /* 0x0002100401007387 */ /* 0x000fe80000100a00 */
[----:B------:R0:W-:Y:S04]  /*eb30*/  STL.64 [R1+0x218], R6 ;  /* 0x0002180601007387 */ /* 0x0001e80000100a00 */
[----:B0-----:R-:W3:Y:S04]  /*eb40*/  LDL.LU.64 R6, [R1+0x2e30] ;  /* 0x002e300001067983 */ /* 0x001ee80000300a00 */
[----:B------:R-:W3:Y:S01]  /*eb50*/  LDL.LU.64 R4, [R1+0x2e28] ;  /* 0x002e280001047983 */ /* 0x000ee20000300a00 */
[----:B------:R-:W-:Y:S01]  /*eb60*/  IMAD.MOV.U32 R29, RZ, RZ, R9 ;  /* 0x000000ffff1d7224 */ /* 0x000fe200078e0009 */
[----:B------:R-:W-:Y:S01]  /*eb70*/  MOV R14, R8 ;  /* 0x00000008000e7202 */ /* 0x000fe20000000f00 */
[----:B----4-:R-:W-:Y:S01]  /*eb80*/  IMAD.MOV.U32 R15, RZ, RZ, R25 ;  /* 0x000000ffff0f7224 */ /* 0x010fe200078e0019 */
[----:B------:R-:W-:-:S02]  /*eb90*/  MOV R3, R24 ;  /* 0x0000001800037202 */ /* 0x000fc40000000f00 */
[----:B------:R-:W-:Y:S04]  /*eba0*/  STL [R1+0x2d64], R29 ;  /* 0x002d641d01007387 */ /* 0x000fe80000100800 */
[----:B------:R-:W-:Y:S01]  /*ebb0*/  STL [R1+0x2d60], R14 ;  /* 0x002d600e01007387 */ /* 0x000fe20000100800 */
[----:B---3--:R-:W-:Y:S11]  /*ebc0*/  HMMA.16816.F32 R4, R20, R24, R4 ;  /* 0x000000181404723c */ /* 0x008ff60000001804 */
[----:B------:R-:W-:Y:S11]  /*ebd0*/  @!UPT UIADD3 URZ, URZ, URZ, URZ ;  /* 0x0000003f3f3ff290 */ /* 0x000ff6000fffe03f */
[----:B------:R-:W-:Y:S01]  /*ebe0*/  @!UPT UIADD3 URZ, URZ, URZ, URZ ;  /* 0x0000003f3f3ff290 */ /* 0x000fe2000fffe03f */
[----:B------:R-:W-:Y:S04]  /*ebf0*/  STL.64 [R1+0x200], R4 ;  /* 0x0002000401007387 */ /* 0x000fe80000100a00 */
[----:B------:R-:W3:Y:S04]  /*ec00*/  LDL.LU R24, [R1+0x370] ;  /* 0x0003700001187983 */ /* 0x000ee80000300800 */
[----:B------:R-:W3:Y:S04]  /*ec10*/  LDL.LU R25, [R1+0x374] ;  /* 0x0003740001197983 */ /* 0x000ee80000300800 */
[----:B------:R-:W4:Y:S04]  /*ec20*/  LDL.LU R26, [R1+0x378] ;  /* 0x00037800011a7983 */ /* 0x000f280000300800 */
[----:B------:R-:W4:Y:S01]  /*ec30*/  LDL.LU R27, [R1+0x37c] ;  /* 0x00037c00011b7983 */ /* 0x000f220000300800 */
[----:B------:R-:W-:Y:S01]  /*ec40*/  MOV R19, R6 ;  /* 0x0000000600137202 */ /* 0x000fe20000000f00 */
[----:B------:R-:W-:-:S02]  /*ec50*/  IMAD.MOV.U32 R18, RZ, RZ, R7 ;  /* 0x000000ffff127224 */ /* 0x000fc400078e0007 */
[----:B----4-:R-:W-:Y:S04]  /*ec60*/  STL.64 [R1+0x2d98], R26 ;  /* 0x002d981a01007387 */ /* 0x010fe80000100a00 */
[----:B---3--:R0:W-:Y:S04]  /*ec70*/  STL.64 [R1+0x2d90], R24 ;  /* 0x002d901801007387 */ /* 0x0081e80000100a00 */
[----:B0-----:R-:W3:Y:S04]  /*ec80*/  LDL.LU R24, [R1+0x380] ;  /* 0x0003800001187983 */ /* 0x001ee80000300800 */
[----:B------:R-:W3:Y:S04]  /*ec90*/  LDL.LU R25, [R1+0x384] ;  /* 0x0003840001197983 */ /* 0x000ee80000300800 */
[----:B------:R-:W4:Y:S04]  /*eca0*/  LDL.LU R26, [R1+0x388] ;  /* 0x00038800011a7983 */ /* 0x000f280000300800 */
[----:B------:R-:W4:Y:S04]  /*ecb0*/  LDL.LU R27, [R1+0x38c] ;  /* 0x00038c00011b7983 */ /* 0x000f280000300800 */
[----:B------:R-:W5:Y:S04]  /*ecc0*/  LDL.LU R4, [R1+0x1c0] ;  /* 0x0001c00001047983 */ /* 0x000f680000300800 */
[----:B------:R-:W5:Y:S04]  /*ecd0*/  LDL.LU R5, [R1+0x1c4] ;  /* 0x0001c40001057983 */ /* 0x000f680000300800 */
[----:B------:R-:W2:Y:S04]  /*ece0*/  LDL.LU R6, [R1+0x1c8] ;  /* 0x0001c80001067983 */ /* 0x000ea80000300800 */
[----:B------:R-:W2:Y:S04]  /*ecf0*/  LDL.LU R7, [R1+0x1cc] ;  /* 0x0001cc0001077983 */ /* 0x000ea80000300800 */
[----:B--2---:R-:W-:Y:S04]  /*ed00*/  STL.64 [R1+0x2de8], R6 ;  /* 0x002de80601007387 */ /* 0x004fe80000100a00 */
[----:B-----5:R0:W-:Y:S04]  /*ed10*/  STL.64 [R1+0x2de0], R4 ;  /* 0x002de00401007387 */ /* 0x0201e80000100a00 */
        /* <DEDUP_REMOVED lines=8> */
[----:B0-----:R-:W2:Y:S04]  /*eda0*/  LDL.LU.64 R4, [R1+0x30] ;  /* 0x0000300001047983 */ /* 0x001ea80000300a00 */
[----:B------:R-:W5:Y:S04]  /*edb0*/  LDL.LU R8, [R1+0x1b0] ;  /* 0x0001b00001087983 */ /* 0x000f680000300800 */
[----:B------:R-:W5:Y:S04]  /*edc0*/  LDL.LU R9, [R1+0x1b4] ;  /* 0x0001b40001097983 */ /* 0x000f680000300800 */
[----:B------:R-:W2:Y:S04]  /*edd0*/  LDL.LU R10, [R1+0x1b8] ;  /* 0x0001b800010a7983 */ /* 0x000ea80000300800 */
[----:B------:R-:W2:Y:S04]  /*ede0*/  LDL.LU R11, [R1+0x1bc] ;  /* 0x0001bc00010b7983 */ /* 0x000ea80000300800 */
[----:B--2---:R-:W-:Y:S04]  /*edf0*/  STL.64 [R1+0x2dd8], R10 ;  /* 0x002dd80a01007387 */ /* 0x004fe80000100a00 */
[----:B-----5:R0:W-:Y:S04]  /*ee00*/  STL.64 [R1+0x2dd0], R8 ;  /* 0x002dd00801007387 */ /* 0x0201e80000100a00 */
[----:B0-----:R-:W2:Y:S04]  /*ee10*/  LDL.LU.64 R8, [R1] ;  /* 0x0000000001087983 */ /* 0x001ea80000300a00 */
        /* <DEDUP_REMOVED lines=8> */
[----:B--2---:R0:W-:Y:S04]  /*eea0*/  STL.64 [R1+0x2e20], R8 ;  /* 0x002e200801007387 */ /* 0x0041e80000100a00 */
[----:B0-----:R-:W2:Y:S04]  /*eeb0*/  LDL.LU R8, [R1+0x1f0] ;  /* 0x0001f00001087983 */ /* 0x001ea80000300800 */
[----:B------:R-:W2:Y:S04]  /*eec0*/  LDL.LU R9, [R1+0x1f4] ;  /* 0x0001f40001097983 */ /* 0x000ea80000300800 */
[----:B------:R-:W2:Y:S04]  /*eed0*/  LDL.LU R10, [R1+0x1f8] ;  /* 0x0001f800010a7983 */ /* 0x000ea80000300800 */
[----:B------:R-:W2:Y:S04]  /*eee0*/  LDL.LU R11, [R1+0x1fc] ;  /* 0x0001fc00010b7983 */ /* 0x000ea80000300800 */
[----:B----4-:R-:W-:Y:S04]  /*eef0*/  STL.64 [R1+0x2da8], R26 ;  /* 0x002da81a01007387 */ /* 0x010fe80000100a00 */
[----:B---3--:R0:W-:Y:S01]  /*ef00*/  STL.64 [R1+0x2da0], R24 ;  /* 0x002da01801007387 */ /* 0x0081e20000100a00 */
[----:B------:R-:W-:-:S03]  /*ef10*/  MOV R14, R4 ;  /* 0x00000004000e7202 */ /* 0x000fc60000000f00 */
[----:B0-----:R-:W3:Y:S04]  /*ef20*/  LDL.LU R24, [R1+0x390] ;  /* 0x0003900001187983 */ /* 0x001ee80000300800 */
[----:B------:R-:W3:Y:S04]  /*ef30*/  LDL.LU R25, [R1+0x394] ;  /* 0x0003940001197983 */ /* 0x000ee80000300800 */
[----:B------:R-:W3:Y:S04]  /*ef40*/  LDL.LU R26, [R1+0x398] ;  /* 0x00039800011a7983 */ /* 0x000ee80000300800 */
[----:B------:R-:W3:Y:S04]  /*ef50*/  LDL.LU R27, [R1+0x39c] ;  /* 0x00039c00011b7983 */ /* 0x000ee80000300800 */
[----:B------:R-:W-:Y:S04]  /*ef60*/  STL [R1+0x2d6c], R15 ;  /* 0x002d6c0f01007387 */ /* 0x000fe80000100800 */
[----:B------:R-:W-:Y:S04]  /*ef70*/  STL [R1+0x2d68], R3 ;  /* 0x002d680301007387 */ /* 0x000fe80000100800 */
[----:B------:R-:W-:Y:S04]  /*ef80*/  STL [R1+0x2bf4], R18 ;  /* 0x002bf41201007387 */ /* 0x000fe80000100800 */
[----:B------:R-:W-:Y:S01]  /*ef90*/  STL [R1+0x2bf0], R19 ;  /* 0x002bf01301007387 */ /* 0x000fe20000100800 */
[----:B------:R-:W-:Y:S01]  /*efa0*/  IMAD.MOV.U32 R28, RZ, RZ, R5 ;  /* 0x000000ffff1c7224 */ /* 0x000fe200078e0005 */
[C---:B--2---:R-:W-:Y:S11]  /*efb0*/  HMMA.16816.F32 R8, R20.reuse, R4, R8 ;  /* 0x000000041408723c */ /* 0x044ff60000001808 */
[----:B------:R-:W-:Y:S11]  /*efc0*/  @!UPT UIADD3 URZ, URZ, URZ, URZ ;  /* 0x0000003f3f3ff290 */ /* 0x000ff6000fffe03f */
[----:B------:R-:W-:Y:S01]  /*efd0*/  @!UPT UIADD3 URZ, URZ, URZ, URZ ;  /* 0x0000003f3f3ff290 */ /* 0x000fe2000fffe03f */
[----:B------:R0:W-:Y:S04]  /*efe0*/  STL.64 [R1+0x1f0], R8 ;  /* 0x0001f00801007387 */ /* 0x0001e80000100a00 */
[----:B------:R1:W-:Y:S04]  /*eff0*/  STL.64 [R1+0x1f8], R10 ;  /* 0x0001f80a01007387 */ /* 0x0003e80000100a00 */
[----:B0-----:R-:W2:Y:S04]  /*f000*/  LDL.LU.64 R8, [R1+0x2e20] ;  /* 0x002e200001087983 */ /* 0x001ea80000300a00 */
[----:B------:R-:W2:Y:S04]  /*f010*/  LDL.LU.64 R6, [R1+0x2e18] ;  /* 0x002e180001067983 */ /* 0x000ea80000300a00 */
[----:B------:R-:W2:Y:S04]  /*f020*/  LDL.LU.64 R4, [R1+0x2e10] ;  /* 0x002e100001047983 */ /* 0x000ea80000300a00 */
[----:B------:R-:W-:Y:S04]  /*f030*/  STL [R1+0x2d74], R28 ;  /* 0x002d741c01007387 */ /* 0x000fe80000100800 */
[----:B------:R-:W-:Y:S04]  /*f040*/  STL [R1+0x2d70], R14 ;  /* 0x002d700e01007387 */ /* 0x000fe80000100800 */
[----:B-1----:R-:W4:Y:S01]  /*f050*/  LDL.LU.64 R10, [R1+0x2e08] ;  /* 0x002e0800010a7983 */ /* 0x002f220000300a00 */
[----:B--2---:R-:W-:Y:S01]  /*f060*/  HMMA.16816.F32 R4, R20, R8, R4 ;  /* 0x000000081404723c */ /* 0x004fe20000001804 */
[----:B------:R-:W-:Y:S01]  /*f070*/  MOV R3, R8 ;  /* 0x0000000800037202 */ /* 0x000fe20000000f00 */
[----:B------:R-:W-:-:S02]  /*f080*/  IMAD.MOV.U32 R29, RZ, RZ, R9 ;  /* 0x000000ffff1d7224 */ /* 0x000fc400078e0009 */
[----:B------:R-:W4:Y:S11]  /*f090*/  LDL.LU.64 R8, [R1+0x2e00] ;  /* 0x002e000001087983 */ /* 0x000f360000300a00 */
[----:B------:R-:W-:Y:S08]  /*f0a0*/  @!UPT UIADD3 URZ, URZ, URZ, URZ ;  /* 0x0000003f3f3ff290 */ /* 0x000ff0000fffe03f */
[----:B------:R0:W-:Y:S04]  /*f0b0*/  STL.64 [R1+0x1e0], R4 ;  /* 0x0001e00401007387 */ /* 0x0001e80000100a00 */
[----:B0-----:R-:W4:Y:S01]  /*f0c0*/  LDL.LU.64 R4, [R1+0x2df8] ;  /* 0x002df80001047983 */ /* 0x001f220000300a00 */
[----:B------:R-:W-:Y:S01]  /*f0d0*/  IMAD.MOV.U32 R19, RZ, RZ, R7 ;  /* 0x000000ffff137224 */ /* 0x000fe200078e0007 */
[----:B------:R-:W-:Y:S02]  /*f0e0*/  MOV R18, R6 ;  /* 0x0000000600127202 */ /* 0x000fe40000000f00 */
[----:B------:R-:W-:Y:S04]  /*f0f0*/  STL [R1+0x2d78], R3 ;  /* 0x002d780301007387 */ /* 0x000fe80000100800 */
[----:B------:R-:W-:Y:S04]  /*f100*/  STL [R1+0x2bfc], R19 ;  /* 0x002bfc1301007387 */ /* 0x000fe80000100800 */
[----:B------:R-:W-:Y:S01]  /*f110*/  STL [R1+0x2bf8], R18 ;  /* 0x002bf81201007387 */ /* 0x000fe20000100800 */
[C---:B----4-:R-:W-:Y:S01]  /*f120*/  HMMA.16816.F32 R8, R20.reuse, R4, R8 ;  /* 0x000000041408723c */ /* 0x050fe20000001808 */
[----:B------:R-:W-:Y:S01]  /*f130*/  MOV R14, R4 ;  /* 0x00000004000e7202 */ /* 0x000fe20000000f00 */
[----:B------:R-:W-:Y:S11]  /*f140*/  IMAD.MOV.U32 R15, RZ, RZ, R5 ;  /* 0x000000ffff0f7224 */ /* 0x000ff600078e0005 */
[----:B------:R-:W-:Y:S10]  /*f150*/  @!UPT UIADD3 URZ, URZ, URZ, URZ ;  /* 0x0000003f3f3ff290 */ /* 0x000ff4000fffe03f */
[----:B------:R0:W-:Y:S04]  /*f160*/  STL.64 [R1+0x1d0], R8 ;  /* 0x0001d00801007387 */ /* 0x0001e80000100a00 */
[----:B------:R1:W-:Y:S04]  /*f170*/  STL.64 [R1+0x1d8], R10 ;  /* 0x0001d80a01007387 */ /* 0x0003e80000100a00 */
[----:B0-----:R-:W2:Y:S04]  /*f180*/  LDL.LU.64 R8, [R1+0x2df0] ;  /* 0x002df00001087983 */ /* 0x001ea80000300a00 */
[----:B------:R-:W2:Y:S04]  /*f190*/  LDL.LU.64 R6, [R1+0x2de8] ;  /* 0x002de80001067983 */ /* 0x000ea80000300a00 */
[----:B------:R-:W2:Y:S04]  /*f1a0*/  LDL.LU.64 R4, [R1+0x2de0] ;  /* 0x002de00001047983 */ /* 0x000ea80000300a00 */
[----:B-1----:R-:W4:Y:S01]  /*f1b0*/  LDL.LU.64 R10, [R1+0x2dd8] ;  /* 0x002dd800010a7983 */ /* 0x002f220000300a00 */
[----:B--2---:R-:W-:Y:S01]  /*f1c0*/  HMMA.16816.F32 R4, R20, R8, R4 ;  /* 0x000000081404723c */ /* 0x004fe20000001804 */
[----:B------:R-:W-:Y:S01]  /*f1d0*/  MOV R3, R8 ;  /* 0x0000000800037202 */ /* 0x000fe20000000f00 */
[----:B------:R-:W-:-:S02]  /*f1e0*/  IMAD.MOV.U32 R28, RZ, RZ, R9 ;  /* 0x000000ffff1c7224 */ /* 0x000fc400078e0009 */
[----:B------:R-:W4:Y:S11]  /*f1f0*/  LDL.LU.64 R8, [R1+0x2dd0] ;  /* 0x002dd00001087983 */ /* 0x000f360000300a00 */
[----:B------:R-:W-:Y:S08]  /*f200*/  @!UPT UIADD3 URZ, URZ, URZ, URZ ;  /* 0x0000003f3f3ff290 */ /* 0x000ff0000fffe03f */
[----:B------:R0:W-:Y:S01]  /*f210*/  STL.64 [R1+0x1c0], R4 ;  /* 0x0001c00401007387 */ /* 0x0001e20000100a00 */
[----:B------:R-:W-:Y:S01]  /*f220*/  MOV R19, R6 ;  /* 0x0000000600137202 */ /* 0x000fe20000000f00 */
[----:B------:R-:W-:Y:S02]  /*f230*/  IMAD.MOV.U32 R18, RZ, RZ, R7 ;  /* 0x000000ffff127224 */ /* 0x000fe400078e0007 */
[----:B------:R-:W2:Y:S04]  /*f240*/  LDL.LU.64 R6, [R1+0x2dc8] ;  /* 0x002dc80001067983 */ /* 0x000ea80000300a00 */
[----:B0-----:R-:W4:Y:S02]  /*f250*/  LDL.LU.64 R4, [R1+0x2dc0] ;  /* 0x002dc00001047983 */ /* 0x001f240000300a00 */
[C---:B----4-:R-:W-:Y:S11]  /*f260*/  HMMA.16816.F32 R8, R20.reuse, R4, R8 ;  /* 0x000000041408723c */ /* 0x050ff60000001808 */
[----:B------:R-:W-:Y:S11]  /*f270*/  @!UPT UIADD3 URZ, URZ, URZ, URZ ;  /* 0x0000003f3f3ff290 */ /* 0x000ff6000fffe03f */
[----:B------:R-:W-:Y:S01]  /*f280*/  @!UPT UIADD3 URZ, URZ, URZ, URZ ;  /* 0x0000003f3f3ff290 */ /* 0x000fe2000fffe03f */
[----:B------:R0:W-:Y:S01]  /*f290*/  STL.64 [R1+0x1b8], R10 ;  /* 0x0001b80a01007387 */ /* 0x0001e20000100a00 */
[----:B------:R-:W-:Y:S01]  /*f2a0*/  MOV R0, R8 ;  /* 0x0000000800007202 */ /* 0x000fe20000000f00 */
[----:B------:R-:W-:Y:S02]  /*f2b0*/  IMAD.MOV.U32 R2, RZ, RZ, R9 ;  /* 0x000000ffff027224 */ /* 0x000fe400078e0009 */
[----:B0-----:R-:W4:Y:S04]  /*f2c0*/  LDL.LU.64 R10, [R1+0x2db8] ;  /* 0x002db800010a7983 */ /* 0x001f280000300a00 */
[----:B------:R-:W3:Y:S04]  /*f2d0*/  LDL.LU.64 R8, [R1+0x2db0] ;  /* 0x002db00001087983 */ /* 0x000ee80000300a00 */
[----:B--2---:R-:W-:Y:S04]  /*f2e0*/  STL.64 [R1+0x2c40], R6 ;  /* 0x002c400601007387 */ /* 0x004fe80000100a00 */
[----:B------:R-:W-:Y:S01]  /*f2f0*/  STL.64 [R1+0x2c38], R4 ;  /* 0x002c380401007387 */ /* 0x000fe20000100a00 */
[C---:B---3--:R-:W-:Y:S11]  /*f300*/  HMMA.16816.F32 R24, R20.reuse, R8, R24 ;  /* 0x000000081418723c */ /* 0x048ff60000001818 */
[----:B------:R-:W-:Y:S11]  /*f310*/  @!UPT UIADD3 URZ, URZ, URZ, URZ ;  /* 0x0000003f3f3ff290 */ /* 0x000ff6000fffe03f */
[----:B------:R-:W-:Y:S01]  /*f320*/  @!UPT UIADD3 URZ, URZ, URZ, URZ ;  /* 0x0000003f3f3ff290 */ /* 0x000fe2000fffe03f */
[----:B------:R-:W-:Y:S04]  /*f330*/  STL.64 [R1+0x1a0], R24 ;  /* 0x0001a01801007387 */ /* 0x000fe80000100a00 */
[----:B------:R0:W-:Y:S04]  /*f340*/  STL.64 [R1+0x1a8], R26 ;  /* 0x0001a81a01007387 */ /* 0x0001e80000100a00 */
[----:B0-----:R-:W2:Y:S04]  /*f350*/  LDL.LU.64 R26, [R1+0x2da8] ;  /* 0x002da800011a7983 */ /* 0x001ea80000300a00 */
[----:B------:R-:W2:Y:S02]  /*f360*/  LDL.LU.64 R24, [R1+0x2da0] ;  /* 0x002da00001187983 */ /* 0x000ea40000300a00 */
[C---:B--2---:R-:W-:Y:S11]  /*f370*/  HMMA.16816.F32 R24, R20.reuse, R12, R24 ;  /* 0x0000000c1418723c */ /* 0x044ff60000001818 */
[----:B------:R-:W-:Y:S11]  /*f380*/  @!UPT UIADD3 URZ, URZ, URZ, URZ ;  /* 0x0000003f3f3ff290 */ /* 0x000ff6000fffe03f */
[----:B------:R-:W-:Y:S01]  /*f390*/  @!UPT UIADD3 URZ, URZ, URZ, URZ ;  /* 0x0000003f3f3ff290 */ /* 0x000fe2000fffe03f */
[----:B------:R-:W-:Y:S04]  /*f3a0*/  STL.64 [R1+0x190], R24 ;  /* 0x0001901801007387 */ /* 0x000fe80000100a00 */
[----:B------:R0:W-:Y:S04]  /*f3b0*/  STL.64 [R1+0x198], R26 ;  /* 0x0001981a01007387 */ /* 0x0001e80000100a00 */
[----:B0-----:R-:W2:Y:S04]  /*f3c0*/  LDL.LU.64 R26, [R1+0x2d98] ;  /* 0x002d9800011a7983 */ /* 0x001ea80000300a00 */
[----:B------:R-:W2:Y:S04]  /*f3d0*/  LDL.LU.64 R24, [R1+0x2d90] ;  /* 0x002d900001187983 */ /* 0x000ea80000300a00 */
[----:B------:R-:W-:Y:S01]  /*f3e0*/  STL.64 [R1+0x2d20], R12 ;  /* 0x002d200c01007387 */ /* 0x000fe20000100a00 */
[----:B----4-:R-:W-:Y:S01]  /*f3f0*/  IMAD.MOV.U32 R5, RZ, RZ, R10 ;  /* 0x000000ffff057224 */ /* 0x010fe200078e000a */
[----:B------:R-:W-:Y:S01]  /*f400*/  MOV R4, R11 ;  /* 0x0000000b00047202 */ /* 0x000fe20000000f00 */
[----:B--2---:R-:W-:Y:S01]  /*f410*/  HMMA.16816.F32 R20, R20, R16, R24 ;  /* 0x000000101414723c */ /* 0x004fe20000001818 */
[----:B------:R-:W2:Y:S04]  /*f420*/  LDL.LU.64 R26, [R1+0x2d88] ;  /* 0x002d8800011a7983 */ /* 0x000ea80000300a00 */
[----:B------:R-:W2:Y:S11]  /*f430*/  LDL.LU.64 R24, [R1+0x2d80] ;  /* 0x002d800001187983 */ /* 0x000eb60000300a00 */
[----:B------:R-:W-:Y:S07]  /*f440*/  @!UPT UIADD3 URZ, URZ, URZ, URZ ;  /* 0x0000003f3f3ff290 */ /* 0x000fee000fffe03f */
[----:B------:R0:W-:Y:S01]  /*f450*/  STL.64 [R1+0x180], R20 ;  /* 0x0001801401007387 */ /* 0x0001e20000100a00 */
[----:B------:R-:W-:Y:S01]  /*f460*/  MOV R10, R22 ;  /* 0x00000016000a7202 */ /* 0x000fe20000000f00 */
[----:B------:R-:W-:Y:S02]  /*f470*/  IMAD.MOV.U32 R11, RZ, RZ, R23 ;  /* 0x000000ffff0b7224 */ /* 0x000fe400078e0017 */
[----:B0-----:R-:W2:Y:S04]  /*f480*/  LDL.LU R20, [R1+0x360] ;  /* 0x0003600001147983 */ /* 0x001ea80000300800 */
[----:B------:R-:W2:Y:S04]  /*f490*/  LDL.LU R21, [R1+0x364] ;  /* 0x0003640001157983 */ /* 0x000ea80000300800 */
[----:B------:R-:W2:Y:S04]  /*f4a0*/  LDL.LU R22, [R1+0x368] ;  /* 0x0003680001167983 */ /* 0x000ea80000300800 */
[----:B------:R-:W2:Y:S04]  /*f4b0*/  LDL.LU R23, [R1+0x36c] ;  /* 0x00036c0001177983 */ /* 0x000ea80000300800 */
[----:B------:R-:W-:Y:S04]  /*f4c0*/  STL.64 [R1+0x2c10], R18 ;  /* 0x002c101201007387 */ /* 0x000fe80000100a00 */
[----:B------:R0:W-:Y:S04]  /*f4d0*/  STL.64 [R1+0x2c08], R16 ;  /* 0x002c081001007387 */ /* 0x0001e80000100a00 */
[----:B------:R-:W-:Y:S04]  /*f4e0*/  STL [R1+0x2afc], R11 ;  /* 0x002afc0b01007387 */ /* 0x000fe80000100800 */
[----:B------:R-:W-:Y:S04]  /*f4f0*/  STL [R1+0x2af8], R10 ;  /* 0x002af80a01007387 */ /* 0x000fe80000100800 */
[----:B------:R-:W-:Y:S04]  /*f500*/  STL.64 [R1+0x2d10], R8 ;  /* 0x002d100801007387 */ /* 0x000fe80000100a00 */
[----:B0-----:R-:W3:Y:S01]  /*f510*/  LDL.LU R16, [R1+0x280] ;  /* 0x0002800001107983 */ /* 0x001ee20000300800 */
[----:B--2---:R-:W-:Y:S11]  /*f520*/  HMMA.16816.F32 R4, R24, R4, R20 ;  /* 0x000000041804723c */ /* 0x004ff60000001814 */
[----:B------:R-:W-:Y:S11]  /*f530*/  @!UPT UIADD3 URZ, URZ, URZ, URZ ;  /* 0x0000003f3f3ff290 */ /* 0x000ff6000fffe03f */
[----:B------:R-:W-:Y:S01]  /*f540*/  @!UPT UIADD3 URZ, URZ, URZ, URZ ;  /* 0x0000003f3f3ff290 */ /* 0x000fe2000fffe03f */
[----:B------:R0:W-:Y:S04]  /*f550*/  STL.64 [R1+0x170], R4 ;  /* 0x0001700401007387 */ /* 0x0001e80000100a00 */
[----:B------:R-:W-:Y:S04]  /*f560*/  STL.64 [R1+0x178], R6 ;  /* 0x0001780601007387 */ /* 0x000fe80000100a00 */
[----:B------:R-:W3:Y:S04]  /*f570*/  LDL.LU R17, [R1+0x284] ;  /* 0x0002840001117983 */ /* 0x000ee80000300800 */
[----:B------:R-:W2:Y:S04]  /*f580*/  LDL.LU R18, [R1+0x288] ;  /* 0x0002880001127983 */ /* 0x000ea80000300800 */
[----:B------:R-:W2:Y:S01]  /*f590*/  LDL.LU R19, [R1+0x28c] ;  /* 0x00028c0001137983 */ /* 0x000ea20000300800 */
[----:B0-----:R-:W-:-:S03]  /*f5a0*/  MOV R4, R3 ;  /* 0x0000000300047202 */ /* 0x001fc60000000f00 */
[----:B--2---:R-:W-:Y:S04]  /*f5b0*/  STL.64 [R1+0x2c20], R18 ;  /* 0x002c201201007387 */ /* 0x004fe80000100a00 */
[----:B---3--:R0:W-:Y:S04]  /*f5c0*/  STL.64 [R1+0x2c18], R16 ;  /* 0x002c181001007387 */ /* 0x0081e80000100a00 */
[----:B0-----:R-:W2:Y:S04]  /*f5d0*/  LDL.LU R16, [R1+0x290] ;  /* 0x0002900001107983 */ /* 0x001ea80000300800 */
[----:B------:R-:W2:Y:S04]  /*f5e0*/  LDL.LU R17, [R1+0x294] ;  /* 0x0002940001117983 */ /* 0x000ea80000300800 */
[----:B------:R-:W3:Y:S04]  /*f5f0*/  LDL.LU R18, [R1+0x298] ;  /* 0x0002980001127983 */ /* 0x000ee80000300800 */
[----:B------:R-:W3:Y:S01]  /*f600*/  LDL.LU R19, [R1+0x29c] ;  /* 0x00029c0001137983 */ /* 0x000ee20000300800 */
[----:B------:R-:W-:-:S03]  /*f610*/  IMAD.MOV.U32 R5, RZ, RZ, R28 ;  /* 0x000000ffff057224 */ /* 0x000fc600078e001c */
[----:B------:R-:W4:Y:S04]  /*f620*/  LDL.LU R3, [R1+0x2d78] ;  /* 0x002d780001037983 */ /* 0x000f280000300800 */
[----:B------:R-:W5:Y:S04]  /*f630*/  LDL.LU R28, [R1+0x2d74] ;  /* 0x002d7400011c7983 */ /* 0x000f680000300800 */
[----:B------:R-:W-:Y:S04]  /*f640*/  STL.64 [R1+0x2c58], R4 ;  /* 0x002c580401007387 */ /* 0x000fe80000100a00 */
[----:B---3--:R-:W-:Y:S04]  /*f650*/  STL.64 [R1+0x2c30], R18 ;  /* 0x002c301201007387 */ /* 0x008fe80000100a00 */
[----:B--2---:R0:W-:Y:S04]  /*f660*/  STL.64 [R1+0x2c28], R16 ;  /* 0x002c281001007387 */ /* 0x0041e80000100a00 */
[----:B0-----:R-:W2:Y:S04]  /*f670*/  LDL.LU R16, [R1+0x2a0] ;  /* 0x0002a00001107983 */ /* 0x001ea80000300800 */
[----:B------:R-:W2:Y:S04]  /*f680*/  LDL.LU R17, [R1+0x2a4] ;  /* 0x0002a40001117983 */ /* 0x000ea80000300800 */
[----:B------:R-:W3:Y:S04]  /*f690*/  LDL.LU R18, [R1+0x2a8] ;  /* 0x0002a80001127983 */ /* 0x000ee80000300800 */
[----:B------:R-:W3:Y:S01]  /*f6a0*/  LDL.LU R19, [R1+0x2ac] ;  /* 0x0002ac0001137983 */ /* 0x000ee20000300800 */
[----:B------:R-:W-:Y:S01]  /*f6b0*/  MOV R4, R14 ;  /* 0x0000000e00047202 */ /* 0x000fe20000000f00 */
[----:B------:R-:W-:-:S02]  /*f6c0*/  IMAD.MOV.U32 R5, RZ, RZ, R15 ;  /* 0x000000ffff057224 */ /* 0x000fc400078e000f */
[----:B------:R-:W2:Y:S04]  /*f6d0*/  LDL.LU R14, [R1+0x2d70] ;  /* 0x002d7000010e7983 */ /* 0x000ea80000300800 */
[----:B------:R-:W4:Y:S04]  /*f6e0*/  LDL.LU R15, [R1+0x2d6c] ;  /* 0x002d6c00010f7983 */ /* 0x000f280000300800 */
[----:B------:R-:W-:Y:S04]  /*f6f0*/  STL.64 [R1+0x2c70], R4 ;  /* 0x002c700401007387 */ /* 0x000fe80000100a00 */
[----:B---3--:R-:W-:Y:S04]  /*f700*/  STL.64 [R1+0x2c50], R18 ;  /* 0x002c501201007387 */ /* 0x008fe80000100a00 */
[----:B--2---:R0:W-:Y:S04]  /*f710*/  STL.64 [R1+0x2c48], R16 ;  /* 0x002c481001007387 */ /* 0x0041e80000100a00 */
[----:B0-----:R-:W2:Y:S04]  /*f720*/  LDL.LU R16, [R1+0x2b0] ;  /* 0x0002b00001107983 */ /* 0x001ea80000300800 */
[----:B------:R-:W2:Y:S04]  /*f730*/  LDL.LU R17, [R1+0x2b4] ;  /* 0x0002b40001117983 */ /* 0x000ea80000300800 */
[----:B------:R-:W3:Y:S04]  /*f740*/  LDL.LU R18, [R1+0x2b8] ;  /* 0x0002b80001127983 */ /* 0x000ee80000300800 */
[----:B------:R-:W3:Y:S01]  /*f750*/  LDL.LU R19, [R1+0x2bc] ;  /* 0x0002bc0001137983 */ /* 0x000ee20000300800 */
[----:B----4-:R-:W-:Y:S01]  /*f760*/  MOV R4, R3 ;  /* 0x0000000300047202 */ /* 0x010fe20000000f00 */
[----:B------:R-:W-:-:S02]  /*f770*/  IMAD.MOV.U32 R5, RZ, RZ, R29 ;  /* 0x000000ffff057224 */ /* 0x000fc400078e001d */
[----:B------:R-:W4:Y:S04]  /*f780*/  LDL.LU R3, [R1+0x2d68] ;  /* 0x002d680001037983 */ /* 0x000f280000300800 */
[----:B------:R-:W4:Y:S04]  /*f790*/  LDL.LU R29, [R1+0x2d64] ;  /* 0x002d6400011d7983 */ /* 0x000f280000300800 */
[----:B------:R0:W-:Y:S02]  /*f7a0*/  STL.64 [R1+0x2c88], R4 ;  /* 0x002c880401007387 */ /* 0x0001e40000100a00 */
[----:B0-----:R-:W-:-:S02]  /*f7b0*/  MOV R4, R14 ;  /* 0x0000000e00047202 */ /* 0x001fc40000000f00 */
[----:B---3--:R-:W-:Y:S04]  /*f7c0*/  STL.64 [R1+0x2c68], R18 ;  /* 0x002c681201007387 */ /* 0x008fe80000100a00 */
[----:B--2---:R0:W-:Y:S04]  /*f7d0*/  STL.64 [R1+0x2c60], R16 ;  /* 0x002c601001007387 */ /* 0x0041e80000100a00 */
[----:B0-----:R-:W2:Y:S04]  /*f7e0*/  LDL.LU R16, [R1+0x2c0] ;  /* 0x0002c00001107983 */ /* 0x001ea80000300800 */
[----:B------:R-:W2:Y:S04]  /*f7f0*/  LDL.LU R17, [R1+0x2c4] ;  /* 0x0002c40001117983 */ /* 0x000ea80000300800 */
[----:B------:R-:W3:Y:S04]  /*f800*/  LDL.LU R18, [R1+0x2c8] ;  /* 0x0002c80001127983 */ /* 0x000ee80000300800 */
[----:B------:R-:W3:Y:S04]  /*f810*/  LDL.LU R19, [R1+0x2cc] ;  /* 0x0002cc0001137983 */ /* 0x000ee80000300800 */
[----:B------:R-:W2:Y:S01]  /*f820*/  LDL.LU R14, [R1+0x2d60] ;  /* 0x002d6000010e7983 */ /* 0x000ea20000300800 */
[----:B-----5:R-:W-:-:S03]  /*f830*/  IMAD.MOV.U32 R5, RZ, RZ, R28 ;  /* 0x000000ffff057224 */ /* 0x020fc600078e001c */
[----:B------:R-:W5:Y:S04]  /*f840*/  LDL.LU R28, [R1+0x2d5c] ;  /* 0x002d5c00011c7983 */ /* 0x000f680000300800 */
[----:B------:R4:W-:Y:S02]  /*f850*/  STL.64 [R1+0x2ca0], R4 ;  /* 0x002ca00401007387 */ /* 0x0009e40000100a00 */
[----:B----4-:R-:W-:Y:S01]  /*f860*/  MOV R4, R3 ;  /* 0x0000000300047202 */ /* 0x010fe20000000f00 */
[----:B------:R-:W-:Y:S01]  /*f870*/  IMAD.MOV.U32 R5, RZ, RZ, R15 ;  /* 0x000000ffff057224 */ /* 0x000fe200078e000f */
[----:B------:R-:W4:Y:S04]  /*f880*/  LDL.LU R3, [R1+0x2d58] ;  /* 0x002d580001037983 */ /* 0x000f280000300800 */
[----:B------:R-:W4:Y:S04]  /*f890*/  LDL.LU R15, [R1+0x2d54] ;  /* 0x002d5400010f7983 */ /* 0x000f280000300800 */
[----:B------:R0:W-:Y:S04]  /*f8a0*/  STL.64 [R1+0x2cb8], R4 ;  /* 0x002cb80401007387 */ /* 0x0001e80000100a00 */
[----:B---3--:R-:W-:Y:S04]  /*f8b0*/  STL.64 [R1+0x2c80], R18 ;  /* 0x002c801201007387 */ /* 0x008fe80000100a00 */
[----:B--2---:R1:W-:Y:S01]  /*f8c0*/  STL.64 [R1+0x2c78], R16 ;  /* 0x002c781001007387 */ /* 0x0043e20000100a00 */
[----:B0-----:R-:W-:-:S03]  /*f8d0*/  MOV R4, R14 ;  /* 0x0000000e00047202 */ /* 0x001fc60000000f00 */
[----:B-1----:R-:W2:Y:S04]  /*f8e0*/  LDL.LU R16, [R1+0x2d0] ;  /* 0x0002d00001107983 */ /* 0x002ea80000300800 */
[----:B------:R-:W2:Y:S04]  /*f8f0*/  LDL.LU R17, [R1+0x2d4] ;  /* 0x0002d40001117983 */ /* 0x000ea80000300800 */
[----:B------:R-:W3:Y:S04]  /*f900*/  LDL.LU R18, [R1+0x2d8] ;  /* 0x0002d80001127983 */ /* 0x000ee80000300800 */
[----:B------:R-:W3:Y:S04]  /*f910*/  LDL.LU R19, [R1+0x2dc] ;  /* 0x0002dc0001137983 */ /* 0x000ee80000300800 */
[----:B------:R-:W2:Y:S01]  /*f920*/  LDL.LU R14, [R1+0x2d50] ;  /* 0x002d5000010e7983 */ /* 0x000ea20000300800 */
[----:B------:R-:W-:-:S03]  /*f930*/  IMAD.MOV.U32 R5, RZ, RZ, R29 ;  /* 0x000000ffff057224 */ /* 0x000fc600078e001d */
[----:B------:R-:W2:Y:S04]  /*f940*/  LDL.LU R29, [R1+0x2d4c] ;  /* 0x002d4c00011d7983 */ /* 0x000ea80000300800 */
[----:B------:R0:W-:Y:S01]  /*f950*/  STL.64 [R1+0x2cd0], R4 ;  /* 0x002cd00401007387 */ /* 0x0001e20000100a00 */
[----:B----4-:R-:W-:Y:S01]  /*f960*/  IMAD.MOV.U32 R21, RZ, RZ, R15 ;  /* 0x000000ffff157224 */ /* 0x010fe200078e000f */
[----:B0-----:R-:W-:Y:S01]  /*f970*/  MOV R4, R3 ;  /* 0x0000000300047202 */ /* 0x001fe20000000f00 */
[----:B-----5:R-:W-:Y:S01]  /*f980*/  IMAD.MOV.U32 R5, RZ, RZ, R28 ;  /* 0x000000ffff057224 */ /* 0x020fe200078e001c */
[----:B---3--:R-:W-:Y:S04]  /*f990*/  STL.64 [R1+0x2c98], R18 ;  /* 0x002c981201007387 */ /* 0x008fe80000100a00 */
[----:B--2---:R0:W-:Y:S01]  /*f9a0*/  STL.64 [R1+0x2c90], R16 ;  /* 0x002c901001007387 */ /* 0x0041e20000100a00 */
[----:B------:R-:W-:-:S03]  /*f9b0*/  MOV R20, R14 ;  /* 0x0000000e00147202 */ /* 0x000fc60000000f00 */
[----:B0-----:R-:W2:Y:S04]  /*f9c0*/  LDL.LU R16, [R1+0x2e0] ;  /* 0x0002e00001107983 */ /* 0x001ea80000300800 */
[----:B------:R-:W2:Y:S04]  /*f9d0*/  LDL.LU R17, [R1+0x2e4] ;  /* 0x0002e40001117983 */ /* 0x000ea80000300800 */
[----:B------:R-:W3:Y:S04]  /*f9e0*/  LDL.LU R18, [R1+0x2e8] ;  /* 0x0002e80001127983 */ /* 0x000ee80000300800 */
[----:B------:R-:W3:Y:S04]  /*f9f0*/  LDL.LU R19, [R1+0x2ec] ;  /* 0x0002ec0001137983 */ /* 0x000ee80000300800 */
[----:B------:R-:W4:Y:S04]  /*fa00*/  LDL.LU R3, [R1+0x2d48] ;  /* 0x002d480001037983 */ /* 0x000f280000300800 */
[----:B------:R-:W5:Y:S04]  /*fa10*/  LDL.LU R28, [R1+0x2d44] ;  /* 0x002d4400011c7983 */ /* 0x000f680000300800 */
[----:B------:R-:W-:Y:S04]  /*fa20*/  STL.64 [R1+0x2ce8], R4 ;  /* 0x002ce80401007387 */ /* 0x000fe80000100a00 */
[----:B------:R-:W2:Y:S04]  /*fa30*/  LDL.LU R14, [R1+0x2d40] ;  /* 0x002d4000010e7983 */ /* 0x000ea80000300800 */
[----:B------:R-:W2:Y:S04]  /*fa40*/  LDL.LU R15, [R1+0x2d3c] ;  /* 0x002d3c00010f7983 */ /* 0x000ea80000300800 */
[----:B------:R0:W-:Y:S04]  /*fa50*/  STL.64 [R1+0x2cf0], R20 ;  /* 0x002cf01401007387 */ /* 0x0001e80000100a00 */
[----:B0-----:R-:W2:Y:S01]  /*fa60*/  LDL.LU R20, [R1+0x80] ;  /* 0x0000800001147983 */ /* 0x001ea20000300800 */
[----:B------:R-:W-:-:S03]  /*fa70*/  MOV R21, R29 ;  /* 0x0000001d00157202 */ /* 0x000fc60000000f00 */
[----:B------:R-:W3:Y:S04]  /*fa80*/  LDL.LU R29, [R1+0x2d38] ;  /* 0x002d3800011d7983 */ /* 0x000ee80000300800 */
[----:B--2---:R5:W-:Y:S02]  /*fa90*/  STL.64 [R1+0x2d08], R20 ;  /* 0x002d081401007387 */ /* 0x004be40000100a00 */
[----:B-----5:R-:W-:Y:S01]  /*faa0*/  IMAD.MOV.U32 R20, RZ, RZ, R28 ;  /* 0x000000ffff147224 */ /* 0x020fe200078e001c */
[----:B----4-:R-:W-:Y:S01]  /*fab0*/  MOV R21, R3 ;  /* 0x0000000300157202 */ /* 0x010fe20000000f00 */
[----:B------:R-:W2:Y:S04]  /*fac0*/  LDL.LU R28, [R1+0x2d34] ;  /* 0x002d3400011c7983 */ /* 0x000ea80000300800 */
[----:B------:R-:W4:Y:S04]  /*fad0*/  LDL.LU R3, [R1+0x2d30] ;  /* 0x002d300001037983 */ /* 0x000f280000300800 */
[----:B------:R0:W-:Y:S04]  /*fae0*/  STL.64 [R1+0x2d18], R20 ;  /* 0x002d181401007387 */ /* 0x0001e80000100a00 */
[----:B------:R-:W5:Y:S04]  /*faf0*/  LDL.LU R12, [R1+0x350] ;  /* 0x00035000010c7983 */ /* 0x000f680000300800 */
[----:B------:R-:W5:Y:S01]  /*fb00*/  LDL.LU R13, [R1+0x354] ;  /* 0x00035400010d7983 */ /* 0x000f620000300800 */
[----:B0-----:R-:W-:Y:S01]  /*fb10*/  MOV R21, R14 ;  /* 0x0000000e00157202 */ /* 0x001fe20000000f00 */
[----:B------:R-:W-:-:S02]  /*fb20*/  IMAD.MOV.U32 R20, RZ, RZ, R15 ;  /* 0x000000ffff147224 */ /* 0x000fc400078e000f */
[----:B------:R-:W5:Y:S04]  /*fb30*/  LDL.LU R14, [R1+0x358] ;  /* 0x00035800010e7983 */ /* 0x000f680000300800 */
[----:B------:R-:W5:Y:S04]  /*fb40*/  LDL.LU R15, [R1+0x35c] ;  /* 0x00035c00010f7983 */ /* 0x000f680000300800 */
[----:B------:R-:W2:Y:S04]  /*fb50*/  LDL.LU R8, [R1+0x340] ;  /* 0x0003400001087983 */ /* 0x000ea80000300800 */
[----:B------:R-:W2:Y:S04]  /*fb60*/  LDL.LU R9, [R1+0x344] ;  /* 0x0003440001097983 */ /* 0x000ea80000300800 */
[----:B------:R-:W2:Y:S04]  /*fb70*/  LDL.LU R10, [R1+0x348] ;  /* 0x00034800010a7983 */ /* 0x000ea80000300800 */
[----:B------:R-:W2:Y:S04]  /*fb80*/  LDL.LU R11, [R1+0x34c] ;  /* 0x00034c00010b7983 */ /* 0x000ea80000300800 */
[----:B------:R-:W2:Y:S04]  /*fb90*/  LDL.LU R4, [R1+0x320] ;  /* 0x0003200001047983 */ /* 0x000ea80000300800 */
[----:B------:R-:W2:Y:S04]  /*fba0*/  LDL.LU R5, [R1+0x324] ;  /* 0x0003240001057983 */ /* 0x000ea80000300800 */
[----:B------:R-:W2:Y:S04]  /*fbb0*/  LDL.LU R6, [R1+0x328] ;  /* 0x0003280001067983 */ /* 0x000ea80000300800 */
[----:B------:R-:W2:Y:S04]  /*fbc0*/  LDL.LU R7, [R1+0x32c] ;  /* 0x00032c0001077983 */ /* 0x000ea80000300800 */
[----:B--2---:R-:W-:Y:S04]  /*fbd0*/  STL.64 [R1+0x2d00], R6 ;  /* 0x002d000601007387 */ /* 0x004fe80000100a00 */
[----:B------:R0:W-:Y:S04]  /*fbe0*/  STL.64 [R1+0x2cf8], R4 ;  /* 0x002cf80401007387 */ /* 0x0001e80000100a00 */
[----:B0-----:R-:W2:Y:S04]  /*fbf0*/  LDL.LU R4, [R1+0x330] ;  /* 0x0003300001047983 */ /* 0x001ea80000300800 */
[----:B------:R-:W2:Y:S04]  /*fc00*/  LDL.LU R5, [R1+0x334] ;  /* 0x0003340001057983 */ /* 0x000ea80000300800 */
[----:B------:R-:W2:Y:S04]  /*fc10*/  LDL.LU R6, [R1+0x338] ;  /* 0x0003380001067983 */ /* 0x000ea80000300800 */
[----:B------:R-:W2:Y:S04]  /*fc20*/  LDL.LU R7, [R1+0x33c] ;  /* 0x00033c0001077983 */ /* 0x000ea80000300800 */
[----:B---3--:R-:W-:Y:S04]  /*fc30*/  STL.64 [R1+0x2cb0], R18 ;  /* 0x002cb01201007387 */ /* 0x008fe80000100a00 */
[----:B------:R0:W-:Y:S04]  /*fc40*/  STL.64 [R1+0x2ca8], R16 ;  /* 0x002ca81001007387 */ /* 0x0001e80000100a00 */
[----:B0-----:R-:W3:Y:S04]  /*fc50*/  LDL.LU R16, [R1+0x2f0] ;  /* 0x0002f00001107983 */ /* 0x001ee80000300800 */
[----:B------:R-:W3:Y:S01]  /*fc60*/  LDL.LU R17, [R1+0x2f4] ;  /* 0x0002f40001117983 */ /* 0x000ee20000300800 */
[----:B----4-:R-:W-:Y:S01]  /*fc70*/  IMAD.MOV.U32 R18, RZ, RZ, R3 ;  /* 0x000000ffff127224 */ /* 0x010fe200078e0003 */
[----:B------:R-:W-:-:S02]  /*fc80*/  MOV R19, R28 ;  /* 0x0000001c00137202 */ /* 0x000fc40000000f00 */
[----:B------:R-:W4:Y:S04]  /*fc90*/  LDL.LU R3, [R1+0x2d2c] ;  /* 0x002d2c0001037983 */ /* 0x000f280000300800 */
[----:B------:R-:W2:Y:S04]  /*fca0*/  LDL.LU R28, [R1+0x2d28] ;  /* 0x002d2800011c7983 */ /* 0x000ea80000300800 */
[----:B------:R-:W-:Y:S01]  /*fcb0*/  STL.64 [R1+0x2cc8], R18 ;  /* 0x002cc81201007387 */ /* 0x000fe20000100a00 */
[----:B-----5:R-:W-:Y:S03]  /*fcc0*/  HMMA.16816.F32 R20, R24, R20, R12 ;  /* 0x000000141814723c */ /* 0x020fe6000000180c */
[----:B---3--:R0:W-:Y:S04]  /*fcd0*/  STL.64 [R1+0x2cc0], R16 ;  /* 0x002cc01001007387 */ /* 0x0081e80000100a00 */
[----:B0-----:R-:W3:Y:S04]  /*fce0*/  LDL.LU R16, [R1+0x300] ;  /* 0x0003000001107983 */ /* 0x001ee80000300800 */
[----:B------:R-:W3:Y:S04]  /*fcf0*/  LDL.LU R17, [R1+0x304] ;  /* 0x0003040001117983 */ /* 0x000ee80000300800 */
[----:B------:R-:W5:Y:S04]  /*fd00*/  LDL.LU R18, [R1+0x308] ;  /* 0x0003080001127983 */ /* 0x000f680000300800 */
[----:B------:R-:W5:Y:S04]  /*fd10*/  LDL.LU R19, [R1+0x30c] ;  /* 0x00030c0001137983 */ /* 0x000f680000300800 */
[----:B-----5:R-:W-:Y:S04]  /*fd20*/  STL.64 [R1+0x2ce0], R18 ;  /* 0x002ce01201007387 */ /* 0x020fe80000100a00 */
[----:B---3--:R0:W-:Y:S04]  /*fd30*/  STL.64 [R1+0x2cd8], R16 ;  /* 0x002cd81001007387 */ /* 0x0081e80000100a00 */
[----:B0-----:R-:W3:Y:S04]  /*fd40*/  LDL.LU R16, [R1+0x310] ;  /* 0x0003100001107983 */ /* 0x001ee80000300800 */
[----:B------:R-:W3:Y:S04]  /*fd50*/  LDL.LU R17, [R1+0x314] ;  /* 0x0003140001117983 */ /* 0x000ee80000300800 */
[----:B------:R-:W5:Y:S04]  /*fd60*/  LDL.LU.64 R12, [R1+0x2d20] ;  /* 0x002d2000010c7983 */ /* 0x000f680000300a00 */
[----:B------:R0:W-:Y:S04]  /*fd70*/  STL.64 [R1+0x160], R20 ;  /* 0x0001601401007387 */ /* 0x0001e80000100a00 */
[----:B0-----:R-:W2:Y:S01]  /*fd80*/  LDL.LU.64 R20, [R1+0x2d18] ;  /* 0x002d180001147983 */ /* 0x001ea20000300a00 */
[----:B------:R-:W-:Y:S01]  /*fd90*/  IMAD.MOV.U32 R14, RZ, RZ, R22 ;  /* 0x000000ffff0e7224 */ /* 0x000fe200078e0016 */
[----:B------:R-:W-:-:S04]  /*fda0*/  MOV R15, R23 ;  /* 0x00000017000f7202 */ /* 0x000fc80000000f00 */
[----:B------:R-:W-:Y:S04]  /*fdb0*/  STL [R1+0x2acc], R14 ;  /* 0x002acc0e01007387 */ /* 0x000fe80000100800 */
[----:B------:R-:W-:Y:S01]  /*fdc0*/  STL [R1+0x2ac8], R15 ;  /* 0x002ac80f01007387 */ /* 0x000fe20000100800 */
[C---:B--2---:R-:W-:Y:S03]  /*fdd0*/  HMMA.16816.F32 R20, R24.reuse, R20, R8 ;  /* 0x000000141814723c */ /* 0x044fe60000001808 */
[----:B------:R-:W2:Y:S11]  /*fde0*/  LDL.LU.64 R8, [R1+0x2d10] ;  /* 0x002d100001087983 */ /* 0x000eb60000300a00 */
[----:B------:R-:W-:Y:S09]  /*fdf0*/  @!UPT UIADD3 URZ, URZ, URZ, URZ ;  /* 0x0000003f3f3ff290 */ /* 0x000ff2000fffe03f */
[----:B------:R0:W-:Y:S04]  /*fe00*/  STL.64 [R1+0x150], R20 ;  /* 0x0001501401007387 */ /* 0x0001e80000100a00 */
[----:B0-----:R-:W2:Y:S01]  /*fe10*/  LDL.LU.64 R20, [R1+0x2d08] ;  /* 0x002d080001147983 */ /* 0x001ea20000300a00 */
[----:B------:R-:W-:Y:S01]  /*fe20*/  IMAD.MOV.U32 R11, RZ, RZ, R22 ;  /* 0x000000ffff0b7224 */ /* 0x000fe200078e0016 */
[----:B------:R-:W-:Y:S02]  /*fe30*/  MOV R10, R23 ;  /* 0x00000017000a7202 */ /* 0x000fe40000000f00 */
[----:B--2---:R-:W-:Y:S01]  /*fe40*/  HMMA.16816.F32 R20, R24, R20, R4 ;  /* 0x000000141814723c */ /* 0x004fe20000001804 */
[----:B------:R-:W2:Y:S04]  /*fe50*/  LDL.LU.64 R6, [R1+0x2d00] ;  /* 0x002d000001067983 */ /* 0x000ea80000300a00 */
[----:B------:R-:W2:Y:S11]  /*fe60*/  LDL.LU.64 R4, [R1+0x2cf8] ;  /* 0x002cf80001047983 */ /* 0x000eb60000300a00 */
[----:B------:R-:W-:Y:S07]  /*fe70*/  @!UPT UIADD3 URZ, URZ, URZ, URZ ;  /* 0x0000003f3f3ff290 */ /* 0x000fee000fffe03f */
[----:B------:R0:W-:Y:S04]  /*fe80*/  STL.64 [R1+0x140], R20 ;  /* 0x0001401401007387 */ /* 0x0001e80000100a00 */
[----:B0-----:R-:W2:Y:S01]  /*fe90*/  LDL.LU.64 R20, [R1+0x2cf0] ;  /* 0x002cf00001147983 */ /* 0x001ea20000300a00 */
[----:B----4-:R-:W-:Y:S01]  /*fea0*/  MOV R19, R3 ;  /* 0x0000000300137202 */ /* 0x010fe20000000f00 */
[----:B------:R-:W-:Y:S01]  /*feb0*/  IMAD.MOV.U32 R18, RZ, RZ, R28 ;  /* 0x000000ffff127224 */ /* 0x000fe200078e001c */
[----:B------:R-:W-:Y:S01]  /*fec0*/  MOV R3, R23 ;  /* 0x0000001700037202 */ /* 0x000fe20000000f00 */
[----:B------:R-:W-:-:S04]  /*fed0*/  IMAD.MOV.U32 R28, RZ, RZ, R22 ;  /* 0x000000ffff1c7224 */ /* 0x000fc800078e0016 */
[----:B------:R-:W-:Y:S04]  /*fee0*/  STL [R1+0x2ae4], R3 ;  /* 0x002ae40301007387 */ /* 0x000fe80000100800 */
[----:B------:R-:W-:Y:S01]  /*fef0*/  STL [R1+0x2ae0], R28 ;  /* 0x002ae01c01007387 */ /* 0x000fe20000100800 */
[C---:B--2---:R-:W-:Y:S03]  /*ff00*/  HMMA.16816.F32 R20, R24.reuse, R20, R4 ;  /* 0x000000141814723c */ /* 0x044fe60000001804 */
[----:B------:R-:W3:Y:S11]  /*ff10*/  LDL.LU.64 R4, [R1+0x2ce8] ;  /* 0x002ce80001047983 */ /* 0x000ef60000300a00 */
[----:B------:R-:W-:Y:S09]  /*ff20*/  @!UPT UIADD3 URZ, URZ, URZ, URZ ;  /* 0x0000003f3f3ff290 */ /* 0x000ff2000fffe03f */
[----:B------:R0:W-:Y:S01]  /*ff30*/  STL [R1+0x130], R20 ;  /* 0x0001301401007387 */ /* 0x0001e20000100800 */
[----:B------:R-:W-:Y:S01]  /*ff40*/  IMAD.MOV.U32 R14, RZ, RZ, R21 ;  /* 0x000000ffff0e7224 */ /* 0x000fe200078e0015 */
[----:B------:R-:W-:Y:S02]  /*ff50*/  MOV R15, R22 ;  /* 0x00000016000f7202 */ /* 0x000fe40000000f00 */
[----:B------:R1:W-:Y:S04]  /*ff60*/  STL [R1+0x13c], R23 ;  /* 0x00013c1701007387 */ /* 0x0003e80000100800 */
[----:B0-----:R-:W2:Y:S04]  /*ff70*/  LDL.LU R20, [R1+0xc0] ;  /* 0x0000c00001147983 */ /* 0x001ea80000300800 */
[----:B------:R-:W2:Y:S04]  /*ff80*/  LDL.LU R21, [R1+0xc4] ;  /* 0x0000c40001157983 */ /* 0x000ea80000300800 */
[----:B------:R-:W2:Y:S04]  /*ff90*/  LDL.LU R22, [R1+0xc8] ;  /* 0x0000c80001167983 */ /* 0x000ea80000300800 */
[----:B-1----:R-:W2:Y:S01]  /*ffa0*/  LDL.LU R23, [R1+0xcc] ;  /* 0x0000cc0001177983 */ /* 0x002ea20000300800 */
[C---:B---3--:R-:W-:Y:S03]  /*ffb0*/  HMMA.16816.F32 R4, R24.reuse, R4, R16 ;  /* 0x000000041804723c */ /* 0x048fe60000001810 */
[----:B------:R-:W3:Y:S04]  /*ffc0*/  LDL.LU.64 R18, [R1+0x2ce0] ;  /* 0x002ce00001127983 */ /* 0x000ee80000300a00 */
[----:B------:R-:W3:Y:S11]  /*ffd0*/  LDL.LU.64 R16, [R1+0x2cd8] ;  /* 0x002cd80001107983 */ /* 0x000ef60000300a00 */
[----:B------:R-:W-:Y:S05]  /*ffe0*/  @!UPT UIADD3 URZ, URZ, URZ, URZ ;  /* 0x0000003f3f3ff290 */ /* 0x000fea000fffe03f */
[----:B------:R0:W-:Y:S04]  /*fff0*/  STL.64 [R1+0x120], R4 ;  /* 0x0001200401007387 */ /* 0x0001e80000100a00 */
[----:B------:R3:W-:Y:S04]  /*10000*/  STL.64 [R1+0x128], R6 ;  /* 0x0001280601007387 */ /* 0x0007e80000100a00 */
[----:B0-----:R-:W3:Y:S02]  /*10010*/  LDL.LU.64 R4, [R1+0x2cd0] ;  /* 0x002cd00001047983 */ /* 0x001ee40000300a00 */
[C---:B---3--:R-:W-:Y:S02]  /*10020*/  HMMA.16816.F32 R4, R24.reuse, R4, R16 ;  /* 0x000000041804723c */ /* 0x048fe40000001810 */
[----:B------:R-:W3:Y:S04]  /*10030*/  LDL.LU.64 R18, [R1+0x2cc8] ;  /* 0x002cc80001127983 */ /* 0x000ee80000300a00 */
[----:B------:R-:W3:Y:S11]  /*10040*/  LDL.LU.64 R16, [R1+0x2cc0] ;  /* 0x002cc00001107983 */ /* 0x000ef60000300a00 */
[----:B------:R-:W-:Y:S06]  /*10050*/  @!UPT UIADD3 URZ, URZ, URZ, URZ ;  /* 0x0000003f3f3ff290 */ /* 0x000fec000fffe03f */
[----:B------:R0:W-:Y:S04]  /*10060*/  STL.64 [R1+0x110], R4 ;  /* 0x0001100401007387 */ /* 0x0001e80000100a00 */
[----:B------:R3:W-:Y:S04]  /*10070*/  STL.64 [R1+0x118], R6 ;  /* 0x0001180601007387 */ /* 0x0007e80000100a00 */
[----:B0-----:R-:W3:Y:S04]  /*10080*/  LDL.LU.64 R4, [R1+0x2cb8] ;  /* 0x002cb80001047983 */ /* 0x001ee80000300a00 */
[----:B------:R-:W4:Y:S01]  /*10090*/  LDL R3, [R1+0x42c] ;  /* 0x00042c0001037983 */ /* 0x000f220000100800 */
        /* <DEDUP_REMOVED lines=32> */
[----:B------:R-:W-:Y:S04]  /*102a0*/  STL.64 [R1+0x2b0], R4 ;  /* 0x0002b00401007387 */ /* 0x000fe80000100a00 */
[----:B------:R0:W-:Y:S04]  /*102b0*/  STL.64 [R1+0x2b8], R6 ;  /* 0x0002b80601007387 */ /* 0x0001e80000100a00 */
[----:B0-----:R-:W2:Y:S04]  /*102c0*/  LDL.LU.64 R6, [R1+0x2c40] ;  /* 0x002c400001067983 */ /* 0x001ea80000300a00 */
[----:B------:R-:W3:Y:S02]  /*102d0*/  LDL.LU.64 R4, [R1+0x2c38] ;  /* 0x002c380001047983 */ /* 0x000ee40000300a00 */
[C---:B---3--:R-:W-:Y:S11]  /*102e0*/  HMMA.16816.F32 R16, R24.reuse, R4, R16 ;  /* 0x000000041810723c */ /* 0x048ff60000001810 */
[----:B------:R-:W-:Y:S11]  /*102f0*/  @!UPT UIADD3 URZ, URZ, URZ, URZ ;  /* 0x0000003f3f3ff290 */ /* 0x000ff6000fffe03f */
[----:B------:R-:W-:Y:S01]  /*10300*/  @!UPT UIADD3 URZ, URZ, URZ, URZ ;  /* 0x0000003f3f3ff290 */ /* 0x000fe2000fffe03f */
        /* <DEDUP_REMOVED lines=9> */
[----:B0-----:R-:W5:Y:S04]  /*103a0*/  LDL.LU.64 R18, [R1+0x2c20] ;  /* 0x002c200001127983 */ /* 0x001f680000300a00 */
[----:B------:R-:W5:Y:S02]  /*103b0*/  LDL.LU.64 R16, [R1+0x2c18] ;  /* 0x002c180001107983 */ /* 0x000f640000300a00 */
[C---:B-----5:R-:W-:Y:S11]  /*103c0*/  HMMA.16816.F32 R16, R24.reuse, R12, R16 ;  /* 0x0000000c1810723c */ /* 0x060ff60000001810 */
[----:B------:R-:W-:Y:S11]  /*103d0*/  @!UPT UIADD3 URZ, URZ, URZ, URZ ;  /* 0x0000003f3f3ff290 */ /* 0x000ff6000fffe03f */
[----:B------:R-:W-:Y:S02]  /*103e0*/  @!UPT UIADD3 URZ, URZ, URZ, URZ ;  /* 0x0000003f3f3ff290 */ /* 0x000fe4000fffe03f */
[----:B------:R-:W-:Y:S01]  /*103f0*/  IMAD.MOV.U32 R5, RZ, RZ, R18 ;  /* 0x000000ffff057224 */ /* 0x000fe200078e0012 */
[----:B------:R-:W-:Y:S01]  /*10400*/  MOV R4, R19 ;  /* 0x0000001300047202 */ /* 0x000fe20000000f00 */
[----:B------:R-:W-:Y:S01]  /*10410*/  IMAD.MOV.U32 R8, RZ, RZ, R16 ;  /* 0x000000ffff087224 */ /* 0x000fe200078e0010 */
[----:B------:R-:W-:Y:S01]  /*10420*/  MOV R9, R17 ;  /* 0x0000001100097202 */ /* 0x000fe20000000f00 */
[----:B------:R-:W3:Y:S04]  /*10430*/  LDL.LU.64 R18, [R1+0x2c10] ;  /* 0x002c100001127983 */ /* 0x000ee80000300a00 */
[----:B------:R-:W2:Y:S04]  /*10440*/  LDL.LU.64 R16, [R1+0x2c08] ;  /* 0x002c080001107983 */ /* 0x000ea80000300a00 */
[----:B------:R0:W-:Y:S04]  /*10450*/  STL.64 [R1+0x2bb8], R14 ;  /* 0x002bb80e01007387 */ /* 0x0001e80000100a00 */
[----:B0-----:R-:W5:Y:S01]  /*10460*/  LDL.LU.64 R14, [R1+0xa8] ;  /* 0x0000a800010e7983 */ /* 0x001f620000300a00 */
[----:B--2---:R-:W-:Y:S03]  /*10470*/  HMMA.16816.F32 R20, R24, R16, R20 ;  /* 0x000000101814723c */ /* 0x004fe60000001814 */
[----:B----4-:R-:W0:Y:S04]  /*10480*/  LDSM.16.MT88.4 R24, [R3+0x6100] ;  /* 0x006100000318783b */ /* 0x010e280000004200 */
[----:B-----5:R1:W-:Y:S04]  /*10490*/  STL.64 [R1+0x2c00], R14 ;  /* 0x002c000e01007387 */ /* 0x0203e80000100a00 */
[----:B------:R-:W2:Y:S04]  /*104a0*/  LDL.LU R12, [R1+0x270] ;  /* 0x00027000010c7983 */ /* 0x000ea80000300800 */
[----:B------:R-:W2:Y:S04]  /*104b0*/  LDL.LU R13, [R1+0x274] ;  /* 0x00027400010d7983 */ /* 0x000ea80000300800 */
[----:B-1----:R-:W2:Y:S04]  /*104c0*/  LDL.LU R14, [R1+0x278] ;  /* 0x00027800010e7983 */ /* 0x002ea80000300800 */
[----:B------:R-:W2:Y:S04]  /*104d0*/  LDL.LU R15, [R1+0x27c] ;  /* 0x00027c00010f7983 */ /* 0x000ea80000300800 */
[----:B------:R1:W-:Y:S04]  /*104e0*/  STL.64 [R1+0x2b08], R6 ;  /* 0x002b080601007387 */ /* 0x0003e80000100a00 */
[----:B------:R4:W-:Y:S01]  /*104f0*/  STL.64 [R1+0x2b00], R4 ;  /* 0x002b000401007387 */ /* 0x0009e20000100a00 */
[----:B-1----:R-:W-:Y:S01]  /*10500*/  IMAD.MOV.U32 R7, RZ, RZ, R29 ;  /* 0x000000ffff077224 */ /* 0x002fe200078e001d */
[----:B------:R-:W-:-:S02]  /*10510*/  MOV R29, R23 ;  /* 0x00000017001d7202 */ /* 0x000fc40000000f00 */
[----:B----4-:R-:W4:Y:S04]  /*10520*/  LDL.LU R4, [R1+0x260] ;  /* 0x0002600001047983 */ /* 0x010f280000300800 */
[----:B------:R-:W4:Y:S04]  /*10530*/  LDL.LU R5, [R1+0x264] ;  /* 0x0002640001057983 */ /* 0x000f280000300800 */
[----:B------:R-:W4:Y:S04]  /*10540*/  LDL.LU R6, [R1+0x268] ;  /* 0x0002680001067983 */ /* 0x000f280000300800 */
[----:B------:R-:W-:Y:S04]  /*10550*/  STL [R1+0x2aec], R9 ;  /* 0x002aec0901007387 */ /* 0x000fe80000100800 */
[----:B------:R-:W-:Y:S04]  /*10560*/  STL [R1+0x2ae8], R8 ;  /* 0x002ae80801007387 */ /* 0x000fe80000100800 */
[----:B------:R-:W-:Y:S04]  /*10570*/  STL.64 [R1+0xc0], R20 ;  /* 0x0000c01401007387 */ /* 0x000fe80000100a00 */
[----:B------:R-:W-:Y:S04]  /*10580*/  STL [R1+0xc8], R22 ;  /* 0x0000c81601007387 */ /* 0x000fe80000100800 */
[----:B------:R-:W-:Y:S04]  /*10590*/  STL [R1+0x2a50], R29 ;  /* 0x002a501d01007387 */ /* 0x000fe80000100800 */
[----:B0-----:R0:W-:Y:S04]  /*105a0*/  STL.64 [R1+0x2aa8], R26 ;  /* 0x002aa81a01007387 */ /* 0x0011e80000100a00 */
[----:B------:R-:W-:Y:S04]  /*105b0*/  STL.64 [R1+0x2aa0], R24 ;  /* 0x002aa01801007387 */ /* 0x000fe80000100a00 */
[----:B------:R-:W2:Y:S04]  /*105c0*/  LDSM.16.MT88.4 R20, [R3+0x6000] ;  /* 0x006000000314783b */ /* 0x000ea80000004200 */
[----:B0-----:R-:W2:Y:S02]  /*105d0*/  LDL.LU.64 R26, [R1+0xb8] ;  /* 0x0000b800011a7983 */ /* 0x001ea40000300a00 */
[C---:B--2---:R-:W-:Y:S11]  /*105e0*/  HMMA.16816.F32 R12, R20.reuse, R26, R12 ;  /* 0x0000001a140c723c */ /* 0x044ff6000000180c */
[----:B------:R-:W-:Y:S11]  /*105f0*/  @!UPT UIADD3 URZ, URZ, URZ, URZ ;  /* 0x0000003f3f3ff290 */ /* 0x000ff6000fffe03f */
[----:B------:R-:W-:Y:S01]  /*10600*/  @!UPT UIADD3 URZ, URZ, URZ, URZ ;  /* 0x0000003f3f3ff290 */ /* 0x000fe2000fffe03f */
[----:B------:R-:W-:Y:S04]  /*10610*/  STL.64 [R1+0x3e0], R12 ;  /* 0x0003e00c01007387 */ /* 0x000fe80000100a00 */
[----:B------:R0:W-:Y:S04]  /*10620*/  STL.64 [R1+0x3e8], R14 ;  /* 0x0003e80e01007387 */ /* 0x0001e80000100a00 */
[----:B0-----:R-:W4:Y:S02]  /*10630*/  LDL.LU.64 R14, [R1+0x2c00] ;  /* 0x002c0000010e7983 */ /* 0x001f240000300a00 */
[----:B----4-:R-:W-:Y:S01]  /*10640*/  HMMA.16816.F32 R4, R20, R14, R4 ;  /* 0x0000000e1404723c */ /* 0x010fe20000001804 */
[----:B------:R-:W-:Y:S01]  /*10650*/  IMAD.MOV.U32 R9, RZ, RZ, R14 ;  /* 0x000000ffff097224 */ /* 0x000fe200078e000e */
[----:B------:R-:W-:Y:S11]  /*10660*/  MOV R8, R15 ;  /* 0x0000000f00087202 */ /* 0x000ff60000000f00 */
[----:B------:R-:W-:Y:S10]  /*10670*/  @!UPT UIADD3 URZ, URZ, URZ, URZ ;  /* 0x0000003f3f3ff290 */ /* 0x000ff4000fffe03f */
[----:B------:R-:W-:Y:S04]  /*10680*/  STL.64 [R1+0x3d0], R4 ;  /* 0x0003d00401007387 */ /* 0x000fe80000100a00 */
[----:B------:R-:W-:Y:S04]  /*10690*/  STL.64 [R1+0x2b18], R10 ;  /* 0x002b180a01007387 */ /* 0x000fe80000100a00 */
[----:B------:R0:W-:Y:S04]  /*106a0*/  STL.64 [R1+0x2b10], R8 ;  /* 0x002b100801007387 */ /* 0x0001e80000100a00 */
[----:B0-----:R-:W2:Y:S04]  /*106b0*/  LDL.LU R8, [R1+0x1c0] ;  /* 0x0001c00001087983 */ /* 0x001ea80000300800 */
[----:B------:R-:W2:Y:S01]  /*106c0*/  LDL.LU R9, [R1+0x1c4] ;  /* 0x0001c40001097983 */ /* 0x000ea20000300800 */
[----:B---3--:R-:W-:Y:S01]  /*106d0*/  IMAD.MOV.U32 R10, RZ, RZ, R19 ;  /* 0x000000ffff0a7224 */ /* 0x008fe200078e0013 */
[----:B------:R-:W-:-:S02]  /*106e0*/  MOV R11, R18 ;  /* 0x00000012000b7202 */ /* 0x000fc40000000f00 */
[----:B------:R-:W3:Y:S04]  /*106f0*/  LDL.LU R19, [R1+0x2bfc] ;  /* 0x002bfc0001137983 */ /* 0x000ee80000300800 */
[----:B------:R-:W4:Y:S04]  /*10700*/  LDL.LU R18, [R1+0x2bf8] ;  /* 0x002bf80001127983 */ /* 0x000f280000300800 */
[----:B------:R0:W-:Y:S04]  /*10710*/  STL.64 [R1+0x2b28], R10 ;  /* 0x002b280a01007387 */ /* 0x0001e80000100a00 */
[----:B--2---:R-:W-:Y:S04]  /*10720*/  STL.64 [R1+0x2b20], R8 ;  /* 0x002b200801007387 */ /* 0x004fe80000100a00 */
[----:B0-----:R-:W2:Y:S04]  /*10730*/  LDL R10, [R1+0x18] ;  /* 0x00001800010a7983 */ /* 0x001ea80000100800 */
[----:B------:R-:W2:Y:S04]  /*10740*/  LDL R11, [R1+0x1c] ;  /* 0x00001c00010b7983 */ /* 0x000ea80000100800 */
[----:B--2---:R0:W-:Y:S04]  /*10750*/  STL.64 [R1+0x2b38], R10 ;  /* 0x002b380a01007387 */ /* 0x0041e80000100a00 */
[----:B0-----:R-:W2:Y:S01]  /*10760*/  LDL.64 R10, [R1+0x28] ;  /* 0x00002800010a7983 */ /* 0x001ea20000100a00 */
[----:B------:R-:W-:Y:S01]  /*10770*/  IMAD.MOV.U32 R17, RZ, RZ, R6 ;  /* 0x000000ffff117224 */ /* 0x000fe200078e0006 */
[----:B------:R-:W-:-:S02]  /*10780*/  MOV R16, R7 ;  /* 0x0000000700107202 */ /* 0x000fc40000000f00 */
[----:B--2---:R-:W-:Y:S04]  /*10790*/  STL.64 [R1+0x2b50], R10 ;  /* 0x002b500a01007387 */ /* 0x004fe80000100a00 */
[----:B------:R-:W2:Y:S04]  /*107a0*/  LDL.64 R6, [R1+0x8] ;  /* 0x0000080001067983 */ /* 0x000ea80000100a00 */
[----:B--2---:R0:W-:Y:S04]  /*107b0*/  STL.64 [R1+0x2b30], R6 ;  /* 0x002b300601007387 */ /* 0x0041e80000100a00 */
[----:B------:R-:W2:Y:S04]  /*107c0*/  LDL.LU R4, [R1+0x1d0] ;  /* 0x0001d00001047983 */ /* 0x000ea80000300800 */
[----:B------:R-:W2:Y:S04]  /*107d0*/  LDL.LU R5, [R1+0x1d4] ;  /* 0x0001d40001057983 */ /* 0x000ea80000300800 */
[----:B0-----:R-:W5:Y:S04]  /*107e0*/  LDL.LU R6, [R1+0x1d8] ;  /* 0x0001d80001067983 */ /* 0x001f680000300800 */
[----:B------:R-:W5:Y:S04]  /*107f0*/  LDL.LU R7, [R1+0x1dc] ;  /* 0x0001dc0001077983 */ /* 0x000f680000300800 */
[----:B------:R-:W2:Y:S04]  /*10800*/  LDL.LU R8, [R1+0x1f0] ;  /* 0x0001f00001087983 */ /* 0x000ea80000300800 */
[----:B------:R-:W2:Y:S04]  /*10810*/  LDL.LU R9, [R1+0x1f4] ;  /* 0x0001f40001097983 */ /* 0x000ea80000300800 */
[----:B------:R-:W2:Y:S04]  /*10820*/  LDL.LU R10, [R1+0x1f8] ;  /* 0x0001f800010a7983 */ /* 0x000ea80000300800 */
[----:B------:R-:W2:Y:S04]  /*10830*/  LDL.LU R11, [R1+0x1fc] ;  /* 0x0001fc00010b7983 */ /* 0x000ea80000300800 */
[----:B--2---:R0:W-:Y:S04]  /*10840*/  STL.64 [R1+0x2b60], R10 ;  /* 0x002b600a01007387 */ /* 0x0041e80000100a00 */
[----:B------:R-:W-:Y:S04]  /*10850*/  STL.64 [R1+0x2b58], R8 ;  /* 0x002b580801007387 */ /* 0x000fe80000100a00 */
[----:B0-----:R-:W2:Y:S04]  /*10860*/  LDL.64 R10, [R1+0x48] ;  /* 0x00004800010a7983 */ /* 0x001ea80000100a00 */
[----:B--2---:R0:W-:Y:S04]  /*10870*/  STL.64 [R1+0x2b78], R10 ;  /* 0x002b780a01007387 */ /* 0x0041e80000100a00 */
[----:B0-----:R-:W2:Y:S04]  /*10880*/  LDL R10, [R1+0x58] ;  /* 0x00005800010a7983 */ /* 0x001ea80000100800 */
[----:B------:R-:W2:Y:S04]  /*10890*/  LDL R11, [R1+0x5c] ;  /* 0x00005c00010b7983 */ /* 0x000ea80000100800 */
[----:B--2---:R-:W-:Y:S04]  /*108a0*/  STL.64 [R1+0x2b90], R10 ;  /* 0x002b900a01007387 */ /* 0x004fe80000100a00 */
[----:B-----5:R4:W-:Y:S04]  /*108b0*/  STL.64 [R1+0x2b48], R6 ;  /* 0x002b480601007387 */ /* 0x0209e80000100a00 */
[----:B------:R0:W-:Y:S01]  /*108c0*/  STL.64 [R1+0x2b40], R4 ;  /* 0x002b400401007387 */ /* 0x0001e20000100a00 */
[----:B----4-:R-:W-:Y:S01]  /*108d0*/  IMAD.MOV.U32 R6, RZ, RZ, R18 ;  /* 0x000000ffff067224 */ /* 0x010fe200078e0012 */
[----:B---3--:R-:W-:-:S02]  /*108e0*/  MOV R7, R19 ;  /* 0x0000001300077202 */ /* 0x008fc40000000f00 */
[----:B0-----:R-:W2:Y:S04]  /*108f0*/  LDL.LU R4, [R1+0x1e0] ;  /* 0x0001e00001047983 */ /* 0x001ea80000300800 */
[----:B------:R-:W2:Y:S04]  /*10900*/  LDL.LU R5, [R1+0x1e4] ;  /* 0x0001e40001057983 */ /* 0x000ea80000300800 */
[----:B------:R-:W3:Y:S04]  /*10910*/  LDL.LU R18, [R1+0x2bf4] ;  /* 0x002bf40001127983 */ /* 0x000ee80000300800 */
[----:B------:R-:W4:Y:S04]  /*10920*/  LDL.LU R19, [R1+0x2bf0] ;  /* 0x002bf00001137983 */ /* 0x000f280000300800 */
[----:B------:R-:W5:Y:S04]  /*10930*/  LDL.LU R12, [R1+0x240] ;  /* 0x00024000010c7983 */ /* 0x000f680000300800 */
[----:B------:R-:W5:Y:S04]  /*10940*/  LDL.LU R13, [R1+0x244] ;  /* 0x00024400010d7983 */ /* 0x000f680000300800 */
[----:B------:R-:W2:Y:S04]  /*10950*/  LDL.LU R14, [R1+0x248] ;  /* 0x00024800010e7983 */ /* 0x000ea80000300800 */
[----:B------:R-:W2:Y:S04]  /*10960*/  LDL.LU R15, [R1+0x24c] ;  /* 0x00024c00010f7983 */ /* 0x000ea80000300800 */
[----:B--2---:R0:W-:Y:S04]  /*10970*/  STL.64 [R1+0x2bc8], R14 ;  /* 0x002bc80e01007387 */ /* 0x0041e80000100a00 */
[----:B-----5:R-:W-:Y:S04]  /*10980*/  STL.64 [R1+0x2bc0], R12 ;  /* 0x002bc00c01007387 */ /* 0x020fe80000100a00 */
[----:B0-----:R-:W2:Y:S04]  /*10990*/  LDL.LU.64 R14, [R1+0x98] ;  /* 0x00009800010e7983 */ /* 0x001ea80000300a00 */
[----:B------:R-:W5:Y:S04]  /*109a0*/  LDL.64 R10, [R1+0x68] ;  /* 0x00006800010a7983 */ /* 0x000f680000100a00 */
[----:B-----5:R0:W-:Y:S04]  /*109b0*/  STL.64 [R1+0x2ba8], R10 ;  /* 0x002ba80a01007387 */ /* 0x0201e80000100a00 */
[----:B0-----:R-:W5:Y:S04]  /*109c0*/  LDL.LU.64 R10, [R1+0x78] ;  /* 0x00007800010a7983 */ /* 0x001f680000300a00 */
[----:B-----5:R0:W-:Y:S04]  /*109d0*/  STL.64 [R1+0x2bb0], R10 ;  /* 0x002bb00a01007387 */ /* 0x0201e80000100a00 */
[----:B0-----:R-:W5:Y:S04]  /*109e0*/  LDL.LU.64 R10, [R1+0x88] ;  /* 0x00008800010a7983 */ /* 0x001f680000300a00 */
[----:B-----5:R0:W-:Y:S04]  /*109f0*/  STL.64 [R1+0x2bd0], R10 ;  /* 0x002bd00a01007387 */ /* 0x0201e80000100a00 */
[----:B------:R-:W2:Y:S04]  /*10a00*/  LDL.LU R8, [R1+0x250] ;  /* 0x0002500001087983 */ /* 0x000ea80000300800 */
[----:B------:R-:W2:Y:S04]  /*10a10*/  LDL.LU R9, [R1+0x254] ;  /* 0x0002540001097983 */ /* 0x000ea80000300800 */
[----:B0-----:R-:W2:Y:S04]  /*10a20*/  LDL.LU R10, [R1+0x258] ;  /* 0x00025800010a7983 */ /* 0x001ea80000300800 */
[----:B------:R-:W2:Y:S04]  /*10a30*/  LDL.LU R11, [R1+0x25c] ;  /* 0x00025c00010b7983 */ /* 0x000ea80000300800 */
[----:B------:R-:W-:Y:S04]  /*10a40*/  STL.64 [R1+0x2b70], R6 ;  /* 0x002b700601007387 */ /* 0x000fe80000100a00 */
[----:B------:R0:W-:Y:S04]  /*10a50*/  STL.64 [R1+0x2b68], R4 ;  /* 0x002b680401007387 */ /* 0x0001e80000100a00 */
[----:B0-----:R-:W5:Y:S04]  /*10a60*/  LDL.LU R4, [R1+0x200] ;  /* 0x0002000001047983 */ /* 0x001f680000300800 */
[----:B------:R-:W5:Y:S01]  /*10a70*/  LDL.LU R5, [R1+0x204] ;  /* 0x0002040001057983 */ /* 0x000f620000300800 */
[----:B----4-:R-:W-:Y:S01]  /*10a80*/  IMAD.MOV.U32 R6, RZ, RZ, R19 ;  /* 0x000000ffff067224 */ /* 0x010fe200078e0013 */
[----:B---3--:R-:W-:-:S02]  /*10a90*/  MOV R7, R18 ;  /* 0x0000001200077202 */ /* 0x008fc40000000f00 */
[----:B------:R-:W3:Y:S04]  /*10aa0*/  LDL.LU R19, [R1+0x2bec] ;  /* 0x002bec0001137983 */ /* 0x000ee80000300800 */
[----:B------:R-:W4:Y:S04]  /*10ab0*/  LDL.LU R18, [R1+0x2be8] ;  /* 0x002be80001127983 */ /* 0x000f280000300800 */
[----:B------:R-:W-:Y:S04]  /*10ac0*/  STL.64 [R1+0x2b88], R6 ;  /* 0x002b880601007387 */ /* 0x000fe80000100a00 */
[----:B-----5:R0:W-:Y:S04]  /*10ad0*/  STL.64 [R1+0x2b80], R4 ;  /* 0x002b800401007387 */ /* 0x0201e80000100a00 */
[----:B0-----:R-:W5:Y:S04]  /*10ae0*/  LDL.LU R4, [R1+0x210] ;  /* 0x0002100001047983 */ /* 0x001f680000300800 */
[----:B------:R-:W5:Y:S04]  /*10af0*/  LDL.LU R5, [R1+0x214] ;  /* 0x0002140001057983 */ /* 0x000f680000300800 */
[----:B------:R-:W3:Y:S04]  /*10b00*/  LDL.LU R6, [R1+0x218] ;  /* 0x0002180001067983 */ /* 0x000ee80000300800 */
[----:B------:R-:W3:Y:S01]  /*10b10*/  LDL.LU R7, [R1+0x21c] ;  /* 0x00021c0001077983 */ /* 0x000ee20000300800 */
[----:B------:R-:W-:Y:S01]  /*10b20*/  IMAD.MOV.U32 R24, RZ, RZ, R0 ;  /* 0x000000ffff187224 */ /* 0x000fe200078e0000 */
[----:B------:R-:W-:Y:S01]  /*10b30*/  MOV R25, R2 ;  /* 0x0000000200197202 */ /* 0x000fe20000000f00 */
[----:B--2---:R-:W-:Y:S01]  /*10b40*/  HMMA.16816.F32 R8, R20, R14, R8 ;  /* 0x0000000e1408723c */ /* 0x004fe20000001808 */
[----:B---3--:R0:W-:Y:S04]  /*10b50*/  STL.64 [R1+0x2ba0], R6 ;  /* 0x002ba00601007387 */ /* 0x0081e80000100a00 */
[----:B-----5:R1:W-:Y:S01]  /*10b60*/  STL.64 [R1+0x2b98], R4 ;  /* 0x002b980401007387 */ /* 0x0203e20000100a00 */
[----:B0-----:R-:W-:-:S03]  /*10b70*/  MOV R6, R19 ;  /* 0x0000001300067202 */ /* 0x001fc60000000f00 */
[----:B-1----:R-:W2:Y:S01]  /*10b80*/  LDL.LU R4, [R1+0x220] ;  /* 0x0002200001047983 */ /* 0x002ea20000300800 */
[----:B----4-:R-:W-:-:S03]  /*10b90*/  IMAD.MOV.U32 R5, RZ, RZ, R18 ;  /* 0x000000ffff057224 */ /* 0x010fc600078e0012 */
[----:B------:R-:W3:Y:S04]  /*10ba0*/  LDL.LU R18, [R1+0x2be4] ;  /* 0x002be40001127983 */ /* 0x000ee80000300800 */
[----:B------:R-:W3:Y:S04]  /*10bb0*/  LDL.LU R19, [R1+0x2be0] ;  /* 0x002be00001137983 */ /* 0x000ee80000300800 */
[----:B------:R-:W2:Y:S04]  /*10bc0*/  LDL.LU R7, [R1+0x22c] ;  /* 0x00022c0001077983 */ /* 0x000ea80000300800 */
[----:B------:R-:W4:Y:S04]  /*10bd0*/  LDL.LU R0, [R1+0x2bdc] ;  /* 0x002bdc0001007983 */ /* 0x000f280000300800 */
[----:B------:R-:W5:Y:S01]  /*10be0*/  LDL.LU R2, [R1+0x2bd8] ;  /* 0x002bd80001027983 */ /* 0x000f620000300800 */
[----:B------:R-:W-:Y:S01]  /*10bf0*/  IMAD.MOV.U32 R3, RZ, RZ, R26 ;  /* 0x000000ffff037224 */ /* 0x000fe200078e001a */
[----:B------:R-:W-:-:S02]  /*10c00*/  MOV R28, R27 ;  /* 0x0000001b001c7202 */ /* 0x000fc40000000f00 */
[----:B------:R-:W2:Y:S04]  /*10c10*/  LDL.LU R26, [R1+0x1b8] ;  /* 0x0001b800011a7983 */ /* 0x000ea80000300800 */
[----:B------:R-:W2:Y:S04]  /*10c20*/  LDL.LU R27, [R1+0x1bc] ;  /* 0x0001bc00011b7983 */ /* 0x000ea80000300800 */
[----:B---3--:R5:W-:Y:S04]  /*10c30*/  STL.64 [R1+0x2ab8], R18 ;  /* 0x002ab81201007387 */ /* 0x008be80000100a00 */
[----:B------:R0:W-:Y:S01]  /*10c40*/  STL.64 [R1+0x2ab0], R16 ;  /* 0x002ab01001007387 */ /* 0x0001e20000100a00 */
[----:B-----5:R-:W-:Y:S01]  /*10c50*/  IMAD.MOV.U32 R18, RZ, RZ, R2 ;  /* 0x000000ffff127224 */ /* 0x020fe200078e0002 */
[----:B----4-:R-:W-:-:S02]  /*10c60*/  MOV R19, R0 ;  /* 0x0000000000137202 */ /* 0x010fc40000000f00 */
[----:B0-----:R-:W3:Y:S01]  /*10c70*/  LDL.LU R16, [R1+0x230] ;  /* 0x0002300001107983 */ /* 0x001ee20000300800 */
[----:B------:R-:W-:-:S03]  /*10c80*/  IMAD.MOV.U32 R2, RZ, RZ, R14 ;  /* 0x000000ffff027224 */ /* 0x000fc600078e000e */
[----:B------:R-:W3:Y:S01]  /*10c90*/  LDL.LU R17, [R1+0x234] ;  /* 0x0002340001117983 */ /* 0x000ee20000300800 */
[----:B------:R-:W-:-:S03]  /*10ca0*/  MOV R0, R15 ;  /* 0x0000000f00007202 */ /* 0x000fc60000000f00 */
[----:B------:R-:W-:Y:S04]  /*10cb0*/  STL.64 [R1+0x3c0], R8 ;  /* 0x0003c00801007387 */ /* 0x000fe80000100a00 */
[----:B------:R0:W-:Y:S04]  /*10cc0*/  STL.64 [R1+0x3c8], R10 ;  /* 0x0003c80a01007387 */ /* 0x0001e80000100a00 */
[----:B0-----:R-:W4:Y:S04]  /*10cd0*/  LDL.LU.64 R10, [R1+0x2bd0] ;  /* 0x002bd000010a7983 */ /* 0x001f280000300a00 */
[----:B------:R-:W4:Y:S04]  /*10ce0*/  LDL.LU.64 R14, [R1+0x2bc8] ;  /* 0x002bc800010e7983 */ /* 0x000f280000300a00 */
[----:B------:R-:W4:Y:S02]  /*10cf0*/  LDL.LU.64 R12, [R1+0x2bc0] ;  /* 0x002bc000010c7983 */ /* 0x000f240000300a00 */
[C---:B----4-:R-:W-:Y:S11]  /*10d00*/  HMMA.16816.F32 R12, R20.reuse, R10, R12 ;  /* 0x0000000a140c723c */ /* 0x050ff6000000180c */
[----:B------:R-:W-:Y:S11]  /*10d10*/  @!UPT UIADD3 URZ, URZ, URZ, URZ ;  /* 0x0000003f3f3ff290 */ /* 0x000ff6000fffe03f */
[----:B------:R-:W-:Y:S01]  /*10d20*/  @!UPT UIADD3 URZ, URZ, URZ, URZ ;  /* 0x0000003f3f3ff290 */ /* 0x000fe2000fffe03f */
[----:B------:R0:W-:Y:S04]  /*10d30*/  STL.64 [R1+0x3b0], R12 ;  /* 0x0003b00c01007387 */ /* 0x0001e80000100a00 */
[----:B------:R1:W-:Y:S01]  /*10d40*/  STL.64 [R1+0x3b8], R14 ;  /* 0x0003b80e01007387 */ /* 0x0003e20000100a00 */
[----:B0-----:R-:W-:Y:S01]  /*10d50*/  IMAD.MOV.U32 R13, RZ, RZ, R10 ;  /* 0x000000ffff0d7224 */ /* 0x001fe200078e000a */
[----:B------:R-:W-:Y:S02]  /*10d60*/  MOV R12, R11 ;  /* 0x0000000b000c7202 */ /* 0x000fe40000000f00 */
[----:B-1----:R-:W4:Y:S04]  /*10d70*/  LDL.LU.64 R14, [R1+0x2bb8] ;  /* 0x002bb800010e7983 */ /* 0x002f280000300a00 */
[----:B------:R-:W3:Y:S02]  /*10d80*/  LDL.LU.64 R10, [R1+0x2bb0] ;  /* 0x002bb000010a7983 */ /* 0x000ee40000300a00 */
[----:B---3--:R-:W-:Y:S02]  /*10d90*/  HMMA.16816.F32 R16, R20, R10, R16 ;  /* 0x0000000a1410723c */ /* 0x008fe40000001810 */
[----:B----4-:R0:W-:Y:S04]  /*10da0*/  STL.64 [R1+0x2ad8], R14 ;  /* 0x002ad80e01007387 */ /* 0x0101e80000100a00 */
[----:B------:R-:W-:Y:S04]  /*10db0*/  STL.64 [R1+0x2ad0], R12 ;  /* 0x002ad00c01007387 */ /* 0x000fe80000100a00 */
[----:B0-----:R-:W3:Y:S04]  /*10dc0*/  LDL R14, [R1+0x38] ;  /* 0x00003800010e7983 */ /* 0x001ee80000100800 */
[----:B------:R-:W3:Y:S09]  /*10dd0*/  LDL R15, [R1+0x3c] ;  /* 0x00003c00010f7983 */ /* 0x000ef20000100800 */
[----:B------:R0:W-:Y:S04]  /*10de0*/  STL.64 [R1+0x3a0], R16 ;  /* 0x0003a01001007387 */ /* 0x0001e80000100a00 */
[----:B------:R-:W-:Y:S01]  /*10df0*/  STL.64 [R1+0x3a8], R18 ;  /* 0x0003a81201007387 */ /* 0x000fe20000100a00 */
[----:B0-----:R-:W-:Y:S01]  /*10e00*/  IMAD.MOV.U32 R17, RZ, RZ, R10 ;  /* 0x000000ffff117224 */ /* 0x001fe200078e000a */
[----:B------:R-:W-:-:S02]  /*10e10*/  MOV R16, R11 ;  /* 0x0000000b00107202 */ /* 0x000fc40000000f00 */
[----:B------:R-:W2:Y:S02]  /*10e20*/  LDL.LU.64 R10, [R1+0x2ba8] ;  /* 0x002ba800010a7983 */ /* 0x000ea40000300a00 */
[C---:B--2---:R-:W-:Y:S01]  /*10e30*/  HMMA.16816.F32 R4, R20.reuse, R10, R4 ;  /* 0x0000000a1404723c */ /* 0x044fe20000001804 */
[----:B------:R-:W-:Y:S11]  /*10e40*/  IMAD.MOV.U32 R29, RZ, RZ, R11 ;  /* 0x000000ffff1d7224 */ /* 0x000ff600078e000b */
[----:B------:R-:W-:Y:S11]  /*10e50*/  @!UPT UIADD3 URZ, URZ, URZ, URZ ;  /* 0x0000003f3f3ff290 */ /* 0x000ff6000fffe03f */
[----:B------:R-:W-:Y:S04]  /*10e60*/  STL.64 [R1+0x390], R4 ;  /* 0x0003900401007387 */ /* 0x000fe80000100a00 */
[----:B------:R0:W-:Y:S04]  /*10e70*/  STL.64 [R1+0x398], R6 ;  /* 0x0003980601007387 */ /* 0x0001e80000100a00 */
[----:B0-----:R-:W2:Y:S04]  /*10e80*/  LDL.LU.64 R6, [R1+0x2ba0] ;  /* 0x002ba00001067983 */ /* 0x001ea80000300a00 */
[----:B------:R-:W2:Y:S04]  /*10e90*/  LDL.LU.64 R4, [R1+0x2b98] ;  /* 0x002b980001047983 */ /* 0x000ea80000300a00 */
[----:B------:R-:W2:Y:S04]  /*10ea0*/  LDL.LU.64 R10, [R1+0x2b90] ;  /* 0x002b9000010a7983 */ /* 0x000ea80000300a00 */
        /* <DEDUP_REMOVED lines=8> */
[C---:B--2---:R-:W-:Y:S01]  /*10f30*/  HMMA.16816.F32 R4, R20.reuse, R10, R4 ;  /* 0x0000000a1404723c */ /* 0x044fe20000001804 */
[----:B------:R-:W-:Y:S11]  /*10f40*/  MOV R29, R10 ;  /* 0x0000000a001d7202 */ /* 0x000ff60000000f00 */
[----:B------:R-:W-:Y:S11]  /*10f50*/  @!UPT UIADD3 URZ, URZ, URZ, URZ ;  /* 0x0000003f3f3ff290 */ /* 0x000ff6000fffe03f */
[----:B------:R-:W-:Y:S04]  /*10f60*/  STL.64 [R1+0x370], R4 ;  /* 0x0003700401007387 */ /* 0x000fe80000100a00 */
[----:B------:R0:W-:Y:S04]  /*10f70*/  STL.64 [R1+0x378], R6 ;  /* 0x0003780601007387 */ /* 0x0001e80000100a00 */
[----:B0-----:R-:W2:Y:S04]  /*10f80*/  LDL.LU.64 R6, [R1+0x2b70] ;  /* 0x002b700001067983 */ /* 0x001ea80000300a00 */
[----:B------:R-:W2:Y:S04]  /*10f90*/  LDL.LU.64 R4, [R1+0x2b68] ;  /* 0x002b680001047983 */ /* 0x000ea80000300a00 */
[----:B------:R-:W3:Y:S04]  /*10fa0*/  LDL.LU.64 R10, [R1+0x2b60] ;  /* 0x002b6000010a7983 */ /* 0x000ee80000300a00 */
[----:B------:R-:W3:Y:S04]  /*10fb0*/  LDL.LU.64 R8, [R1+0x2b58] ;  /* 0x002b580001087983 */ /* 0x000ee80000300a00 */
[----:B------:R-:W-:Y:S01]  /*10fc0*/  STL [R1+0x2a58], R29 ;  /* 0x002a581d01007387 */ /* 0x000fe20000100800 */
[C---:B---3--:R-:W-:Y:S03]  /*10fd0*/  HMMA.16816.F32 R12, R20.reuse, R14, R8 ;  /* 0x0000000e140c723c */ /* 0x048fe60000001808 */
[----:B------:R-:W2:Y:S11]  /*10fe0*/  LDL.LU.64 R10, [R1+0x2b50] ;  /* 0x002b5000010a7983 */ /* 0x000eb60000300a00 */
[----:B------:R-:W-:Y:S09]  /*10ff0*/  @!UPT UIADD3 URZ, URZ, URZ, URZ ;  /* 0x0000003f3f3ff290 */ /* 0x000ff2000fffe03f */
[----:B------:R0:W-:Y:S04]  /*11000*/  STL.64 [R1+0x360], R12 ;  /* 0x0003600c01007387 */ /* 0x0001e80000100a00 */
[----:B------:R1:W-:Y:S04]  /*11010*/  STL.64 [R1+0x368], R14 ;  /* 0x0003680e01007387 */ /* 0x0003e80000100a00 */
[----:B0-----:R-:W3:Y:S04]  /*11020*/  LDL.LU R12, [R1+0x1a0] ;  /* 0x0001a000010c7983 */ /* 0x001ee80000300800 */
[----:B------:R-:W3:Y:S04]  /*11030*/  LDL.LU R13, [R1+0x1a4] ;  /* 0x0001a400010d7983 */ /* 0x000ee80000300800 */
[----:B-1----:R-:W3:Y:S04]  /*11040*/  LDL.LU R14, [R1+0x1a8] ;  /* 0x0001a800010e7983 */ /* 0x002ee80000300800 */
[----:B------:R-:W3:Y:S01]  /*11050*/  LDL.LU R15, [R1+0x1ac] ;  /* 0x0001ac00010f7983 */ /* 0x000ee20000300800 */
        /* <DEDUP_REMOVED lines=10> */
[----:B------:R-:W2:Y:S11]  /*11100*/  LDL.LU.64 R6, [R1+0x2b30] ;  /* 0x002b300001067983 */ /* 0x000eb60000300a00 */
[----:B------:R-:W-:Y:S09]  /*11110*/  @!UPT UIADD3 URZ, URZ, URZ, URZ ;  /* 0x0000003f3f3ff290 */ /* 0x000ff2000fffe03f */
[----:B------:R-:W-:Y:S04]  /*11120*/  STL.64 [R1+0x340], R8 ;  /* 0x0003400801007387 */ /* 0x000fe80000100a00 */
[----:B------:R0:W-:Y:S04]  /*11130*/  STL.64 [R1+0x348], R10 ;  /* 0x0003480a01007387 */ /* 0x0001e80000100a00 */
[----:B0-----:R-:W4:Y:S04]  /*11140*/  LDL.LU.64 R10, [R1+0x2b28] ;  /* 0x002b2800010a7983 */ /* 0x001f280000300a00 */
[----:B------:R-:W4:Y:S01]  /*11150*/  LDL.LU.64 R8, [R1+0x2b20] ;  /* 0x002b200001087983 */ /* 0x000f220000300a00 */
[----:B--2---:R-:W-:Y:S01]  /*11160*/  MOV R29, R7 ;  /* 0x00000007001d7202 */ /* 0x004fe20000000f00 */
[C---:B----4-:R-:W-:Y:S11]  /*11170*/  HMMA.16816.F32 R8, R20.reuse, R6, R8 ;  /* 0x000000061408723c */ /* 0x050ff60000001808 */
[----:B------:R-:W-:Y:S11]  /*11180*/  @!UPT UIADD3 URZ, URZ, URZ, URZ ;  /* 0x0000003f3f3ff290 */ /* 0x000ff6000fffe03f */
[----:B------:R-:W-:Y:S01]  /*11190*/  @!UPT UIADD3 URZ, URZ, URZ, URZ ;  /* 0x0000003f3f3ff290 */ /* 0x000fe2000fffe03f */
[----:B------:R-:W-:Y:S04]  /*111a0*/  STL.64 [R1+0x330], R8 ;  /* 0x0003300801007387 */ /* 0x000fe80000100a00 */
[----:B------:R0:W-:Y:S04]  /*111b0*/  STL.64 [R1+0x338], R10 ;  /* 0x0003380a01007387 */ /* 0x0001e80000100a00 */
[----:B0-----:R-:W2:Y:S04]  /*111c0*/  LDL.LU.64 R10, [R1+0x2b18] ;  /* 0x002b1800010a7983 */ /* 0x001ea80000300a00 */
[----:B------:R-:W4:Y:S04]  /*111d0*/  LDL.LU.64 R8, [R1+0x2b10] ;  /* 0x002b100001087983 */ /* 0x000f280000300a00 */
[----:B------:R-:W5:Y:S04]  /*111e0*/  LDL.LU.64 R6, [R1+0x2b08] ;  /* 0x002b080001067983 */ /* 0x000f680000300a00 */
[----:B------:R-:W2:Y:S01]  /*111f0*/  LDL.LU.64 R4, [R1+0x2b00] ;  /* 0x002b000001047983 */ /* 0x000ea20000300a00 */
[----:B-----5:R-:W-:Y:S03]  /*11200*/  HMMA.16816.F32 R24, R20, R6, R24 ;  /* 0x000000061418723c */ /* 0x020fe60000001818 */
[----:B------:R0:W-:Y:S04]  /*11210*/  STL.64 [R1+0x29a8], R6 ;  /* 0x0029a80601007387 */ /* 0x0001e80000100a00 */
[----:B--2---:R1:W-:Y:S01]  /*11220*/  STL.64 [R1+0x29a0], R4 ;  /* 0x0029a00401007387 */ /* 0x0043e20000100a00 */
[----:B0-----:R-:W-:Y:S01]  /*11230*/  IMAD.MOV.U32 R6, RZ, RZ, R17 ;  /* 0x000000ffff067224 */ /* 0x001fe200078e0011 */
[----:B------:R-:W-:Y:S11]  /*11240*/  MOV R7, R16 ;  /* 0x0000001000077202 */ /* 0x000ff60000000f00 */
[----:B------:R-:W-:Y:S03]  /*11250*/  @!UPT UIADD3 URZ, URZ, URZ, URZ ;  /* 0x0000003f3f3ff290 */ /* 0x000fe6000fffe03f */
[----:B------:R-:W-:Y:S04]  /*11260*/  STL.64 [R1+0x320], R24 ;  /* 0x0003201801007387 */ /* 0x000fe80000100a00 */
[----:B------:R-:W-:Y:S04]  /*11270*/  STL.64 [R1+0x328], R26 ;  /* 0x0003281a01007387 */ /* 0x000fe80000100a00 */
[----:B------:R0:W-:Y:S04]  /*11280*/  STL.64 [R1+0x2a60], R6 ;  /* 0x002a600601007387 */ /* 0x0001e80000100a00 */
[----:B-1----:R-:W2:Y:S04]  /*11290*/  LDL.LU R4, [R1+0x150] ;  /* 0x0001500001047983 */ /* 0x002ea80000300800 */
[----:B------:R-:W2:Y:S01]  /*112a0*/  LDL.LU R5, [R1+0x154] ;  /* 0x0001540001057983 */ /* 0x000ea20000300800 */
[----:B0-----:R-:W-:Y:S01]  /*112b0*/  IMAD.MOV.U32 R6, RZ, RZ, R11 ;  /* 0x000000ffff067224 */ /* 0x001fe200078e000b */
[----:B------:R-:W-:-:S02]  /*112c0*/  MOV R7, R10 ;  /* 0x0000000a00077202 */ /* 0x000fc40000000f00 */
[----:B------:R-:W5:Y:S04]  /*112d0*/  LDL.LU R11, [R1+0x2afc] ;  /* 0x002afc00010b7983 */ /* 0x000f680000300800 */
[----:B------:R-:W2:Y:S04]  /*112e0*/  LDL.LU R10, [R1+0x2af8] ;  /* 0x002af800010a7983 */ /* 0x000ea80000300800 */
[----:B------:R-:W3:Y:S04]  /*112f0*/  LDL.LU R16, [R1+0x190] ;  /* 0x0001900001107983 */ /* 0x000ee80000300800 */
[----:B------:R-:W3:Y:S04]  /*11300*/  LDL.LU R17, [R1+0x194] ;  /* 0x0001940001117983 */ /* 0x000ee80000300800 */
[----:B------:R-:W3:Y:S04]  /*11310*/  LDL.LU R18, [R1+0x198] ;  /* 0x0001980001127983 */ /* 0x000ee80000300800 */
[----:B------:R-:W3:Y:S04]  /*11320*/  LDL.LU R19, [R1+0x19c] ;  /* 0x00019c0001137983 */ /* 0x000ee80000300800 */
[----:B------:R-:W3:Y:S04]  /*11330*/  LDL.LU R24, [R1+0x180] ;  /* 0x0001800001187983 */ /* 0x000ee80000300800 */
[----:B------:R-:W3:Y:S01]  /*11340*/  LDL.LU R25, [R1+0x184] ;  /* 0x0001840001197983 */ /* 0x000ee20000300800 */
[----:B-----5:R-:W-:Y:S01]  /*11350*/  MOV R27, R11 ;  /* 0x0000000b001b7202 */ /* 0x020fe20000000f00 */
[----:B--2---:R-:W-:-:S02]  /*11360*/  IMAD.MOV.U32 R26, RZ, RZ, R10 ;  /* 0x000000ffff1a7224 */ /* 0x004fc400078e000a */
[----:B------:R-:W3:Y:S04]  /*11370*/  LDL.LU R10, [R1+0x2af4] ;  /* 0x002af400010a7983 */ /* 0x000ee80000300800 */
[----:B------:R-:W3:Y:S04]  /*11380*/  LDL.LU R11, [R1+0x2af0] ;  /* 0x002af000010b7983 */ /* 0x000ee80000300800 */
[----:B------:R4:W-:Y:S04]  /*11390*/  STL.64 [R1+0x2a70], R6 ;  /* 0x002a700601007387 */ /* 0x0009e80000100a00 */
[----:B------:R-:W-:Y:S01]  /*113a0*/  STL.64 [R1+0x2a68], R4 ;  /* 0x002a680401007387 */ /* 0x000fe20000100a00 */
[----:B----4-:R-:W-:Y:S01]  /*113b0*/  IMAD.MOV.U32 R6, RZ, RZ, R9 ;  /* 0x000000ffff067224 */ /* 0x010fe200078e0009 */
[----:B------:R-:W-:-:S02]  /*113c0*/  MOV R7, R8 ;  /* 0x0000000800077202 */ /* 0x000fc40000000f00 */
[----:B------:R-:W2:Y:S04]  /*113d0*/  LDL.LU R9, [R1+0x2aec] ;  /* 0x002aec0001097983 */ /* 0x000ea80000300800 */
[----:B------:R-:W2:Y:S04]  /*113e0*/  LDL.LU R8, [R1+0x2ae8] ;  /* 0x002ae80001087983 */ /* 0x000ea80000300800 */
[----:B------:R0:W-:Y:S02]  /*113f0*/  STL.64 [R1+0x2a88], R6 ;  /* 0x002a880601007387 */ /* 0x0001e40000100a00 */
[----:B0-----:R-:W-:Y:S01]  /*11400*/  IMAD.MOV.U32 R6, RZ, RZ, R3 ;  /* 0x000000ffff067224 */ /* 0x001fe200078e0003 */
[----:B------:R-:W-:Y:S01]  /*11410*/  MOV R7, R28 ;  /* 0x0000001c00077202 */ /* 0x000fe20000000f00 */
[----:B------:R-:W4:Y:S04]  /*11420*/  LDL.LU R3, [R1+0x2ae4] ;  /* 0x002ae40001037983 */ /* 0x000f280000300800 */
[----:B------:R-:W5:Y:S01]  /*11430*/  LDL.LU R28, [R1+0x2ae0] ;  /* 0x002ae000011c7983 */ /* 0x000f620000300800 */
[----:B---3--:R-:W-:Y:S11]  /*11440*/  HMMA.16816.F32 R12, R20, R10, R12 ;  /* 0x0000000a140c723c */ /* 0x008ff6000000180c */
[----:B------:R-:W-:Y:S11]  /*11450*/  @!UPT UIADD3 URZ, URZ, URZ, URZ ;  /* 0x0000003f3f3ff290 */ /* 0x000ff6000fffe03f */
[----:B------:R-:W-:Y:S01]  /*11460*/  @!UPT UIADD3 URZ, URZ, URZ, URZ ;  /* 0x0000003f3f3ff290 */ /* 0x000fe2000fffe03f */
[----:B------:R-:W-:Y:S04]  /*11470*/  STL.64 [R1+0x310], R12 ;  /* 0x0003100c01007387 */ /* 0x000fe80000100a00 */
[----:B------:R0:W-:Y:S04]  /*11480*/  STL.64 [R1+0x318], R14 ;  /* 0x0003180e01007387 */ /* 0x0001e80000100a00 */
[----:B0-----:R-:W3:Y:S04]  /*11490*/  LDL.LU.64 R14, [R1+0x2ad8] ;  /* 0x002ad800010e7983 */ /* 0x001ee80000300a00 */
[----:B------:R-:W4:Y:S04]  /*114a0*/  LDL.LU.64 R12, [R1+0x2ad0] ;  /* 0x002ad000010c7983 */ /* 0x000f280000300a00 */
[----:B------:R-:W-:Y:S04]  /*114b0*/  STL.64 [R1+0x2998], R10 ;  /* 0x0029980a01007387 */ /* 0x000fe80000100a00 */
[----:B--2---:R0:W-:Y:S04]  /*114c0*/  STL.64 [R1+0x2990], R8 ;  /* 0x0029900801007387 */ /* 0x0041e80000100a00 */
[----:B0-----:R-:W2:Y:S01]  /*114d0*/  LDL.LU R8, [R1+0x130] ;  /* 0x0001300001087983 */ /* 0x001ea20000300800 */
[----:B---3--:R-:W-:Y:S01]  /*114e0*/  IMAD.MOV.U32 R9, RZ, RZ, R14 ;  /* 0x000000ffff097224 */ /* 0x008fe200078e000e */
[----:B------:R-:W-:-:S02]  /*114f0*/  MOV R10, R15 ;  /* 0x0000000f000a7202 */ /* 0x000fc40000000f00 */
[----:B------:R-:W3:Y:S04]  /*11500*/  LDL.LU R14, [R1+0x2acc] ;  /* 0x002acc00010e7983 */ /* 0x000ee80000300800 */
[----:B------:R-:W2:Y:S04]  /*11510*/  LDL.LU R15, [R1+0x2ac8] ;  /* 0x002ac800010f7983 */ /* 0x000ea80000300800 */
[----:B------:R-:W2:Y:S04]  /*11520*/  LDL.LU R11, [R1+0x13c] ;  /* 0x00013c00010b7983 */ /* 0x000ea80000300800 */
[----:B--2---:R3:W-:Y:S04]  /*11530*/  STL.64 [R1+0x2a80], R10 ;  /* 0x002a800a01007387 */ /* 0x0047e80000100a00 */
[----:B------:R0:W-:Y:S01]  /*11540*/  STL.64 [R1+0x2a78], R8 ;  /* 0x002a780801007387 */ /* 0x0001e20000100a00 */
[----:B---3--:R-:W-:Y:S01]  /*11550*/  IMAD.MOV.U32 R10, RZ, RZ, R14 ;  /* 0x000000ffff0a7224 */ /* 0x008fe200078e000e */
[----:B------:R-:W-:-:S02]  /*11560*/  MOV R11, R15 ;  /* 0x0000000f000b7202 */ /* 0x000fc40000000f00 */
[----:B0-----:R-:W2:Y:S04]  /*11570*/  LDL.LU R8, [R1+0x160] ;  /* 0x0001600001087983 */ /* 0x001ea80000300800 */
[----:B------:R-:W2:Y:S04]  /*11580*/  LDL.LU R9, [R1+0x164] ;  /* 0x0001640001097983 */ /* 0x000ea80000300800 */
[----:B------:R-:W3:Y:S04]  /*11590*/  LDL.LU R14, [R1+0x2ac4] ;  /* 0x002ac400010e7983 */ /* 0x000ee80000300800 */
[----:B------:R-:W3:Y:S04]  /*115a0*/  LDL.LU R15, [R1+0x2ac0] ;  /* 0x002ac000010f7983 */ /* 0x000ee80000300800 */
[----:B------:R-:W-:Y:S01]  /*115b0*/  STL.64 [R1+0x2a98], R10 ;  /* 0x002a980a01007387 */ /* 0x000fe20000100a00 */
[C---:B---3--:R-:W-:Y:S03]  /*115c0*/  HMMA.16816.F32 R16, R20.reuse, R14, R16 ;  /* 0x0000000e1410723c */ /* 0x048fe60000001810 */
[----:B--2---:R0:W-:Y:S04]  /*115d0*/  STL.64 [R1+0x2a90], R8 ;  /* 0x002a900801007387 */ /* 0x0041e80000100a00 */
[----:B0-----:R-:W2:Y:S04]  /*115e0*/  LDL.LU R8, [R1+0x170] ;  /* 0x0001700001087983 */ /* 0x001ea80000300800 */
[----:B------:R-:W2:Y:S04]  /*115f0*/  LDL.LU R9, [R1+0x174] ;  /* 0x0001740001097983 */ /* 0x000ea80000300800 */
[----:B------:R-:W2:Y:S04]  /*11600*/  LDL.LU R10, [R1+0x178] ;  /* 0x00017800010a7983 */ /* 0x000ea80000300800 */
[----:B------:R-:W2:Y:S04]  /*11610*/  LDL.LU R11, [R1+0x17c] ;  /* 0x00017c00010b7983 */ /* 0x000ea80000300800 */
[----:B------:R-:W-:Y:S04]  /*11620*/  STL.64 [R1+0x300], R16 ;  /* 0x0003001001007387 */ /* 0x000fe80000100a00 */
[----:B------:R0:W-:Y:S04]  /*11630*/  STL.64 [R1+0x308], R18 ;  /* 0x0003081201007387 */ /* 0x0001e80000100a00 */
[----:B0-----:R-:W3:Y:S04]  /*11640*/  LDL.LU.64 R18, [R1+0x2ab8] ;  /* 0x002ab80001127983 */ /* 0x001ee80000300a00 */
[----:B------:R-:W2:Y:S04]  /*11650*/  LDL.LU.64 R16, [R1+0x2ab0] ;  /* 0x002ab00001107983 */ /* 0x000ea80000300a00 */
[----:B------:R-:W-:Y:S01]  /*11660*/  STL.64 [R1+0x2988], R14 ;  /* 0x0029880e01007387 */ /* 0x000fe20000100a00 */
[----:B---3--:R-:W-:Y:S03]  /*11670*/  HMMA.16816.F32 R20, R20, R18, R24 ;  /* 0x000000121414723c */ /* 0x008fe60000001818 */
[----:B------:R-:W3:Y:S04]  /*11680*/  LDL.LU.64 R26, [R1+0x2aa8] ;  /* 0x002aa800011a7983 */ /* 0x000ee80000300a00 */
[----:B------:R-:W3:Y:S11]  /*11690*/  LDL.LU.64 R24, [R1+0x2aa0] ;  /* 0x002aa00001187983 */ /* 0x000ef60000300a00 */
[----:B------:R-:W-:Y:S05]  /*116a0*/  @!UPT UIADD3 URZ, URZ, URZ, URZ ;  /* 0x0000003f3f3ff290 */ /* 0x000fea000fffe03f */
[----:B------:R0:W-:Y:S04]  /*116b0*/  STL.64 [R1+0x2f0], R20 ;  /* 0x0002f01401007387 */ /* 0x0001e80000100a00 */
[----:B------:R-:W-:Y:S04]  /*116c0*/  STL.64 [R1+0x2f8], R22 ;  /* 0x0002f81601007387 */ /* 0x000fe80000100a00 */
[----:B0-----:R-:W4:Y:S04]  /*116d0*/  LDL.LU R20, [R1+0x140] ;  /* 0x0001400001147983 */ /* 0x001f280000300800 */
[----:B------:R-:W4:Y:S04]  /*116e0*/  LDL.LU R21, [R1+0x144] ;  /* 0x0001440001157983 */ /* 0x000f280000300800 */
[----:B------:R-:W-:Y:S04]  /*116f0*/  STL.64 [R1+0x29b8], R18 ;  /* 0x0029b81201007387 */ /* 0x000fe80000100a00 */
[----:B--2---:R-:W-:Y:S01]  /*11700*/  STL.64 [R1+0x29b0], R16 ;  /* 0x0029b01001007387 */ /* 0x004fe20000100a00 */
[C---:B---3--:R-:W-:Y:S03]  /*11710*/  HMMA.16816.F32 R4, R24.reuse, R6, R8 ;  /* 0x000000061804723c */ /* 0x048fe60000001808 */
[----:B------:R-:W2:Y:S04]  /*11720*/  LDL.LU.64 R10, [R1+0x2a98] ;  /* 0x002a9800010a7983 */ /* 0x000ea80000300a00 */
[----:B------:R-:W2:Y:S11]  /*11730*/  LDL.LU.64 R8, [R1+0x2a90] ;  /* 0x002a900001087983 */ /* 0x000eb60000300a00 */
[----:B------:R-:W-:Y:S05]  /*11740*/  @!UPT UIADD3 URZ, URZ, URZ, URZ ;  /* 0x0000003f3f3ff290 */ /* 0x000fea000fffe03f */
[----:B------:R-:W-:Y:S04]  /*11750*/  STL.64 [R1+0x2e0], R4 ;  /* 0x0002e00401007387 */ /* 0x000fe80000100a00 */
[----:B------:R0:W-:Y:S04]  /*11760*/  STL.64 [R1+0x2e8], R6 ;  /* 0x0002e80601007387 */ /* 0x0001e80000100a00 */
[----:B0-----:R-:W2:Y:S02]  /*11770*/  LDL.LU.64 R6, [R1+0x2a88] ;  /* 0x002a880001067983 */ /* 0x001ea40000300a00 */
[----:B--2---:R-:W-:Y:S02]  /*11780*/  HMMA.16816.F32 R4, R24, R6, R8 ;  /* 0x000000061804723c */ /* 0x004fe40000001808 */
[----:B------:R-:W2:Y:S04]  /*11790*/  LDL.LU.64 R10, [R1+0x2a80] ;  /* 0x002a8000010a7983 */ /* 0x000ea80000300a00 */
[----:B------:R-:W2:Y:S11]  /*117a0*/  LDL.LU.64 R8, [R1+0x2a78] ;  /* 0x002a780001087983 */ /* 0x000eb60000300a00 */
[----:B------:R-:W-:Y:S06]  /*117b0*/  @!UPT UIADD3 URZ, URZ, URZ, URZ ;  /* 0x0000003f3f3ff290 */ /* 0x000fec000fffe03f */
[----:B------:R-:W-:Y:S04]  /*117c0*/  STL.64 [R1+0xb0], R4 ;  /* 0x0000b00401007387 */ /* 0x000fe80000100a00 */
[----:B------:R0:W-:Y:S04]  /*117d0*/  STL.64 [R1+0xb8], R6 ;  /* 0x0000b80601007387 */ /* 0x0001e80000100a00 */
[----:B0-----:R-:W3:Y:S04]  /*117e0*/  LDL.LU.64 R6, [R1+0x2a70] ;  /* 0x002a700001067983 */ /* 0x001ee80000300a00 */
[----:B------:R-:W3:Y:S01]  /*117f0*/  LDL.LU.64 R4, [R1+0x2a68] ;  /* 0x002a680001047983 */ /* 0x000ee20000300a00 */
[----:B------:R-:W-:Y:S01]  /*11800*/  IMAD.MOV.U32 R18, RZ, RZ, R2 ;  /* 0x000000ffff127224 */ /* 0x000fe200078e0002 */
[----:B------:R-:W-:Y:S01]  /*11810*/  MOV R19, R0 ;  /* 0x0000000000137202 */ /* 0x000fe20000000f00 */
[----:B----4-:R-:W-:Y:S01]  /*11820*/  IMAD.MOV.U32 R14, RZ, RZ, R13 ;  /* 0x000000ffff0e7224 */ /* 0x010fe200078e000d */
[----:B------:R-:W-:Y:S01]  /*11830*/  MOV R15, R12 ;  /* 0x0000000c000f7202 */ /* 0x000fe20000000f00 */
[----:B-----5:R-:W-:Y:S01]  /*11840*/  IMAD.MOV.U32 R22, RZ, RZ, R28 ;  /* 0x000000ffff167224 */ /* 0x020fe200078e001c */
[----:B------:R-:W-:-:S03]  /*11850*/  MOV R23, R3 ;  /* 0x0000000300177202 */ /* 0x000fc60000000f00 */
[C---:B---3--:R-:W-:Y:S01]  /*11860*/  HMMA.16816.F32 R16, R24.reuse, R18, R4 ;  /* 0x000000121810723c */ /* 0x048fe20000001804 */
[----:B------:R-:W2:Y:S07]  /*11870*/  LDL.LU.64 R6, [R1+0x2a60] ;  /* 0x002a600001067983 */ /* 0x000eae0000300a00 */
[----:B------:R-:W-:Y:S11]  /*11880*/  HMMA.16816.F32 R12, R24, R14, R20 ;  /* 0x0000000e180c723c */ /* 0x000ff60000001814 */
[----:B------:R-:W-:Y:S04]  /*11890*/  @!UPT UIADD3 URZ, URZ, URZ, URZ ;  /* 0x0000003f3f3ff290 */ /* 0x000fe8000fffe03f */
[----:B------:R-:W-:Y:S04]  /*118a0*/  STL.64 [R1+0x2d0], R16 ;  /* 0x0002d01001007387 */ /* 0x000fe80000100a00 */
[----:B------:R-:W-:Y:S05]  /*118b0*/  STL.64 [R1+0x2d8], R18 ;  /* 0x0002d81201007387 */ /* 0x000fea0000100a00 */
[----:B------:R-:W-:Y:S01]  /*118c0*/  MOV R0, R15 ;  /* 0x0000000f00007202 */ /* 0x000fe20000000f00 */
[----:B------:R-:W-:Y:S01]  /*118d0*/  IMAD.MOV.U32 R2, RZ, RZ, R14 ;  /* 0x000000ffff027224 */ /* 0x000fe200078e000e */
[----:B------:R-:W-:Y:S01]  /*118e0*/  MOV R3, R13 ;  /* 0x0000000d00037202 */ /* 0x000fe20000000f00 */
[----:B------:R-:W-:-:S02]  /*118f0*/  IMAD.MOV.U32 R28, RZ, RZ, R12 ;  /* 0x000000ffff1c7224 */ /* 0x000fc400078e000c */
[----:B------:R-:W-:Y:S04]  /*11900*/  STL [R1+0x2864], R0 ;  /* 0x0028640001007387 */ /* 0x000fe80000100800 */
[----:B------:R-:W-:Y:S04]  /*11910*/  STL [R1+0x2860], R2 ;  /* 0x0028600201007387 */ /* 0x000fe80000100800 */
[----:B------:R-:W-:Y:S04]  /*11920*/  STL [R1+0x285c], R3 ;  /* 0x00285c0301007387 */ /* 0x000fe80000100800 */
[----:B------:R-:W-:Y:S04]  /*11930*/  STL [R1+0x2858], R28 ;  /* 0x0028581c01007387 */ /* 0x000fe80000100800 */
[----:B------:R-:W3:Y:S01]  /*11940*/  LDL.LU R12, [R1+0x290] ;  /* 0x00029000010c7983 */ /* 0x000ee20000300800 */
[----:B--2---:R-:W-:Y:S11]  /*11950*/  HMMA.16816.F32 R4, R24, R6, R8 ;  /* 0x000000061804723c */ /* 0x004ff60000001808 */
[----:B------:R-:W-:Y:S11]  /*11960*/  @!UPT UIADD3 URZ, URZ, URZ, URZ ;  /* 0x0000003f3f3ff290 */ /* 0x000ff6000fffe03f */
[----:B------:R-:W-:Y:S01]  /*11970*/  @!UPT UIADD3 URZ, URZ, URZ, URZ ;  /* 0x0000003f3f3ff290 */ /* 0x000fe2000fffe03f */
[----:B------:R-:W-:Y:S04]  /*11980*/  STL.64 [R1+0x2c0], R4 ;  /* 0x0002c00401007387 */ /* 0x000fe80000100a00 */
[----:B------:R0:W-:Y:S04]  /*11990*/  STL.64 [R1+0x2c8], R6 ;  /* 0x0002c80601007387 */ /* 0x0001e80000100a00 */
[----:B------:R-:W3:Y:S04]  /*119a0*/  LDL.LU R13, [R1+0x294] ;  /* 0x00029400010d7983 */ /* 0x000ee80000300800 */
[----:B------:R-:W2:Y:S04]  /*119b0*/  LDL.LU R14, [R1+0x298] ;  /* 0x00029800010e7983 */ /* 0x000ea80000300800 */
[----:B------:R-:W2:Y:S01]  /*119c0*/  LDL.LU R15, [R1+0x29c] ;  /* 0x00029c00010f7983 */ /* 0x000ea20000300800 */
[----:B0-----:R-:W-:-:S03]  /*119d0*/  IMAD.MOV.U32 R7, RZ, RZ, R29 ;  /* 0x000000ffff077224 */ /* 0x001fc600078e001d */
[----:B--2---:R0:W-:Y:S04]  /*119e0*/  STL.64 [R1+0x29c8], R14 ;  /* 0x0029c80e01007387 */ /* 0x0041e80000100a00 */
[----:B---3--:R-:W-:Y:S04]  /*119f0*/  STL.64 [R1+0x29c0], R12 ;  /* 0x0029c00c01007387 */ /* 0x008fe80000100a00 */
[----:B------:R-:W2:Y:S04]  /*11a00*/  LDL.LU R6, [R1+0x8] ;  /* 0x0000080001067983 */ /* 0x000ea80000300800 */
[----:B------:R-:W3:Y:S04]  /*11a10*/  LDL.LU R29, [R1+0x2a5c] ;  /* 0x002a5c00011d7983 */ /* 0x000ee80000300800 */
[----:B--2---:R-:W-:Y:S04]  /*11a20*/  STL.64 [R1+0x29d0], R6 ;  /* 0x0029d00601007387 */ /* 0x004fe80000100a00 */
[----:B------:R-:W2:Y:S04]  /*11a30*/  LDL.LU R16, [R1+0x2b0] ;  /* 0x0002b00001107983 */ /* 0x000ea80000300800 */
[----:B------:R-:W2:Y:S04]  /*11a40*/  LDL.LU R17, [R1+0x2b4] ;  /* 0x0002b40001117983 */ /* 0x000ea80000300800 */
[----:B------:R-:W4:Y:S04]  /*11a50*/  LDL.LU R18, [R1+0x2b8] ;  /* 0x0002b80001127983 */ /* 0x000f280000300800 */
[----:B------:R-:W4:Y:S04]  /*11a60*/  LDL.LU R19, [R1+0x2bc] ;  /* 0x0002bc0001137983 */ /* 0x000f280000300800 */
[----:B----4-:R3:W-:Y:S04]  /*11a70*/  STL.64 [R1+0x29e0], R18 ;  /* 0x0029e01201007387 */ /* 0x0107e80000100a00 */
[----:B--2---:R-:W-:Y:S04]  /*11a80*/  STL.64 [R1+0x29d8], R16 ;  /* 0x0029d81001007387 */ /* 0x004fe80000100a00 */
[----:B0-----:R-:W2:Y:S04]  /*11a90*/  LDL.LU R14, [R1+0x18] ;  /* 0x00001800010e7983 */ /* 0x001ea80000300800 */
[----:B------:R-:W2:Y:S01]  /*11aa0*/  LDL.LU R15, [R1+0x1c] ;  /* 0x00001c00010f7983 */ /* 0x000ea20000300800 */
[----:B---3--:R-:W-:-:S03]  /*11ab0*/  MOV R19, R29 ;  /* 0x0000001d00137202 */ /* 0x008fc60000000f00 */
[----:B--2---:R0:W-:Y:S04]  /*11ac0*/  STL.64 [R1+0x29e8], R14 ;  /* 0x0029e80e01007387 */ /* 0x0041e80000100a00 */
[----:B------:R-:W2:Y:S04]  /*11ad0*/  LDL.LU R18, [R1+0x28] ;  /* 0x0000280001127983 */ /* 0x000ea80000300800 */
[----:B------:R-:W3:Y:S04]  /*11ae0*/  LDL.LU R29, [R1+0x2a58] ;  /* 0x002a5800011d7983 */ /* 0x000ee80000300800 */
[----:B--2---:R1:W-:Y:S04]  /*11af0*/  STL.64 [R1+0x29f0], R18 ;  /* 0x0029f01201007387 */ /* 0x0043e80000100a00 */
[----:B------:R-:W2:Y:S04]  /*11b00*/  LDL.LU R12, [R1+0xe0] ;  /* 0x0000e000010c7983 */ /* 0x000ea80000300800 */
[----:B------:R-:W2:Y:S04]  /*11b10*/  LDL.LU R13, [R1+0xe4] ;  /* 0x0000e400010d7983 */ /* 0x000ea80000300800 */
[----:B0-----:R-:W4:Y:S04]  /*11b20*/  LDL.LU R14, [R1+0xe8] ;  /* 0x0000e800010e7983 */ /* 0x001f280000300800 */
[----:B------:R-:W4:Y:S04]  /*11b30*/  LDL.LU R15, [R1+0xec] ;  /* 0x0000ec00010f7983 */ /* 0x000f280000300800 */
[----:B----4-:R-:W-:Y:S04]  /*11b40*/  STL.64 [R1+0x2a00], R14 ;  /* 0x002a000e01007387 */ /* 0x010fe80000100a00 */
[----:B--2---:R-:W-:Y:S04]  /*11b50*/  STL.64 [R1+0x29f8], R12 ;  /* 0x0029f80c01007387 */ /* 0x004fe80000100a00 */
[----:B-1----:R-:W2:Y:S04]  /*11b60*/  LDL.LU R18, [R1+0x38] ;  /* 0x0000380001127983 */ /* 0x002ea80000300800 */
[----:B------:R-:W2:Y:S04]  /*11b70*/  LDL.LU R19, [R1+0x3c] ;  /* 0x00003c0001137983 */ /* 0x000ea80000300800 */
[----:B--2---:R3:W-:Y:S02]  /*11b80*/  STL.64 [R1+0x2a08], R18 ;  /* 0x002a081201007387 */ /* 0x0047e40000100a00 */
[----:B---3--:R-:W-:-:S02]  /*11b90*/  IMAD.MOV.U32 R18, RZ, RZ, R29 ;  /* 0x000000ffff127224 */ /* 0x008fc400078e001d */
[----:B------:R-:W2:Y:S04]  /*11ba0*/  LDL.LU R29, [R1+0x2a54] ;  /* 0x002a5400011d7983 */ /* 0x000ea80000300800 */
[----:B------:R-:W3:Y:S04]  /*11bb0*/  LDL.LU R19, [R1+0x4c] ;  /* 0x00004c0001137983 */ /* 0x000ee80000300800 */
[----:B---3--:R0:W-:Y:S04]  /*11bc0*/  STL.64 [R1+0x2a20], R18 ;  /* 0x002a201201007387 */ /* 0x0081e80000100a00 */
[----:B0-----:R-:W3:Y:S04]  /*11bd0*/  LDL.LU R18, [R1+0x58] ;  /* 0x0000580001127983 */ /* 0x001ee80000300800 */
[----:B------:R-:W3:Y:S04]  /*11be0*/  LDL.LU R19, [R1+0x5c] ;  /* 0x00005c0001137983 */ /* 0x000ee80000300800 */
[----:B---3--:R0:W-:Y:S04]  /*11bf0*/  STL.64 [R1+0x2a38], R18 ;  /* 0x002a381201007387 */ /* 0x0081e80000100a00 */
[----:B0-----:R-:W3:Y:S01]  /*11c00*/  LDL.LU R18, [R1+0x68] ;  /* 0x0000680001127983 */ /* 0x001ee20000300800 */
[----:B--2---:R-:W-:-:S03]  /*11c10*/  MOV R19, R29 ;  /* 0x0000001d00137202 */ /* 0x004fc60000000f00 */
[----:B------:R-:W2:Y:S04]  /*11c20*/  LDL.LU R29, [R1+0x2a50] ;  /* 0x002a5000011d7983 */ /* 0x000ea80000300800 */
[----:B------:R-:W4:Y:S04]  /*11c30*/  LDL.LU R12, [R1+0xf0] ;  /* 0x0000f000010c7983 */ /* 0x000f280000300800 */
[----:B------:R-:W4:Y:S04]  /*11c40*/  LDL.LU R13, [R1+0xf4] ;  /* 0x0000f400010d7983 */ /* 0x000f280000300800 */
[----:B------:R-:W5:Y:S04]  /*11c50*/  LDL.LU R14, [R1+0xf8] ;  /* 0x0000f800010e7983 */ /* 0x000f680000300800 */
[----:B------:R-:W5:Y:S04]  /*11c60*/  LDL.LU R15, [R1+0xfc] ;  /* 0x0000fc00010f7983 */ /* 0x000f680000300800 */
[----:B-----5:R-:W-:Y:S04]  /*11c70*/  STL.64 [R1+0x2a18], R14 ;  /* 0x002a180e01007387 */ /* 0x020fe80000100a00 */
[----:B----4-:R0:W-:Y:S04]  /*11c80*/  STL.64 [R1+0x2a10], R12 ;  /* 0x002a100c01007387 */ /* 0x0101e80000100a00 */
[----:B0-----:R-:W4:Y:S04]  /*11c90*/  LDL.LU R12, [R1+0x100] ;  /* 0x00010000010c7983 */ /* 0x001f280000300800 */
        /* <DEDUP_REMOVED lines=11> */
[----:B0-----:R-:W3:Y:S04]  /*11d50*/  LDL.LU R12, [R1+0x120] ;  /* 0x00012000010c7983 */ /* 0x001ee80000300800 */
[----:B------:R-:W3:Y:S04]  /*11d60*/  LDL.LU R13, [R1+0x124] ;  /* 0x00012400010d7983 */ /* 0x000ee80000300800 */
[----:B------:R-:W3:Y:S04]  /*11d70*/  LDL.LU R14, [R1+0x128] ;  /* 0x00012800010e7983 */ /* 0x000ee80000300800 */
[----:B------:R-:W3:Y:S04]  /*11d80*/  LDL.LU R15, [R1+0x12c] ;  /* 0x00012c00010f7983 */ /* 0x000ee80000300800 */
[----:B------:R-:W4:Y:S04]  /*11d90*/  LDL.LU R4, [R1+0xd0] ;  /* 0x0000d00001047983 */ /* 0x000f280000300800 */
[----:B------:R-:W4:Y:S04]  /*11da0*/  LDL.LU R5, [R1+0xd4] ;  /* 0x0000d40001057983 */ /* 0x000f280000300800 */
[----:B------:R-:W4:Y:S04]  /*11db0*/  LDL.LU R6, [R1+0xd8] ;  /* 0x0000d80001067983 */ /* 0x000f280000300800 */
[----:B------:R-:W4:Y:S04]  /*11dc0*/  LDL.LU R7, [R1+0xdc] ;  /* 0x0000dc0001077983 */ /* 0x000f280000300800 */
[----:B------:R-:W5:Y:S04]  /*11dd0*/  LDL.LU R8, [R1+0x2a0] ;  /* 0x0002a00001087983 */ /* 0x000f680000300800 */
[----:B------:R-:W5:Y:S04]  /*11de0*/  LDL.LU R9, [R1+0x2a4] ;  /* 0x0002a40001097983 */ /* 0x000f680000300800 */
[----:B------:R-:W5:Y:S04]  /*11df0*/  LDL.LU R10, [R1+0x2a8] ;  /* 0x0002a800010a7983 */ /* 0x000f680000300800 */
[----:B------:R-:W5:Y:S04]  /*11e00*/  LDL.LU R11, [R1+0x2ac] ;  /* 0x0002ac00010b7983 */ /* 0x000f680000300800 */
[----:B------:R-:W2:Y:S04]  /*11e10*/  LDL.LU R20, [R1+0xc0] ;  /* 0x0000c00001147983 */ /* 0x000ea80000300800 */
[----:B------:R-:W2:Y:S04]  /*11e20*/  LDL.LU R21, [R1+0xc4] ;  /* 0x0000c40001157983 */ /* 0x000ea80000300800 */
[----:B------:R-:W2:Y:S01]  /*11e30*/  LDL.LU R22, [R1+0xc8] ;  /* 0x0000c80001167983 */ /* 0x000ea20000300800 */
[C---:B---3--:R-:W-:Y:S03]  /*11e40*/  HMMA.16816.F32 R16, R24.reuse, R18, R12 ;  /* 0x000000121810723c */ /* 0x048fe6000000180c */
[----:B------:R-:W3:Y:S04]  /*11e50*/  LDL.LU.64 R14, [R1+0x2a48] ;  /* 0x002a4800010e7983 */ /* 0x000ee80000300a00 */
[----:B------:R-:W3:Y:S11]  /*11e60*/  LDL.LU.64 R12, [R1+0x2a40] ;  /* 0x002a4000010c7983 */ /* 0x000ef60000300a00 */
[----:B------:R-:W-:Y:S06]  /*11e70*/  @!UPT UIADD3 URZ, URZ, URZ, URZ ;  /* 0x0000003f3f3ff290 */ /* 0x000fec000fffe03f */
[----:B------:R-:W-:Y:S01]  /*11e80*/  MOV R3, R18 ;  /* 0x0000001200037202 */ /* 0x000fe20000000f00 */
[----:B------:R-:W-:Y:S02]  /*11e90*/  IMAD.MOV.U32 R28, RZ, RZ, R19 ;  /* 0x000000ffff1c7224 */ /* 0x000fe400078e0013 */
[----:B------:R-:W3:Y:S01]  /*11ea0*/  LDL.LU.64 R18, [R1+0x2a38] ;  /* 0x002a380001127983 */ /* 0x000ee20000300a00 */
[----:B------:R-:W-:Y:S01]  /*11eb0*/  MOV R0, R16 ;  /* 0x0000001000007202 */ /* 0x000fe20000000f00 */
[----:B------:R-:W-:Y:S02]  /*11ec0*/  IMAD.MOV.U32 R2, RZ, RZ, R17 ;  /* 0x000000ffff027224 */ /* 0x000fe400078e0011 */
[----:B------:R-:W-:Y:S04]  /*11ed0*/  STL [R1+0x2874], R28 ;  /* 0x0028741c01007387 */ /* 0x000fe80000100800 */
[----:B------:R-:W-:Y:S04]  /*11ee0*/  STL [R1+0x2870], R3 ;  /* 0x0028700301007387 */ /* 0x000fe80000100800 */
[----:B------:R-:W-:Y:S04]  /*11ef0*/  STL [R1+0x286c], R2 ;  /* 0x00286c0201007387 */ /* 0x000fe80000100800 */
[----:B------:R-:W-:Y:S01]  /*11f00*/  STL [R1+0x2868], R0 ;  /* 0x0028680001007387 */ /* 0x000fe20000100800 */
[C---:B---3--:R-:W-:Y:S03]  /*11f10*/  HMMA.16816.F32 R16, R24.reuse, R18, R12 ;  /* 0x000000121810723c */ /* 0x048fe6000000180c */
[----:B------:R-:W3:Y:S04]  /*11f20*/  LDL.LU.64 R14, [R1+0x2a30] ;  /* 0x002a3000010e7983 */ /* 0x000ee80000300a00 */
[----:B------:R-:W3:Y:S11]  /*11f30*/  LDL.LU.64 R12, [R1+0x2a28] ;  /* 0x002a2800010c7983 */ /* 0x000ef60000300a00 */
[----:B------:R-:W-:Y:S05]  /*11f40*/  @!UPT UIADD3 URZ, URZ, URZ, URZ ;  /* 0x0000003f3f3ff290 */ /* 0x000fea000fffe03f */
[----:B------:R-:W-:Y:S04]  /*11f50*/  STL.64 [R1+0x260], R16 ;  /* 0x0002601001007387 */ /* 0x000fe80000100a00 */
[----:B------:R0:W-:Y:S04]  /*11f60*/  STL.64 [R1+0x268], R18 ;  /* 0x0002681201007387 */ /* 0x0001e80000100a00 */
[----:B0-----:R-:W3:Y:S02]  /*11f70*/  LDL.LU.64 R18, [R1+0x2a20] ;  /* 0x002a200001127983 */ /* 0x001ee40000300a00 */
[C---:B---3--:R-:W-:Y:S02]  /*11f80*/  HMMA.16816.F32 R16, R24.reuse, R18, R12 ;  /* 0x000000121810723c */ /* 0x048fe4000000180c */
[----:B------:R-:W3:Y:S04]  /*11f90*/  LDL.LU.64 R14, [R1+0x2a18] ;  /* 0x002a1800010e7983 */ /* 0x000ee80000300a00 */
[----:B------:R-:W3:Y:S11]  /*11fa0*/  LDL.LU.64 R12, [R1+0x2a10] ;  /* 0x002a1000010c7983 */ /* 0x000ef60000300a00 */
[----:B------:R-:W-:Y:S07]  /*11fb0*/  @!UPT UIADD3 URZ, URZ, URZ, URZ ;  /* 0x0000003f3f3ff290 */ /* 0x000fee000fffe03f */
[----:B------:R-:W-:Y:S01]  /*11fc0*/  MOV R2, R18 ;  /* 0x0000001200027202 */ /* 0x000fe20000000f00 */
[----:B------:R-:W-:Y:S02]  /*11fd0*/  IMAD.MOV.U32 R0, RZ, RZ, R19 ;  /* 0x000000ffff007224 */ /* 0x000fe400078e0013 */
[----:B------:R-:W3:Y:S01]  /*11fe0*/  LDL.LU.64 R18, [R1+0x2a08] ;  /* 0x002a080001127983 */ /* 0x000ee20000300a00 */
[----:B------:R-:W-:Y:S01]  /*11ff0*/  MOV R28, R16 ;  /* 0x00000010001c7202 */ /* 0x000fe20000000f00 */
[----:B------:R-:W-:Y:S02]  /*12000*/  IMAD.MOV.U32 R3, RZ, RZ, R17 ;  /* 0x000000ffff037224 */ /* 0x000fe400078e0011 */
[----:B------:R-:W-:Y:S04]  /*12010*/  STL [R1+0x2888], R2 ;  /* 0x0028880201007387 */ /* 0x000fe80000100800 */
[----:B------:R0:W-:Y:S04]  /*12020*/  STL [R1+0x2884], R3 ;  /* 0x0028840301007387 */ /* 0x0001e80000100800 */
[----:B0-----:R-:W2:Y:S04]  /*12030*/  LDL R3, [R1+0x42c] ;  /* 0x00042c0001037983 */ /* 0x001ea80000100800 */
        /* <DEDUP_REMOVED lines=9> */
[----:B---3--:R-:W-:Y:S02]  /*120d0*/  HMMA.16816.F32 R16, R24, R18, R12 ;  /* 0x000000121810723c */ /* 0x008fe4000000180c */
[----:B------:R-:W4:Y:S11]  /*120e0*/  LDL.LU.64 R14, [R1+0x29e8] ;  /* 0x0029e800010e7983 */ /* 0x000f360000300a00 */
[----:B------:R-:W-:Y:S10]  /*120f0*/  @!UPT UIADD3 URZ, URZ, URZ, URZ ;  /* 0x0000003f3f3ff290 */ /* 0x000ff4000fffe03f */
[----:B------:R-:W-:Y:S01]  /*12100*/  STL.64 [R1+0x230], R16 ;  /* 0x0002301001007387 */ /* 0x000fe20000100a00 */
[----:B------:R-:W-:-:S03]  /*12110*/  MOV R2, R19 ;  /* 0x0000001300027202 */ /* 0x000fc60000000f00 */
[----:B------:R0:W-:Y:S04]  /*12120*/  STL [R1+0x238], R18 ;  /* 0x0002381201007387 */ /* 0x0001e80000100800 */
[----:B0-----:R-:W3:Y:S04]  /*12130*/  LDL.LU.64 R18, [R1+0x29e0] ;  /* 0x0029e00001127983 */ /* 0x001ee80000300a00 */
[----:B------:R-:W3:Y:S04]  /*12140*/  LDL.LU.64 R16, [R1+0x29d8] ;  /* 0x0029d80001107983 */ /* 0x000ee80000300a00 */
[----:B------:R-:W-:Y:S01]  /*12150*/  STL [R1+0x2890], R2 ;  /* 0x0028900201007387 */ /* 0x000fe20000100800 */
[C---:B----4-:R-:W-:Y:S03]  /*12160*/  HMMA.16816.F32 R12, R24.reuse, R14, R4 ;  /* 0x0000000e180c723c */ /* 0x050fe60000001804 */
[----:B------:R-:W3:Y:S11]  /*12170*/  LDL.LU.64 R6, [R1+0x29d0] ;  /* 0x0029d00001067983 */ /* 0x000ef60000300a00 */
[----:B------:R-:W-:Y:S09]  /*12180*/  @!UPT UIADD3 URZ, URZ, URZ, URZ ;  /* 0x0000003f3f3ff290 */ /* 0x000ff2000fffe03f */
[----:B------:R-:W-:Y:S04]  /*12190*/  STL.64 [R1+0x210], R12 ;  /* 0x0002100c01007387 */ /* 0x000fe80000100a00 */
[----:B------:R0:W-:Y:S04]  /*121a0*/  STL.64 [R1+0x218], R14 ;  /* 0x0002180e01007387 */ /* 0x0001e80000100a00 */
[----:B0-----:R-:W4:Y:S04]  /*121b0*/  LDL.LU.64 R14, [R1+0x29c8] ;  /* 0x0029c800010e7983 */ /* 0x001f280000300a00 */
[----:B------:R-:W4:Y:S01]  /*121c0*/  LDL.LU.64 R12, [R1+0x29c0] ;  /* 0x0029c000010c7983 */ /* 0x000f220000300a00 */
[C---:B---3--:R-:W-:Y:S03]  /*121d0*/  HMMA.16816.F32 R4, R24.reuse, R6, R16 ;  /* 0x000000061804723c */ /* 0x048fe60000001810 */
[----:B------:R-:W3:Y:S04]  /*121e0*/  LDL.LU.64 R18, [R1+0x29b8] ;  /* 0x0029b80001127983 */ /* 0x000ee80000300a00 */
[----:B------:R-:W2:Y:S11]  /*121f0*/  LDL.LU.64 R16, [R1+0x29b0] ;  /* 0x0029b00001107983 */ /* 0x000eb60000300a00 */
[----:B------:R-:W-:Y:S05]  /*12200*/  @!UPT UIADD3 URZ, URZ, URZ, URZ ;  /* 0x0000003f3f3ff290 */ /* 0x000fea000fffe03f */
[----:B------:R-:W-:Y:S04]  /*12210*/  STL.64 [R1+0x200], R4 ;  /* 0x0002000401007387 */ /* 0x000fe80000100a00 */
[----:B------:R0:W-:Y:S04]  /*12220*/  STL.64 [R1+0x208], R6 ;  /* 0x0002080601007387 */ /* 0x0001e80000100a00 */
[----:B0-----:R-:W5:Y:S04]  /*12230*/  LDL.LU.64 R6, [R1+0x29a8] ;  /* 0x0029a80001067983 */ /* 0x001f680000300a00 */
[----:B------:R-:W2:Y:S01]  /*12240*/  LDL.LU.64 R4, [R1+0x29a0] ;  /* 0x0029a00001047983 */ /* 0x000ea20000300a00 */
[C---:B-----5:R-:W-:Y:S11]  /*12250*/  HMMA.16816.F32 R8, R24.reuse, R6, R8 ;  /* 0x000000061808723c */ /* 0x060ff60000001808 */
[----:B------:R-:W-:Y:S11]  /*12260*/  @!UPT UIADD3 URZ, URZ, URZ, URZ ;  /* 0x0000003f3f3ff290 */ /* 0x000ff6000fffe03f */
[----:B------:R-:W-:Y:S01]  /*12270*/  @!UPT UIADD3 URZ, URZ, URZ, URZ ;  /* 0x0000003f3f3ff290 */ /* 0x000fe2000fffe03f */
[----:B------:R-:W-:Y:S04]  /*12280*/  STL.64 [R1+0x1f0], R8 ;  /* 0x0001f00801007387 */ /* 0x000fe80000100a00 */
[----:B------:R0:W-:Y:S04]  /*12290*/  STL.64 [R1+0x1f8], R10 ;  /* 0x0001f80a01007387 */ /* 0x0001e80000100a00 */
[----:B0-----:R-:W4:Y:S04]  /*122a0*/  LDL.LU.64 R10, [R1+0x2998] ;  /* 0x00299800010a7983 */ /* 0x001f280000300a00 */
[----:B------:R-:W5:Y:S01]  /*122b0*/  LDL.LU.64 R8, [R1+0x2990] ;  /* 0x0029900001087983 */ /* 0x000f620000300a00 */
[----:B----4-:R-:W-:Y:S11]  /*122c0*/  HMMA.16816.F32 R12, R24, R10, R12 ;  /* 0x0000000a180c723c */ /* 0x010ff6000000180c */
[----:B------:R-:W-:Y:S11]  /*122d0*/  @!UPT UIADD3 URZ, URZ, URZ, URZ ;  /* 0x0000003f3f3ff290 */ /* 0x000ff6000fffe03f */
[----:B------:R-:W-:Y:S01]  /*122e0*/  @!UPT UIADD3 URZ, URZ, URZ, URZ ;  /* 0x0000003f3f3ff290 */ /* 0x000fe2000fffe03f */
[----:B------:R-:W-:Y:S04]  /*122f0*/  STL.64 [R1+0x1e0], R12 ;  /* 0x0001e00c01007387 */ /* 0x000fe80000100a00 */
[----:B------:R0:W-:Y:S04]  /*12300*/  STL.64 [R1+0x1e8], R14 ;  /* 0x0001e80e01007387 */ /* 0x0001e80000100a00 */
[----:B0-----:R-:W5:Y:S01]  /*12310*/  LDL.LU.64 R14, [R1+0x2988] ;  /* 0x00298800010e7983 */ /* 0x001f620000300a00 */
[----:B--2---:R-:W-:-:S03]  /*12320*/  IMAD.MOV.U32 R23, RZ, RZ, R29 ;  /* 0x000000ffff177224 */ /* 0x004fc600078e001d */
[----:B------:R-:W0:Y:S01]  /*12330*/  S2R R29, SR_TID.X ;  /* 0x00000000001d7919 */ /* 0x000e220000002100 */
[----:B------:R-:W-:Y:S01]  /*12340*/  IMAD.MOV.U32 R10, RZ, RZ, R5 ;  /* 0x000000ffff0a7224 */ /* 0x000fe200078e0005 */
[----:B------:R-:W-:Y:S02]  /*12350*/  MOV R11, R4 ;  /* 0x00000004000b7202 */ /* 0x000fe40000000f00 */
[C---:B0-----:R-:W-:Y:S01]  /*12360*/  LOP3.LUT R4, R29.reuse, 0x7, RZ, 0xc0, !PT ;  /* 0x000000071d047812 */ /* 0x041fe200078ec0ff */
[----:B------:R-:W-:-:S04]  /*12370*/  IMAD.SHL.U32 R5, R29, 0x2, RZ ;  /* 0x000000021d057824 */ /* 0x000fc800078e00ff */
[----:B------:R-:W-:-:S05]  /*12380*/  IMAD R28, R4, 0x110, RZ ;  /* 0x00000110041c7824 */ /* 0x000fca00078e02ff */
[----:B------:R-:W-:Y:S02]  /*12390*/  LOP3.LUT R28, R28, 0x30, R5, 0x78, !PT ;  /* 0x000000301c1c7812 */ /* 0x000fe400078e7805 */
[C---:B---3--:R-:W-:Y:S03]  /*123a0*/  HMMA.16816.F32 R4, R24.reuse, R18, R20 ;  /* 0x000000121804723c */ /* 0x048fe60000001814 */
[----:B------:R-:W-:Y:S05]  /*123b0*/  LDSM.16.M88.4 R20, [R28+0x12080] ;  /* 0x012080001c14783b */ /* 0x000fea0000000200 */
[----:B-----5:R-:W-:Y:S01]  /*123c0*/  HMMA.16816.F32 R8, R24, R14, R8 ;  /* 0x0000000e1808723c */ /* 0x020fe20000001808 */
[----:B------:R-:W-:Y:S04]  /*123d0*/  LDSM.16.M88.4 R24, [R28+0x13080] ;  /* 0x013080001c18783b */ /* 0x000fe80000000200 */
[----:B------:R-:W-:Y:S11]  /*123e0*/  LDSM.16.MT88.4 R12, [R3+0x8000] ;  /* 0x00800000030c783b */ /* 0x000ff60000004200 */
[----:B------:R-:W-:Y:S08]  /*123f0*/  @!UPT UIADD3 URZ, URZ, URZ, URZ ;  /* 0x0000003f3f3ff290 */ /* 0x000ff0000fffe03f */
[----:B------:R-:W-:Y:S01]  /*12400*/  MOV R29, R11 ;  /* 0x0000000b001d7202 */ /* 0x000fe20000000f00 */
[----:B------:R-:W-:Y:S04]  /*12410*/  STL.64 [R1+0x1d0], R8 ;  /* 0x0001d00801007387 */ /* 0x000fe80000100a00 */
[----:B------:R-:W-:Y:S04]  /*12420*/  STL [R1+0x1d8], R10 ;  /* 0x0001d80a01007387 */ /* 0x000fe80000100800 */
[----:B------:R-:W-:Y:S04]  /*12430*/  STL [R1+0x2878], R29 ;  /* 0x0028781d01007387 */ /* 0x000fe80000100800 */
[----:B------:R-:W-:Y:S04]  /*12440*/  STL.64 [R1+0xa0], R4 ;  /* 0x0000a00401007387 */ /* 0x000fe80000100a00 */
[----:B------:R-:W-:Y:S04]  /*12450*/  STL.64 [R1+0xa8], R6 ;  /* 0x0000a80601007387 */ /* 0x000fe80000100a00 */
[----:B------:R-:W0:Y:S04]  /*12460*/  LDSM.16.M88.4 R4, [R28+0x10880] ;  /* 0x010880001c04783b */ /* 0x000e280000000200 */
[----:B------:R-:W1:Y:S04]  /*12470*/  LDSM.16.M88.4 R8, [R28+0x10080] ;  /* 0x010080001c08783b */ /* 0x000e680000000200 */
[----:B0-----:R-:W-:Y:S04]  /*12480*/  STL [R1+0x26ec], R6 ;  /* 0x0026ec0601007387 */ /* 0x001fe80000100800 */
[----:B-1----:R-:W-:Y:S04]  /*12490*/  STL.64 [R1+0x3f0], R8 ;  /* 0x0003f00801007387 */ /* 0x002fe80000100a00 */
[----:B------:R-:W-:Y:S04]  /*124a0*/  STL.64 [R1+0x3f8], R10 ;  /* 0x0003f80a01007387 */ /* 0x000fe80000100a00 */
[----:B------:R-:W0:Y:S04]  /*124b0*/  LDSM.16.M88.4 R8, [R28+0x11080] ;  /* 0x011080001c08783b */ /* 0x000e280000000200 */
[----:B------:R-:W-:Y:S04]  /*124c0*/  STL [R1+0x26e8], R7 ;  /* 0x0026e80701007387 */ /* 0x000fe80000100800 */
[----:B------:R-:W-:Y:S04]  /*124d0*/  STL.64 [R1+0x2980], R4 ;  /* 0x0029800401007387 */ /* 0x000fe80000100a00 */
[----:B------:R-:W1:Y:S04]  /*124e0*/  LDSM.16.M88.4 R4, [R28+0x11880] ;  /* 0x011880001c04783b */ /* 0x000e680000000200 */
[----:B0-----:R-:W-:Y:S04]  /*124f0*/  STL [R1+0x26c4], R10 ;  /* 0x0026c40a01007387 */ /* 0x001fe80000100800 */
[----:B------:R-:W-:Y:S04]  /*12500*/  STL [R1+0x26c0], R11 ;  /* 0x0026c00b01007387 */ /* 0x000fe80000100800 */
[----:B------:R-:W-:Y:S04]  /*12510*/  STL.64 [R1+0x2978], R8 ;  /* 0x0029780801007387 */ /* 0x000fe80000100a00 */
[----:B------:R-:W0:Y:S04]  /*12520*/  LDSM.16.M88.4 R8, [R28+0x12880] ;  /* 0x012880001c08783b */ /* 0x000e280000000200 */
[----:B-1----:R1:W-:Y:S04]  /*12530*/  STL.64 [R1+0x90], R4 ;  /* 0x0000900401007387 */ /* 0x0023e80000100a00 */
[----:B------:R-:W-:Y:S04]  /*12540*/  STL.64 [R1+0x98], R6 ;  /* 0x0000980601007387 */ /* 0x000fe80000100a00 */
[----:B-1----:R-:W2:Y:S04]  /*12550*/  LDL.LU.64 R4, [R1+0x3f0] ;  /* 0x0003f00001047983 */ /* 0x002ea80000300a00 */
[----:B------:R-:W-:Y:S04]  /*12560*/  STL.64 [R1+0x80], R20 ;  /* 0x0000801401007387 */ /* 0x000fe80000100a00 */
[----:B------:R-:W-:Y:S04]  /*12570*/  STL.64 [R1+0x88], R22 ;  /* 0x0000881601007387 */ /* 0x000fe80000100a00 */
[----:B------:R-:W1:Y:S04]  /*12580*/  LDSM.16.M88.4 R20, [R28+0x13880] ;  /* 0x013880001c14783b */ /* 0x000e680000000200 */
[----:B0-----:R-:W-:Y:S04]  /*12590*/  STL.64 [R1+0x70], R8 ;  /* 0x0000700801007387 */ /* 0x001fe80000100a00 */
[----:B------:R-:W-:Y:S04]  /*125a0*/  STL.64 [R1+0x78], R10 ;  /* 0x0000780a01007387 */ /* 0x000fe80000100a00 */
[----:B------:R-:W0:Y:S04]  /*125b0*/  LDSM.16.M88.4 R8, [R28+0x14080] ;  /* 0x014080001c08783b */ /* 0x000e280000000200 */
[----:B------:R-:W-:Y:S04]  /*125c0*/  STL.64 [R1+0x60], R24 ;  /* 0x0000601801007387 */ /* 0x000fe80000100a00 */
[----:B------:R-:W-:Y:S04]  /*125d0*/  STL.64 [R1+0x68], R26 ;  /* 0x0000681a01007387 */ /* 0x000fe80000100a00 */
[----:B------:R-:W3:Y:S04]  /*125e0*/  LDSM.16.M88.4 R24, [R28+0x14880] ;  /* 0x014880001c18783b */ /* 0x000ee80000000200 */
[----:B-1----:R-:W-:Y:S04]  /*125f0*/  STL.64 [R1+0x50], R20 ;  /* 0x0000501401007387 */ /* 0x002fe80000100a00 */
[----:B------:R-:W-:Y:S04]  /*12600*/  STL.64 [R1+0x58], R22 ;  /* 0x0000581601007387 */ /* 0x000fe80000100a00 */
[----:B------:R-:W1:Y:S04]  /*12610*/  LDSM.16.M88.4 R20, [R28+0x15080] ;  /* 0x015080001c14783b */ /* 0x000e680000000200 */
[----:B0-----:R0:W-:Y:S04]  /*12620*/  STL.64 [R1+0x40], R8 ;  /* 0x0000400801007387 */ /* 0x0011e80000100a00 */
[----:B------:R4:W-:Y:S04]  /*12630*/  STL.64 [R1+0x48], R10 ;  /* 0x0000480a01007387 */ /* 0x0009e80000100a00 */
[----:B0-----:R-:W5:Y:S04]  /*12640*/  LDL.LU R8, [R1+0x3d0] ;  /* 0x0003d00001087983 */ /* 0x001f680000300800 */
[----:B---3--:R-:W-:Y:S01]  /*12650*/  STL.64 [R1+0x30], R24 ;  /* 0x0000301801007387 */ /* 0x008fe20000100a00 */
[----:B----4-:R-:W-:Y:S01]  /*12660*/  IMAD.MOV.U32 R10, RZ, RZ, R17 ;  /* 0x000000ffff0a7224 */ /* 0x010fe200078e0011 */
[----:B------:R-:W-:-:S02]  /*12670*/  MOV R11, R16 ;  /* 0x00000010000b7202 */ /* 0x000fc40000000f00 */
[----:B------:R-:W-:Y:S04]  /*12680*/  STL.64 [R1+0x38], R26 ;  /* 0x0000381a01007387 */ /* 0x000fe80000100a00 */
[----:B------:R-:W0:Y:S04]  /*12690*/  LDSM.16.M88.4 R24, [R28+0x15880] ;  /* 0x015880001c18783b */ /* 0x000e280000000200 */
[----:B-1----:R-:W-:Y:S04]  /*126a0*/  STL.64 [R1+0x20], R20 ;  /* 0x0000201401007387 */ /* 0x002fe80000100a00 */
[----:B------:R-:W-:Y:S04]  /*126b0*/  STL.64 [R1+0x28], R22 ;  /* 0x0000281601007387 */ /* 0x000fe80000100a00 */
[----:B------:R-:W1:Y:S04]  /*126c0*/  LDSM.16.M88.4 R16, [R28+0x16880] ;  /* 0x016880001c10783b */ /* 0x000e680000000200 */
[----:B------:R-:W3:Y:S04]  /*126d0*/  LDSM.16.M88.4 R20, [R28+0x16080] ;  /* 0x016080001c14783b */ /* 0x000ee80000000200 */
[----:B------:R-:W5:Y:S04]  /*126e0*/  LDL.LU R9, [R1+0x3d4] ;  /* 0x0003d40001097983 */ /* 0x000f680000300800 */
[----:B0-----:R-:W-:Y:S04]  /*126f0*/  STL.64 [R1+0x10], R24 ;  /* 0x0000101801007387 */ /* 0x001fe80000100a00 */
[----:B------:R-:W-:Y:S04]  /*12700*/  STL.64 [R1+0x18], R26 ;  /* 0x0000181a01007387 */ /* 0x000fe80000100a00 */
[----:B------:R-:W-:Y:S04]  /*12710*/  LDSM.16.M88.4 R24, [R28+0x17880] ;  /* 0x017880001c18783b */ /* 0x000fe80000000200 */
[----:B-1----:R-:W-:Y:S04]  /*12720*/  STL.64 [R1+0x28d0], R18 ;  /* 0x0028d01201007387 */ /* 0x002fe80000100a00 */
[----:B---3--:R-:W-:Y:S04]  /*12730*/  STL.64 [R1], R20 ;  /* 0x0000001401007387 */ /* 0x008fe80000100a00 */
[----:B------:R-:W-:Y:S04]  /*12740*/  STL.64 [R1+0x8], R22 ;  /* 0x0000081601007387 */ /* 0x000fe80000100a00 */
[----:B------:R-:W0:Y:S04]  /*12750*/  LDSM.16.M88.4 R20, [R28+0x17080] ;  /* 0x017080001c14783b */ /* 0x000e280000000200 */
[----:B------:R1:W-:Y:S04]  /*12760*/  STL.64 [R1+0x28c8], R16 ;  /* 0x0028c81001007387 */ /* 0x0003e80000100a00 */
[----:B0-----:R-:W-:Y:S04]  /*12770*/  STL [R1+0x26f0], R23 ;  /* 0x0026f01701007387 */ /* 0x001fe80000100800 */
[----:B-1----:R-:W3:Y:S04]  /*12780*/  LDL.LU.64 R16, [R1+0x70] ;  /* 0x0000700001107983 */ /* 0x002ee80000300a00 */
[----:B---3--:R0:W-:Y:S04]  /*12790*/  STL.64 [R1+0x2960], R16 ;  /* 0x0029601001007387 */ /* 0x0081e80000100a00 */
[----:B------:R-:W-:Y:S04]  /*127a0*/  STL.64 [R1+0x410], R24 ;  /* 0x0004101801007387 */ /* 0x000fe80000100a00 */
[----:B------:R-:W-:Y:S04]  /*127b0*/  STL.64 [R1+0x418], R26 ;  /* 0x0004181a01007387 */ /* 0x000fe80000100a00 */
[----:B0-----:R-:W3:Y:S04]  /*127c0*/  LDL.LU.64 R16, [R1+0x80] ;  /* 0x0000800001107983 */ /* 0x001ee80000300a00 */
[----:B------:R-:W0:Y:S04]  /*127d0*/  LDSM.16.MT88.4 R24, [R3+0x8100] ;  /* 0x008100000318783b */ /* 0x000e280000004200 */
[----:B---3--:R1:W-:Y:S04]  /*127e0*/  STL.64 [R1+0x2968], R16 ;  /* 0x0029681001007387 */ /* 0x0083e80000100a00 */
[----:B-1----:R-:W3:Y:S04]  /*127f0*/  LDL.LU.64 R16, [R1+0x90] ;  /* 0x0000900001107983 */ /* 0x002ee80000300a00 */
[----:B---3--:R1:W-:Y:S04]  /*12800*/  STL.64 [R1+0x2970], R16 ;  /* 0x0029701001007387 */ /* 0x0083e80000100a00 */
[----:B-1----:R-:W3:Y:S04]  /*12810*/  LDL.LU R16, [R1+0x3c0] ;  /* 0x0003c00001107983 */ /* 0x002ee80000300800 */
[----:B------:R-:W3:Y:S04]  /*12820*/  LDL.LU R17, [R1+0x3c4] ;  /* 0x0003c40001117983 */ /* 0x000ee80000300800 */
[----:B------:R-:W3:Y:S04]  /*12830*/  LDL.LU R18, [R1+0x3c8] ;  /* 0x0003c80001127983 */ /* 0x000ee80000300800 */
[----:B------:R-:W3:Y:S04]  /*12840*/  LDL.LU R19, [R1+0x3cc] ;  /* 0x0003cc0001137983 */ /* 0x000ee80000300800 */
[----:B0-----:R-:W-:Y:S04]  /*12850*/  STL.64 [R1+0x2840], R26 ;  /* 0x0028401a01007387 */ /* 0x001fe80000100a00 */
[----:B------:R0:W-:Y:S04]  /*12860*/  STL.64 [R1+0x2838], R24 ;  /* 0x0028381801007387 */ /* 0x0001e80000100a00 */
[----:B0-----:R-:W2:Y:S04]  /*12870*/  LDL.LU R24, [R1+0x3e0] ;  /* 0x0003e00001187983 */ /* 0x001ea80000300800 */
[----:B------:R-:W2:Y:S04]  /*12880*/  LDL.LU R25, [R1+0x3e4] ;  /* 0x0003e40001197983 */ /* 0x000ea80000300800 */
[----:B------:R-:W2:Y:S04]  /*12890*/  LDL.LU R26, [R1+0x3e8] ;  /* 0x0003e800011a7983 */ /* 0x000ea80000300800 */
[----:B------:R-:W2:Y:S02]  /*128a0*/  LDL.LU R27, [R1+0x3ec] ;  /* 0x0003ec00011b7983 */ /* 0x000ea40000300800 */
[C---:B--2---:R-:W-:Y:S11]  /*128b0*/  HMMA.16816.F32 R24, R12.reuse, R4, R24 ;  /* 0x000000040c18723c */ /* 0x044ff60000001818 */
[----:B------:R-:W-:Y:S11]  /*128c0*/  @!UPT UIADD3 URZ, URZ, URZ, URZ ;  /* 0x0000003f3f3ff290 */ /* 0x000ff6000fffe03f */
[----:B------:R-:W-:Y:S01]  /*128d0*/  @!UPT UIADD3 URZ, URZ, URZ, URZ ;  /* 0x0000003f3f3ff290 */ /* 0x000fe2000fffe03f */
[----:B------:R-:W-:Y:S04]  /*128e0*/  STL.64 [R1+0x1c0], R24 ;  /* 0x0001c01801007387 */ /* 0x000fe80000100a00 */
[----:B------:R0:W-:Y:S02]  /*128f0*/  STL.64 [R1+0x1c8], R26 ;  /* 0x0001c81a01007387 */ /* 0x0001e40000100a00 */
[----:B0-----:R-:W-:Y:S01]  /*12900*/  IMAD.MOV.U32 R27, RZ, RZ, R4 ;  /* 0x000000ffff1b7224 */ /* 0x001fe200078e0004 */
[----:B------:R-:W-:Y:S02]  /*12910*/  MOV R26, R5 ;  /* 0x00000005001a7202 */ /* 0x000fe40000000f00 */
[----:B------:R-:W5:Y:S04]  /*12920*/  LDL.LU.64 R4, [R1+0x2980] ;  /* 0x0029800001047983 */ /* 0x000f680000300a00 */
[----:B------:R0:W-:Y:S04]  /*12930*/  STL [R1+0x2894], R26 ;  /* 0x0028941a01007387 */ /* 0x0001e80000100800 */
[----:B------:R1:W-:Y:S04]  /*12940*/  STL [R1+0x288c], R27 ;  /* 0x00288c1b01007387 */ /* 0x0003e80000100800 */
[----:B------:R-:W2:Y:S04]  /*12950*/  LDL.LU R24, [R1+0x390] ;  /* 0x0003900001187983 */ /* 0x000ea80000300800 */
[----:B------:R-:W2:Y:S04]  /*12960*/  LDL.LU R25, [R1+0x394] ;  /* 0x0003940001197983 */ /* 0x000ea80000300800 */
[----:B0-----:R-:W2:Y:S04]  /*12970*/  LDL.LU R26, [R1+0x398] ;  /* 0x00039800011a7983 */ /* 0x001ea80000300800 */
[----:B-1----:R-:W2:Y:S01]  /*12980*/  LDL.LU R27, [R1+0x39c] ;  /* 0x00039c00011b7983 */ /* 0x002ea20000300800 */
[----:B-----5:R-:W-:Y:S11]  /*12990*/  HMMA.16816.F32 R8, R12, R4, R8 ;  /* 0x000000040c08723c */ /* 0x020ff60000001808 */
[----:B------:R-:W-:Y:S11]  /*129a0*/  @!UPT UIADD3 URZ, URZ, URZ, URZ ;  /* 0x0000003f3f3ff290 */ /* 0x000ff6000fffe03f */
[----:B------:R-:W-:Y:S01]  /*129b0*/  @!UPT UIADD3 URZ, URZ, URZ, URZ ;  /* 0x0000003f3f3ff290 */ /* 0x000fe2000fffe03f */
[----:B------:R0:W-:Y:S01]  /*129c0*/  STL [R1+0x1b4], R9 ;  /* 0x0001b40901007387 */ /* 0x0001e20000100800 */
[----:B------:R-:W-:-:S03]  /*129d0*/  IMAD.MOV.U32 R23, RZ, RZ, R8 ;  /* 0x000000ffff177224 */ /* 0x000fc600078e0008 */
[----:B0-----:R-:W3:Y:S01]  /*129e0*/  LDL.LU.64 R8, [R1+0x2978] ;  /* 0x0029780001087983 */ /* 0x001ee20000300a00 */
[----:B------:R-:W-:Y:S01]  /*129f0*/  MOV R6, R10 ;  /* 0x0000000a00067202 */ /* 0x000fe20000000f00 */
[----:B------:R-:W-:Y:S02]  /*12a00*/  IMAD.MOV.U32 R7, RZ, RZ, R11 ;  /* 0x000000ffff077224 */ /* 0x000fe400078e000b */
[----:B------:R-:W-:Y:S04]  /*12a10*/  STL.64 [R1+0x28c0], R22 ;  /* 0x0028c01601007387 */ /* 0x000fe80000100a00 */
[----:B------:R0:W-:Y:S04]  /*12a20*/  STL.64 [R1+0x28b8], R20 ;  /* 0x0028b81401007387 */ /* 0x0001e80000100a00 */
[----:B0-----:R-:W4:Y:S04]  /*12a30*/  LDL.LU R20, [R1+0x3a0] ;  /* 0x0003a00001147983 */ /* 0x001f280000300800 */
[----:B------:R-:W4:Y:S04]  /*12a40*/  LDL.LU R21, [R1+0x3a4] ;  /* 0x0003a40001157983 */ /* 0x000f280000300800 */
[----:B------:R-:W4:Y:S04]  /*12a50*/  LDL.LU R22, [R1+0x3a8] ;  /* 0x0003a80001167983 */ /* 0x000f280000300800 */
[----:B------:R-:W4:Y:S04]  /*12a60*/  LDL.LU R23, [R1+0x3ac] ;  /* 0x0003ac0001177983 */ /* 0x000f280000300800 */
[----:B------:R-:W-:Y:S04]  /*12a70*/  STL.64 [R1+0x2820], R6 ;  /* 0x0028200601007387 */ /* 0x000fe80000100a00 */
[----:B------:R0:W-:Y:S04]  /*12a80*/  STL.64 [R1+0x2818], R4 ;  /* 0x0028180401007387 */ /* 0x0001e80000100a00 */
[----:B0-----:R-:W5:Y:S04]  /*12a90*/  LDL.LU R4, [R1+0x3b0] ;  /* 0x0003b00001047983 */ /* 0x001f680000300800 */
[----:B------:R-:W5:Y:S04]  /*12aa0*/  LDL.LU R5, [R1+0x3b4] ;  /* 0x0003b40001057983 */ /* 0x000f680000300800 */
[----:B------:R-:W5:Y:S04]  /*12ab0*/  LDL.LU R6, [R1+0x3b8] ;  /* 0x0003b80001067983 */ /* 0x000f680000300800 */
[----:B------:R-:W5:Y:S01]  /*12ac0*/  LDL.LU R7, [R1+0x3bc] ;  /* 0x0003bc0001077983 */ /* 0x000f620000300800 */
[C---:B---3--:R-:W-:Y:S11]  /*12ad0*/  HMMA.16816.F32 R16, R12.reuse, R8, R16 ;  /* 0x000000080c10723c */ /* 0x048ff60000001810 */
[----:B------:R-:W-:Y:S11]  /*12ae0*/  @!UPT UIADD3 URZ, URZ, URZ, URZ ;  /* 0x0000003f3f3ff290 */ /* 0x000ff6000fffe03f */
[----:B------:R-:W-:Y:S01]  /*12af0*/  @!UPT UIADD3 URZ, URZ, URZ, URZ ;  /* 0x0000003f3f3ff290 */ /* 0x000fe2000fffe03f */
[----:B------:R0:W-:Y:S04]  /*12b00*/  STL.64 [R1+0x1a0], R16 ;  /* 0x0001a01001007387 */ /* 0x0001e80000100a00 */
[----:B------:R-:W-:Y:S04]  /*12b10*/  STL.64 [R1+0x1a8], R18 ;  /* 0x0001a81201007387 */ /* 0x000fe80000100a00 */
[----:B0-----:R-:W5:Y:S02]  /*12b20*/  LDL.LU.64 R16, [R1+0x2970] ;  /* 0x0029700001107983 */ /* 0x001f640000300a00 */
[C---:B-----5:R-:W-:Y:S11]  /*12b30*/  HMMA.16816.F32 R4, R12.reuse, R16, R4 ;  /* 0x000000100c04723c */ /* 0x060ff60000001804 */
[----:B------:R-:W-:Y:S11]  /*12b40*/  @!UPT UIADD3 URZ, URZ, URZ, URZ ;  /* 0x0000003f3f3ff290 */ /* 0x000ff6000fffe03f */
[----:B------:R-:W-:Y:S01]  /*12b50*/  @!UPT UIADD3 URZ, URZ, URZ, URZ ;  /* 0x0000003f3f3ff290 */ /* 0x000fe2000fffe03f */
[----:B------:R0:W-:Y:S04]  /*12b60*/  STL.64 [R1+0x190], R4 ;  /* 0x0001900401007387 */ /* 0x0001e80000100a00 */
[----:B------:R1:W-:Y:S01]  /*12b70*/  STL.64 [R1+0x198], R6 ;  /* 0x0001980601007387 */ /* 0x0003e20000100a00 */
[----:B0-----:R-:W-:Y:S01]  /*12b80*/  MOV R5, R16 ;  /* 0x0000001000057202 */ /* 0x001fe20000000f00 */
[----:B------:R-:W-:Y:S02]  /*12b90*/  IMAD.MOV.U32 R4, RZ, RZ, R17 ;  /* 0x000000ffff047224 */ /* 0x000fe400078e0011 */
[----:B------:R-:W4:Y:S04]  /*12ba0*/  LDL.LU.64 R16, [R1+0x2968] ;  /* 0x0029680001107983 */ /* 0x000f280000300a00 */
[----:B------:R-:W-:Y:S04]  /*12bb0*/  STL [R1+0x289c], R4 ;  /* 0x00289c0401007387 */ /* 0x000fe80000100800 */
[----:B------:R-:W-:Y:S01]  /*12bc0*/  STL [R1+0x2898], R5 ;  /* 0x0028980501007387 */ /* 0x000fe20000100800 */
[----:B----4-:R-:W-:Y:S01]  /*12bd0*/  HMMA.16816.F32 R20, R12, R16, R20 ;  /* 0x000000100c14723c */ /* 0x010fe20000001814 */
[----:B-1----:R-:W-:Y:S01]  /*12be0*/  MOV R7, R16 ;  /* 0x0000001000077202 */ /* 0x002fe20000000f00 */
[----:B------:R-:W-:-:S02]  /*12bf0*/  IMAD.MOV.U32 R6, RZ, RZ, R17 ;  /* 0x000000ffff067224 */ /* 0x000fc400078e0011 */
[----:B------:R-:W2:Y:S11]  /*12c00*/  LDL.LU.64 R16, [R1+0x2960] ;  /* 0x0029600001107983 */ /* 0x000eb60000300a00 */
[----:B------:R-:W-:Y:S08]  /*12c10*/  @!UPT UIADD3 URZ, URZ, URZ, URZ ;  /* 0x0000003f3f3ff290 */ /* 0x000ff0000fffe03f */
[----:B------:R-:W-:Y:S04]  /*12c20*/  STL.64 [R1+0x180], R20 ;  /* 0x0001801401007387 */ /* 0x000fe80000100a00 */
[----:B------:R-:W-:Y:S04]  /*12c30*/  STL [R1+0x188], R22 ;  /* 0x0001881601007387 */ /* 0x000fe80000100800 */
[----:B------:R-:W-:Y:S04]  /*12c40*/  STL [R1+0x28a4], R6 ;  /* 0x0028a40601007387 */ /* 0x000fe80000100800 */
[----:B------:R2:W-:Y:S01]  /*12c50*/  STL [R1+0x28a0], R7 ;  /* 0x0028a00701007387 */ /* 0x0005e20000100800 */
[----:B------:R-:W-:-:S05]  /*12c60*/  MOV R10, R23 ;  /* 0x00000017000a7202 */ /* 0x000fca0000000f00 */
[----:B------:R-:W-:Y:S04]  /*12c70*/  STL [R1+0x26c8], R10 ;  /* 0x0026c80a01007387 */ /* 0x000fe80000100800 */
[----:B------:R-:W-:Y:S01]  /*12c80*/  STL.64 [R1+0x2950], R8 ;  /* 0x0029500801007387 */ /* 0x000fe20000100a00 */
[C---:B--2---:R-:W-:Y:S07]  /*12c90*/  HMMA.16816.F32 R4, R12.reuse, R16, R24 ;  /* 0x000000100c04723c */ /* 0x044fee0000001818 */
[----:B------:R-:W-:Y:S01]  /*12ca0*/  IMAD.MOV.U32 R25, RZ, RZ, R16 ;  /* 0x000000ffff197224 */ /* 0x000fe200078e0010 */
[----:B------:R-:W-:Y:S11]  /*12cb0*/  MOV R24, R17 ;  /* 0x0000001100187202 */ /* 0x000ff60000000f00 */
[----:B------:R-:W-:Y:S04]  /*12cc0*/  @!UPT UIADD3 URZ, URZ, URZ, URZ ;  /* 0x0000003f3f3ff290 */ /* 0x000fe8000fffe03f */
[----:B------:R-:W-:Y:S04]  /*12cd0*/  STL.64 [R1+0x170], R4 ;  /* 0x0001700401007387 */ /* 0x000fe80000100a00 */
[----:B------:R-:W-:Y:S04]  /*12ce0*/  STL.64 [R1+0x178], R6 ;  /* 0x0001780601007387 */ /* 0x000fe80000100a00 */
[----:B------:R-:W2:Y:S04]  /*12cf0*/  LDL.LU R20, [R1+0x310] ;  /* 0x0003100001147983 */ /* 0x000ea80000300800 */
[----:B------:R-:W2:Y:S04]  /*12d00*/  LDL.LU R21, [R1+0x314] ;  /* 0x0003140001157983 */ /* 0x000ea80000300800 */
[----:B------:R-:W3:Y:S04]  /*12d10*/  LDL.LU R22, [R1+0x318] ;  /* 0x0003180001167983 */ /* 0x000ee80000300800 */
[----:B------:R-:W3:Y:S04]  /*12d20*/  LDL.LU R23, [R1+0x31c] ;  /* 0x00031c0001177983 */ /* 0x000ee80000300800 */
[----:B------:R-:W4:Y:S04]  /*12d30*/  LDL.LU R16, [R1+0x320] ;  /* 0x0003200001107983 */ /* 0x000f280000300800 */
[----:B------:R-:W4:Y:S04]  /*12d40*/  LDL.LU R17, [R1+0x324] ;  /* 0x0003240001117983 */ /* 0x000f280000300800 */
[----:B------:R-:W5:Y:S04]  /*12d50*/  LDL.LU R18, [R1+0x328] ;  /* 0x0003280001127983 */ /* 0x000f680000300800 */
[----:B------:R-:W5:Y:S04]  /*12d60*/  LDL.LU R19, [R1+0x32c] ;  /* 0x00032c0001137983 */ /* 0x000f680000300800 */
[----:B-----5:R-:W-:Y:S04]  /*12d70*/  STL.64 [R1+0x28f0], R18 ;  /* 0x0028f01201007387 */ /* 0x020fe80000100a00 */
[----:B----4-:R0:W-:Y:S04]  /*12d80*/  STL.64 [R1+0x28e8], R16 ;  /* 0x0028e81001007387 */ /* 0x0101e80000100a00 */
[----:B0-----:R-:W4:Y:S04]  /*12d90*/  LDL.LU.64 R16, [R1+0x10] ;  /* 0x0000100001107983 */ /* 0x001f280000300a00 */
[----:B----4-:R0:W-:Y:S04]  /*12da0*/  STL.64 [R1+0x2900], R16 ;  /* 0x0029001001007387 */ /* 0x0101e80000100a00 */
[----:B0-----:R-:W4:Y:S04]  /*12db0*/  LDL.LU R16, [R1+0x340] ;  /* 0x0003400001107983 */ /* 0x001f280000300800 */
[----:B------:R-:W4:Y:S04]  /*12dc0*/  LDL.LU R17, [R1+0x344] ;  /* 0x0003440001117983 */ /* 0x000f280000300800 */
[----:B------:R-:W5:Y:S04]  /*12dd0*/  LDL.LU R18, [R1+0x348] ;  /* 0x0003480001127983 */ /* 0x000f680000300800 */
[----:B------:R-:W5:Y:S04]  /*12de0*/  LDL.LU R19, [R1+0x34c] ;  /* 0x00034c0001137983 */ /* 0x000f680000300800 */
[----:B------:R-:W2:Y:S04]  /*12df0*/  LDL.LU R4, [R1+0x350] ;  /* 0x0003500001047983 */ /* 0x000ea80000300800 */
[----:B------:R-:W2:Y:S04]  /*12e00*/  LDL.LU R5, [R1+0x354] ;  /* 0x0003540001057983 */ /* 0x000ea80000300800 */
[----:B------:R-:W2:Y:S04]  /*12e10*/  LDL.LU R6, [R1+0x358] ;  /* 0x0003580001067983 */ /* 0x000ea80000300800 */
[----:B------:R-:W2:Y:S04]  /*12e20*/  LDL.LU R7, [R1+0x35c] ;  /* 0x00035c0001077983 */ /* 0x000ea80000300800 */
[----:B------:R-:W3:Y:S04]  /*12e30*/  LDL.LU R8, [R1+0x380] ;  /* 0x0003800001087983 */ /* 0x000ee80000300800 */
        /* <DEDUP_REMOVED lines=11> */
[----:B0-----:R-:W2:Y:S04]  /*12ef0*/  LDL.LU.64 R4, [R1+0x50] ;  /* 0x0000500001047983 */ /* 0x001ea80000300a00 */
[----:B--2---:R0:W-:Y:S04]  /*12f00*/  STL.64 [R1+0x2958], R4 ;  /* 0x0029580401007387 */ /* 0x0041e80000100a00 */
[----:B0-----:R-:W2:Y:S04]  /*12f10*/  LDL.LU.64 R4, [R1+0x60] ;  /* 0x0000600001047983 */ /* 0x001ea80000300a00 */
[----:B-----5:R-:W-:Y:S04]  /*12f20*/  STL.64 [R1+0x2920], R18 ;  /* 0x0029201201007387 */ /* 0x020fe80000100a00 */
[----:B----4-:R0:W-:Y:S04]  /*12f30*/  STL.64 [R1+0x2918], R16 ;  /* 0x0029181001007387 */ /* 0x0101e80000100a00 */
[----:B0-----:R-:W4:Y:S04]  /*12f40*/  LDL.LU.64 R16, [R1+0x30] ;  /* 0x0000300001107983 */ /* 0x001f280000300a00 */
[----:B----4-:R0:W-:Y:S04]  /*12f50*/  STL.64 [R1+0x2948], R16 ;  /* 0x0029481001007387 */ /* 0x0101e80000100a00 */
[----:B0-----:R-:W4:Y:S04]  /*12f60*/  LDL.LU R16, [R1+0x370] ;  /* 0x0003700001107983 */ /* 0x001f280000300800 */
[----:B------:R-:W4:Y:S04]  /*12f70*/  LDL.LU R17, [R1+0x374] ;  /* 0x0003740001117983 */ /* 0x000f280000300800 */
[----:B------:R-:W4:Y:S04]  /*12f80*/  LDL.LU R18, [R1+0x378] ;  /* 0x0003780001127983 */ /* 0x000f280000300800 */
[----:B------:R-:W4:Y:S04]  /*12f90*/  LDL.LU R19, [R1+0x37c] ;  /* 0x00037c0001137983 */ /* 0x000f280000300800 */
[----:B---3--:R-:W-:Y:S04]  /*12fa0*/  STL.64 [R1+0x28e0], R22 ;  /* 0x0028e01601007387 */ /* 0x008fe80000100a00 */
[----:B------:R0:W-:Y:S04]  /*12fb0*/  STL.64 [R1+0x28d8], R20 ;  /* 0x0028d81401007387 */ /* 0x0001e80000100a00 */
[----:B0-----:R-:W3:Y:S04]  /*12fc0*/  LDL.LU.64 R20, [R1] ;  /* 0x0000000001147983 */ /* 0x001ee80000300a00 */
[----:B---3--:R0:W-:Y:S04]  /*12fd0*/  STL.64 [R1+0x28f8], R20 ;  /* 0x0028f81401007387 */ /* 0x0081e80000100a00 */
[----:B0-----:R-:W3:Y:S04]  /*12fe0*/  LDL.LU R20, [R1+0x330] ;  /* 0x0003300001147983 */ /* 0x001ee80000300800 */
[----:B------:R-:W3:Y:S04]  /*12ff0*/  LDL.LU R21, [R1+0x334] ;  /* 0x0003340001157983 */ /* 0x000ee80000300800 */
[----:B------:R-:W5:Y:S04]  /*13000*/  LDL.LU R22, [R1+0x338] ;  /* 0x0003380001167983 */ /* 0x000f680000300800 */
[----:B------:R-:W5:Y:S01]  /*13010*/  LDL.LU R23, [R1+0x33c] ;  /* 0x00033c0001177983 */ /* 0x000f620000300800 */
[----:B--2---:R-:W-:Y:S01]  /*13020*/  HMMA.16816.F32 R8, R12, R4, R8 ;  /* 0x000000040c08723c */ /* 0x004fe20000001808 */
[----:B------:R-:W-:Y:S01]  /*13030*/  IMAD.MOV.U32 R0, RZ, RZ, R4 ;  /* 0x000000ffff007224 */ /* 0x000fe200078e0004 */
[----:B------:R-:W-:Y:S01]  /*13040*/  MOV R29, R5 ;  /* 0x00000005001d7202 */ /* 0x000fe20000000f00 */
[----:B-----5:R-:W-:Y:S04]  /*13050*/  STL.64 [R1+0x2910], R22 ;  /* 0x0029101601007387 */ /* 0x020fe80000100a00 */
[----:B---3--:R0:W-:Y:S04]  /*13060*/  STL.64 [R1+0x2908], R20 ;  /* 0x0029081401007387 */ /* 0x0081e80000100a00 */
[----:B0-----:R-:W2:Y:S04]  /*13070*/  LDL.LU.64 R20, [R1+0x20] ;  /* 0x0000200001147983 */ /* 0x001ea80000300a00 */
[----:B------:R-:W-:Y:S04]  /*13080*/  STL [R1+0x28ac], R24 ;  /* 0x0028ac1801007387 */ /* 0x000fe80000100800 */
[----:B------:R0:W-:Y:S04]  /*13090*/  STL [R1+0x28a8], R25 ;  /* 0x0028a81901007387 */ /* 0x0001e80000100800 */
[----:B0-----:R-:W3:Y:S04]  /*130a0*/  LDL.LU.64 R24, [R1+0x40] ;  /* 0x0000400001187983 */ /* 0x001ee80000300a00 */
[----:B------:R-:W4:Y:S04]  /*130b0*/  LDL.LU.64 R4, [R1+0x2958] ;  /* 0x0029580001047983 */ /* 0x000f280000300a00 */
[----:B------:R0:W-:Y:S04]  /*130c0*/  STL.64 [R1+0x160], R8 ;  /* 0x0001600801007387 */ /* 0x0001e80000100a00 */
[----:B------:R1:W-:Y:S04]  /*130d0*/  STL [R1+0x168], R10 ;  /* 0x0001680a01007387 */ /* 0x0003e80000100800 */
[----:B0-----:R-:W5:Y:S01]  /*130e0*/  LDL.LU.64 R8, [R1+0x2950] ;  /* 0x0029500001087983 */ /* 0x001f620000300a00 */
[----:B-1----:R-:W-:-:S03]  /*130f0*/  IMAD.MOV.U32 R10, RZ, RZ, R11 ;  /* 0x000000ffff0a7224 */ /* 0x002fc600078e000b */
[----:B------:R-:W-:Y:S04]  /*13100*/  STL [R1+0x28b0], R0 ;  /* 0x0028b00001007387 */ /* 0x000fe80000100800 */
[----:B------:R-:W-:Y:S01]  /*13110*/  STL [R1+0x26cc], R10 ;  /* 0x0026cc0a01007387 */ /* 0x000fe20000100800 */
[C---:B----4-:R-:W-:Y:S01]  /*13120*/  HMMA.16816.F32 R16, R12.reuse, R4, R16 ;  /* 0x000000040c10723c */ /* 0x050fe20000001810 */
[----:B------:R-:W-:Y:S01]  /*13130*/  MOV R3, R4 ;  /* 0x0000000400037202 */ /* 0x000fe20000000f00 */
[----:B------:R-:W-:Y:S11]  /*13140*/  IMAD.MOV.U32 R28, RZ, RZ, R5 ;  /* 0x000000ffff1c7224 */ /* 0x000ff600078e0005 */
[----:B------:R-:W-:Y:S10]  /*13150*/  @!UPT UIADD3 URZ, URZ, URZ, URZ ;  /* 0x0000003f3f3ff290 */ /* 0x000ff4000fffe03f */
[----:B------:R0:W-:Y:S04]  /*13160*/  STL.64 [R1+0x150], R16 ;  /* 0x0001501001007387 */ /* 0x0001e80000100a00 */
[----:B------:R-:W-:Y:S04]  /*13170*/  STL.64 [R1+0x158], R18 ;  /* 0x0001581201007387 */ /* 0x000fe80000100a00 */
[----:B0-----:R-:W4:Y:S04]  /*13180*/  LDL.LU.64 R16, [R1+0x2948] ;  /* 0x0029480001107983 */ /* 0x001f280000300a00 */
[----:B------:R-:W3:Y:S04]  /*13190*/  LDL.LU.64 R6, [R1+0x2940] ;  /* 0x0029400001067983 */ /* 0x000ee80000300a00 */
[----:B------:R-:W3:Y:S02]  /*131a0*/  LDL.LU.64 R4, [R1+0x2938] ;  /* 0x0029380001047983 */ /* 0x000ee40000300a00 */
[----:B---3--:R-:W-:Y:S11]  /*131b0*/  HMMA.16816.F32 R4, R12, R24, R4 ;  /* 0x000000180c04723c */ /* 0x008ff60000001804 */
[----:B------:R-:W-:Y:S11]  /*131c0*/  @!UPT UIADD3 URZ, URZ, URZ, URZ ;  /* 0x0000003f3f3ff290 */ /* 0x000ff6000fffe03f */
[----:B------:R-:W-:Y:S01]  /*131d0*/  @!UPT UIADD3 URZ, URZ, URZ, URZ ;  /* 0x0000003f3f3ff290 */ /* 0x000fe2000fffe03f */
[----:B------:R-:W-:Y:S01]  /*131e0*/  STL.64 [R1+0x140], R4 ;  /* 0x0001400401007387 */ /* 0x000fe20000100a00 */
[----:B------:R-:W-:-:S03]  /*131f0*/  MOV R10, R7 ;  /* 0x00000007000a7202 */ /* 0x000fc60000000f00 */
[----:B------:R0:W-:Y:S04]  /*13200*/  STL [R1+0x148], R6 ;  /* 0x0001480601007387 */ /* 0x0001e80000100800 */
[----:B0-----:R-:W3:Y:S04]  /*13210*/  LDL.LU.64 R6, [R1+0x2930] ;  /* 0x0029300001067983 */ /* 0x001ee80000300a00 */
[----:B------:R-:W3:Y:S01]  /*13220*/  LDL.LU.64 R4, [R1+0x2928] ;  /* 0x0029280001047983 */ /* 0x000ee20000300a00 */
[----:B----4-:R-:W-:-:S03]  /*13230*/  MOV R26, R17 ;  /* 0x00000011001a7202 */ /* 0x010fc60000000f00 */
[----:B------:R-:W-:Y:S01]  /*13240*/  STL [R1+0x26d0], R10 ;  /* 0x0026d00a01007387 */ /* 0x000fe20000100800 */
[----:B---3--:R-:W-:Y:S11]  /*13250*/  HMMA.16816.F32 R4, R12, R16, R4 ;  /* 0x000000100c04723c */ /* 0x008ff60000001804 */
[----:B------:R-:W-:Y:S11]  /*13260*/  @!UPT UIADD3 URZ, URZ, URZ, URZ ;  /* 0x0000003f3f3ff290 */ /* 0x000ff6000fffe03f */
[----:B------:R-:W-:Y:S01]  /*13270*/  @!UPT UIADD3 URZ, URZ, URZ, URZ ;  /* 0x0000003f3f3ff290 */ /* 0x000fe2000fffe03f */
[----:B------:R0:W-:Y:S04]  /*13280*/  STL.64 [R1+0x130], R4 ;  /* 0x0001300401007387 */ /* 0x0001e80000100a00 */
[----:B------:R1:W-:Y:S04]  /*13290*/  STL.64 [R1+0x138], R6 ;  /* 0x0001380601007387 */ /* 0x0003e80000100a00 */
[----:B------:R-:W3:Y:S01]  /*132a0*/  LDL.LU.64 R18, [R1+0x2920] ;  /* 0x0029200001127983 */ /* 0x000ee20000300a00 */
[----:B0-----:R-:W-:-:S03]  /*132b0*/  IMAD.MOV.U32 R5, RZ, RZ, R16 ;  /* 0x000000ffff057224 */ /* 0x001fc600078e0010 */
[----:B------:R-:W3:Y:S01]  /*132c0*/  LDL.LU.64 R16, [R1+0x2918] ;  /* 0x0029180001107983 */ /* 0x000ee20000300a00 */
[----:B--2---:R-:W-:Y:S01]  /*132d0*/  MOV R4, R21 ;  /* 0x0000001500047202 */ /* 0x004fe20000000f00 */
[----:B-1----:R-:W-:Y:S02]  /*132e0*/  IMAD.MOV.U32 R7, RZ, RZ, R20 ;  /* 0x000000ffff077224 */ /* 0x002fe400078e0014 */
[----:B------:R-:W2:Y:S01]  /*132f0*/  LDL.LU.64 R22, [R1+0x2910] ;  /* 0x0029100001167983 */ /* 0x000ea20000300a00 */
[----:B---3--:R-:W-:Y:S03]  /*13300*/  HMMA.16816.F32 R16, R12, R20, R16 ;  /* 0x000000140c10723c */ /* 0x008fe60000001810 */
[----:B------:R-:W2:Y:S11]  /*13310*/  LDL.LU.64 R20, [R1+0x2908] ;  /* 0x0029080001147983 */ /* 0x000eb60000300a00 */
[----:B------:R-:W-:Y:S09]  /*13320*/  @!UPT UIADD3 URZ, URZ, URZ, URZ ;  /* 0x0000003f3f3ff290 */ /* 0x000ff2000fffe03f */
[----:B------:R0:W-:Y:S04]  /*13330*/  STL.64 [R1+0x120], R16 ;  /* 0x0001201001007387 */ /* 0x0001e80000100a00 */
[----:B------:R-:W-:Y:S04]  /*13340*/  STL [R1+0x128], R18 ;  /* 0x0001281201007387 */ /* 0x000fe80000100800 */
[----:B0-----:R-:W2:Y:S01]  /*13350*/  LDL.LU.64 R16, [R1+0x2900] ;  /* 0x0029000001107983 */ /* 0x001ea20000300a00 */
[----:B------:R-:W-:Y:S02]  /*13360*/  IMAD.MOV.U32 R10, RZ, RZ, R19 ;  /* 0x000000ffff0a7224 */ /* 0x000fe400078e0013 */
[----:B------:R-:W-:-:S03]  /*13370*/  IMAD.MOV.U32 R27, RZ, RZ, R25 ;  /* 0x000000ffff1b7224 */ /* 0x000fc600078e0019 */
[----:B------:R-:W-:Y:S01]  /*13380*/  STL [R1+0x26d4], R10 ;  /* 0x0026d40a01007387 */ /* 0x000fe20000100800 */
[----:B--2---:R-:W-:Y:S01]  /*13390*/  HMMA.16816.F32 R20, R12, R16, R20 ;  /* 0x000000100c14723c */ /* 0x004fe20000001814 */
[----:B------:R-:W-:Y:S01]  /*133a0*/  MOV R25, R16 ;  /* 0x0000001000197202 */ /* 0x000fe20000000f00 */
[----:B------:R-:W-:Y:S11]  /*133b0*/  IMAD.MOV.U32 R6, RZ, RZ, R17 ;  /* 0x000000ffff067224 */ /* 0x000ff600078e0011 */
[----:B------:R-:W-:Y:S10]  /*133c0*/  @!UPT UIADD3 URZ, URZ, URZ, URZ ;  /* 0x0000003f3f3ff290 */ /* 0x000ff4000fffe03f */
[----:B------:R0:W-:Y:S04]  /*133d0*/  STL.64 [R1+0x110], R20 ;  /* 0x0001101401007387 */ /* 0x0001e80000100a00 */
[----:B------:R1:W-:Y:S04]  /*133e0*/  STL.64 [R1+0x118], R22 ;  /* 0x0001181601007387 */ /* 0x0003e80000100a00 */
[----:B0-----:R-:W2:Y:S04]  /*133f0*/  LDL.LU.64 R20, [R1+0x28f8] ;  /* 0x0028f80001147983 */ /* 0x001ea80000300a00 */
[----:B------:R-:W2:Y:S04]  /*13400*/  LDL.LU.64 R18, [R1+0x28f0] ;  /* 0x0028f00001127983 */ /* 0x000ea80000300a00 */
[----:B------:R-:W2:Y:S01]  /*13410*/  LDL.LU.64 R16, [R1+0x28e8] ;  /* 0x0028e80001107983 */ /* 0x000ea20000300a00 */
[----:B------:R-:W-:-:S03]  /*13420*/  MOV R2, R24 ;  /* 0x0000001800027202 */ /* 0x000fc60000000f00 */
[----:B-1----:R-:W3:Y:S01]  /*13430*/  LDL.LU.64 R22, [R1+0x28e0] ;  /* 0x0028e00001167983 */ /* 0x002ee20000300a00 */
[----:B--2---:R-:W-:Y:S01]  /*13440*/  HMMA.16816.F32 R16, R12, R20, R16 ;  /* 0x000000140c10723c */ /* 0x004fe20000001810 */
[----:B------:R-:W-:Y:S01]  /*13450*/  MOV R0, R20 ;  /* 0x0000001400007202 */ /* 0x000fe20000000f00 */
[----:B------:R-:W-:Y:S02]  /*13460*/  IMAD.MOV.U32 R24, RZ, RZ, R21 ;  /* 0x000000ffff187224 */ /* 0x000fe400078e0015 */
[----:B------:R-:W3:Y:S11]  /*13470*/  LDL.LU.64 R20, [R1+0x28d8] ;  /* 0x0028d80001147983 */ /* 0x000ef60000300a00 */
[----:B------:R-:W-:Y:S08]  /*13480*/  @!UPT UIADD3 URZ, URZ, URZ, URZ ;  /* 0x0000003f3f3ff290 */ /* 0x000ff0000fffe03f */
[----:B------:R-:W-:Y:S01]  /*13490*/  STL.64 [R1+0x100], R16 ;  /* 0x0001001001007387 */ /* 0x000fe20000100a00 */
[----:B------:R-:W-:-:S03]  /*134a0*/  MOV R10, R19 ;  /* 0x00000013000a7202 */ /* 0x000fc60000000f00 */
[----:B------:R0:W-:Y:S04]  /*134b0*/  STL [R1+0x108], R18 ;  /* 0x0001081201007387 */ /* 0x0001e80000100800 */
        /* <DEDUP_REMOVED lines=8> */
[----:B------:R-:W4:Y:S04]  /*13540*/  LDL.LU.64 R20, [R1+0x28b8] ;  /* 0x0028b80001147983 */ /* 0x000f280000300a00 */
[----:B--2---:R-:W-:Y:S04]  /*13550*/  STL.64 [R1+0x2710], R18 ;  /* 0x0027101201007387 */ /* 0x004fe80000100a00 */
[----:B------:R0:W-:Y:S04]  /*13560*/  STL.64 [R1+0x2708], R16 ;  /* 0x0027081001007387 */ /* 0x0001e80000100a00 */
[----:B0-----:R-:W4:Y:S04]  /*13570*/  LDL.LU R16, [R1+0x300] ;  /* 0x0003000001107983 */ /* 0x001f280000300800 */
[----:B------:R-:W4:Y:S04]  /*13580*/  LDL.LU R17, [R1+0x304] ;  /* 0x0003040001117983 */ /* 0x000f280000300800 */
[----:B------:R-:W4:Y:S04]  /*13590*/  LDL.LU R18, [R1+0x308] ;  /* 0x0003080001127983 */ /* 0x000f280000300800 */
[----:B------:R-:W4:Y:S02]  /*135a0*/  LDL.LU R19, [R1+0x30c] ;  /* 0x00030c0001137983 */ /* 0x000f240000300800 */
[----:B----4-:R-:W-:Y:S11]  /*135b0*/  HMMA.16816.F32 R16, R12, R20, R16 ;  /* 0x000000140c10723c */ /* 0x010ff60000001810 */
[----:B------:R-:W-:Y:S11]  /*135c0*/  @!UPT UIADD3 URZ, URZ, URZ, URZ ;  /* 0x0000003f3f3ff290 */ /* 0x000ff6000fffe03f */
[----:B------:R-:W-:Y:S02]  /*135d0*/  @!UPT UIADD3 URZ, URZ, URZ, URZ ;  /* 0x0000003f3f3ff290 */ /* 0x000fe4000fffe03f */
[----:B------:R-:W-:Y:S01]  /*135e0*/  IMAD.MOV.U32 R11, RZ, RZ, R16 ;  /* 0x000000ffff0b7224 */ /* 0x000fe200078e0010 */
[----:B------:R-:W-:Y:S04]  /*135f0*/  STL [R1+0xe4], R17 ;  /* 0x0000e41101007387 */ /* 0x000fe80000100800 */
[----:B------:R-:W-:Y:S04]  /*13600*/  STL.64 [R1+0xe8], R18 ;  /* 0x0000e81201007387 */ /* 0x000fe80000100a00 */
[----:B------:R-:W-:Y:S04]  /*13610*/  STL.64 [R1+0x2810], R10 ;  /* 0x0028100a01007387 */ /* 0x000fe80000100a00 */
[----:B-----5:R-:W-:Y:S04]  /*13620*/  STL.64 [R1+0x2808], R8 ;  /* 0x0028080801007387 */ /* 0x020fe80000100a00 */
[----:B---3--:R-:W-:Y:S04]  /*13630*/  STL.64 [R1+0x2700], R22 ;  /* 0x0027001601007387 */ /* 0x008fe80000100a00 */
[----:B------:R0:W-:Y:S04]  /*13640*/  STL.64 [R1+0x26f8], R20 ;  /* 0x0026f81401007387 */ /* 0x0001e80000100a00 */
[----:B0-----:R-:W2:Y:S04]  /*13650*/  LDL.LU R20, [R1+0x1e0] ;  /* 0x0001e00001147983 */ /* 0x001ea80000300800 */
[----:B------:R-:W2:Y:S04]  /*13660*/  LDL.LU R21, [R1+0x1e4] ;  /* 0x0001e40001157983 */ /* 0x000ea80000300800 */
[----:B------:R-:W3:Y:S04]  /*13670*/  LDL.LU R22, [R1+0x1e8] ;  /* 0x0001e80001167983 */ /* 0x000ee80000300800 */
[----:B------:R-:W3:Y:S01]  /*13680*/  LDL.LU R23, [R1+0x1ec] ;  /* 0x0001ec0001177983 */ /* 0x000ee20000300800 */
[----:B------:R-:W-:Y:S01]  /*13690*/  MOV R16, R0 ;  /* 0x0000000000107202 */ /* 0x000fe20000000f00 */
[----:B------:R-:W-:-:S02]  /*136a0*/  IMAD.MOV.U32 R17, RZ, RZ, R24 ;  /* 0x000000ffff117224 */ /* 0x000fc400078e0018 */
[----:B---3--:R-:W-:Y:S04]  /*136b0*/  STL.64 [R1+0x2720], R22 ;  /* 0x0027201601007387 */ /* 0x008fe80000100a00 */
[----:B--2---:R0:W-:Y:S04]  /*136c0*/  STL.64 [R1+0x2718], R20 ;  /* 0x0027181401007387 */ /* 0x0041e80000100a00 */
[----:B------:R-:W2:Y:S04]  /*136d0*/  LDL.LU R0, [R1+0x28b0] ;  /* 0x0028b00001007983 */ /* 0x000ea80000300800 */
[----:B------:R-:W3:Y:S04]  /*136e0*/  LDL.LU R24, [R1+0x28ac] ;  /* 0x0028ac0001187983 */ /* 0x000ee80000300800 */
[----:B------:R1:W-:Y:S04]  /*136f0*/  STL.64 [R1+0x2728], R16 ;  /* 0x0027281001007387 */ /* 0x0003e80000100a00 */
[----:B0-----:R-:W4:Y:S04]  /*13700*/  LDL.LU R20, [R1+0x1f0] ;  /* 0x0001f00001147983 */ /* 0x001f280000300800 */
[----:B------:R-:W4:Y:S04]  /*13710*/  LDL.LU R21, [R1+0x1f4] ;  /* 0x0001f40001157983 */ /* 0x000f280000300800 */
[----:B------:R-:W5:Y:S04]  /*13720*/  LDL.LU R22, [R1+0x1f8] ;  /* 0x0001f80001167983 */ /* 0x000f680000300800 */
[----:B------:R-:W5:Y:S01]  /*13730*/  LDL.LU R23, [R1+0x1fc] ;  /* 0x0001fc0001177983 */ /* 0x000f620000300800 */
[----:B-1----:R-:W-:Y:S01]  /*13740*/  MOV R16, R25 ;  /* 0x0000001900107202 */ /* 0x002fe20000000f00 */
[----:B------:R-:W-:-:S02]  /*13750*/  IMAD.MOV.U32 R17, RZ, RZ, R6 ;  /* 0x000000ffff117224 */ /* 0x000fc400078e0006 */
[----:B-----5:R-:W-:Y:S04]  /*13760*/  STL.64 [R1+0x2738], R22 ;  /* 0x0027381601007387 */ /* 0x020fe80000100a00 */
[----:B----4-:R0:W-:Y:S04]  /*13770*/  STL.64 [R1+0x2730], R20 ;  /* 0x0027301401007387 */ /* 0x0101e80000100a00 */
[----:B------:R-:W4:Y:S04]  /*13780*/  LDL.LU R25, [R1+0x28a8] ;  /* 0x0028a80001197983 */ /* 0x000f280000300800 */
[----:B------:R-:W5:Y:S04]  /*13790*/  LDL.LU R6, [R1+0x28a4] ;  /* 0x0028a40001067983 */ /* 0x000f680000300800 */
[----:B------:R1:W-:Y:S04]  /*137a0*/  STL.64 [R1+0x2740], R16 ;  /* 0x0027401001007387 */ /* 0x0003e80000100a00 */
[----:B0-----:R-:W2:Y:S04]  /*137b0*/  LDL.LU R20, [R1+0x200] ;  /* 0x0002000001147983 */ /* 0x001ea80000300800 */
[----:B------:R-:W2:Y:S04]  /*137c0*/  LDL.LU R21, [R1+0x204] ;  /* 0x0002040001157983 */ /* 0x000ea80000300800 */
[----:B------:R-:W2:Y:S04]  /*137d0*/  LDL.LU R22, [R1+0x208] ;  /* 0x0002080001167983 */ /* 0x000ea80000300800 */
[----:B------:R-:W2:Y:S01]  /*137e0*/  LDL.LU R23, [R1+0x20c] ;  /* 0x00020c0001177983 */ /* 0x000ea20000300800 */
[----:B-1----:R-:W-:Y:S01]  /*137f0*/  MOV R16, R7 ;  /* 0x0000000700107202 */ /* 0x002fe20000000f00 */
[----:B------:R-:W-:-:S02]  /*13800*/  IMAD.MOV.U32 R17, RZ, RZ, R4 ;  /* 0x000000ffff117224 */ /* 0x000fc400078e0004 */
[----:B--2---:R-:W-:Y:S04]  /*13810*/  STL.64 [R1+0x2750], R22 ;  /* 0x0027501601007387 */ /* 0x004fe80000100a00 */
[----:B------:R-:W-:Y:S04]  /*13820*/  STL.64 [R1+0x2748], R20 ;  /* 0x0027481401007387 */ /* 0x000fe80000100a00 */
[----:B------:R-:W2:Y:S04]  /*13830*/  LDL.LU R7, [R1+0x28a0] ;  /* 0x0028a00001077983 */ /* 0x000ea80000300800 */
[----:B------:R-:W2:Y:S04]  /*13840*/  LDL.LU R4, [R1+0x289c] ;  /* 0x00289c0001047983 */ /* 0x000ea80000300800 */
[----:B------:R0:W-:Y:S02]  /*13850*/  STL.64 [R1+0x2758], R16 ;  /* 0x0027581001007387 */ /* 0x0001e40000100a00 */
[----:B0-----:R-:W-:Y:S01]  /*13860*/  MOV R16, R5 ;  /* 0x0000000500107202 */ /* 0x001fe20000000f00 */
[----:B------:R-:W-:Y:S01]  /*13870*/  IMAD.MOV.U32 R17, RZ, RZ, R26 ;  /* 0x000000ffff117224 */ /* 0x000fe200078e001a */
[----:B------:R-:W2:Y:S04]  /*13880*/  LDL.LU R5, [R1+0x2898] ;  /* 0x0028980001057983 */ /* 0x000ea80000300800 */
[----:B------:R-:W2:Y:S04]  /*13890*/  LDL.LU R26, [R1+0x2894] ;  /* 0x00289400011a7983 */ /* 0x000ea80000300800 */
[----:B------:R0:W-:Y:S04]  /*138a0*/  STL.64 [R1+0x2770], R16 ;  /* 0x0027701001007387 */ /* 0x0001e80000100a00 */
[----:B------:R-:W2:Y:S04]  /*138b0*/  LDL.LU R20, [R1+0x210] ;  /* 0x0002100001147983 */ /* 0x000ea80000300800 */
[----:B------:R-:W2:Y:S04]  /*138c0*/  LDL.LU R21, [R1+0x214] ;  /* 0x0002140001157983 */ /* 0x000ea80000300800 */
[----:B------:R-:W2:Y:S04]  /*138d0*/  LDL.LU R22, [R1+0x218] ;  /* 0x0002180001167983 */ /* 0x000ea80000300800 */
[----:B------:R-:W2:Y:S01]  /*138e0*/  LDL.LU R23, [R1+0x21c] ;  /* 0x00021c0001177983 */ /* 0x000ea20000300800 */
[----:B0-----:R-:W-:Y:S01]  /*138f0*/  MOV R16, R2 ;  /* 0x0000000200107202 */ /* 0x001fe20000000f00 */
[----:B------:R-:W-:-:S02]  /*13900*/  IMAD.MOV.U32 R17, RZ, RZ, R27 ;  /* 0x000000ffff117224 */ /* 0x000fc400078e001b */
[----:B------:R-:W3:Y:S04]  /*13910*/  LDL.LU R2, [R1+0x2890] ;  /* 0x0028900001027983 */ /* 0x000ee80000300800 */
[----:B------:R-:W3:Y:S04]  /*13920*/  LDL.LU R27, [R1+0x288c] ;  /* 0x00288c00011b7983 */ /* 0x000ee80000300800 */
[----:B------:R-:W-:Y:S04]  /*13930*/  STL.64 [R1+0x2788], R16 ;  /* 0x0027881001007387 */ /* 0x000fe80000100a00 */
[----:B--2---:R-:W-:Y:S04]  /*13940*/  STL.64 [R1+0x2768], R22 ;  /* 0x0027681601007387 */ /* 0x004fe80000100a00 */
[----:B------:R0:W-:Y:S04]  /*13950*/  STL.64 [R1+0x2760], R20 ;  /* 0x0027601401007387 */ /* 0x0001e80000100a00 */
[----:B0-----:R-:W2:Y:S04]  /*13960*/  LDL.LU R20, [R1+0x230] ;  /* 0x0002300001147983 */ /* 0x001ea80000300800 */
[----:B------:R-:W2:Y:S04]  /*13970*/  LDL.LU R21, [R1+0x234] ;  /* 0x0002340001157983 */ /* 0x000ea80000300800 */
[----:B------:R-:W2:Y:S01]  /*13980*/  LDL.LU R22, [R1+0x238] ;  /* 0x0002380001167983 */ /* 0x000ea20000300800 */
[----:B------:R-:W-:Y:S01]  /*13990*/  IMAD.MOV.U32 R16, RZ, RZ, R3 ;  /* 0x000000ffff107224 */ /* 0x000fe200078e0003 */
[----:B------:R-:W-:-:S02]  /*139a0*/  MOV R17, R28 ;  /* 0x0000001c00117202 */ /* 0x000fc40000000f00 */
[----:B---3--:R-:W-:Y:S02]  /*139b0*/  MOV R23, R2 ;  /* 0x0000000200177202 */ /* 0x008fe40000000f00 */
[----:B------:R-:W3:Y:S04]  /*139c0*/  LDL.LU R2, [R1+0x2888] ;  /* 0x0028880001027983 */ /* 0x000ee80000300800 */
[----:B------:R-:W3:Y:S04]  /*139d0*/  LDL.LU R3, [R1+0x2884] ;  /* 0x0028840001037983 */ /* 0x000ee80000300800 */
[----:B------:R-:W3:Y:S04]  /*139e0*/  LDL.LU R28, [R1+0x2880] ;  /* 0x00288000011c7983 */ /* 0x000ee80000300800 */
[----:B------:R0:W-:Y:S02]  /*139f0*/  STL.64 [R1+0x27a0], R16 ;  /* 0x0027a01001007387 */ /* 0x0001e40000100a00 */
[----:B0-----:R-:W-:-:S02]  /*13a00*/  IMAD.MOV.U32 R16, RZ, RZ, R0 ;  /* 0x000000ffff107224 */ /* 0x001fc400078e0000 */
[----:B--2---:R-:W-:Y:S04]  /*13a10*/  STL.64 [R1+0x2780], R22 ;  /* 0x0027801601007387 */ /* 0x004fe80000100a00 */
[----:B------:R0:W-:Y:S04]  /*13a20*/  STL.64 [R1+0x2778], R20 ;  /* 0x0027781401007387 */ /* 0x0001e80000100a00 */
[----:B0-----:R-:W2:Y:S04]  /*13a30*/  LDL.LU R20, [R1+0x240] ;  /* 0x0002400001147983 */ /* 0x001ea80000300800 */
[----:B------:R-:W2:Y:S04]  /*13a40*/  LDL.LU R21, [R1+0x244] ;  /* 0x0002440001157983 */ /* 0x000ea80000300800 */
[----:B------:R-:W2:Y:S04]  /*13a50*/  LDL.LU R22, [R1+0x248] ;  /* 0x0002480001167983 */ /* 0x000ea80000300800 */
[----:B------:R-:W2:Y:S04]  /*13a60*/  LDL.LU R23, [R1+0x24c] ;  /* 0x00024c0001177983 */ /* 0x000ea80000300800 */
[----:B------:R-:W3:Y:S01]  /*13a70*/  LDL.LU R0, [R1+0x287c] ;  /* 0x00287c0001007983 */ /* 0x000ee20000300800 */
[----:B------:R-:W-:-:S03]  /*13a80*/  MOV R17, R29 ;  /* 0x0000001d00117202 */ /* 0x000fc60000000f00 */
[----:B------:R-:W3:Y:S04]  /*13a90*/  LDL.LU R29, [R1+0x2878] ;  /* 0x00287800011d7983 */ /* 0x000ee80000300800 */
[----:B------:R4:W-:Y:S02]  /*13aa0*/  STL.64 [R1+0x27b8], R16 ;  /* 0x0027b81001007387 */ /* 0x0009e40000100a00 */
[----:B----4-:R-:W-:Y:S01]  /*13ab0*/  IMAD.MOV.U32 R16, RZ, RZ, R25 ;  /* 0x000000ffff107224 */ /* 0x010fe200078e0019 */
[----:B------:R-:W-:Y:S01]  /*13ac0*/  MOV R17, R24 ;  /* 0x0000001800117202 */ /* 0x000fe20000000f00 */
[----:B--2---:R3:W-:Y:S04]  /*13ad0*/  STL.64 [R1+0x2798], R22 ;  /* 0x0027981601007387 */ /* 0x0047e80000100a00 */
[----:B------:R0:W-:Y:S01]  /*13ae0*/  STL.64 [R1+0x2790], R20 ;  /* 0x0027901401007387 */ /* 0x0001e20000100a00 */
[----:B---3--:R-:W-:Y:S01]  /*13af0*/  IMAD.MOV.U32 R22, RZ, RZ, R2 ;  /* 0x000000ffff167224 */ /* 0x008fe200078e0002 */
[----:B------:R-:W-:Y:S01]  /*13b00*/  MOV R23, R0 ;  /* 0x0000000000177202 */ /* 0x000fe20000000f00 */
[----:B0-----:R-:W-:Y:S01]  /*13b10*/  IMAD.MOV.U32 R20, RZ, RZ, R28 ;  /* 0x000000ffff147224 */ /* 0x001fe200078e001c */
[----:B------:R-:W-:Y:S01]  /*13b20*/  MOV R21, R3 ;  /* 0x0000000300157202 */ /* 0x000fe20000000f00 */
[----:B------:R-:W2:Y:S04]  /*13b30*/  LDL.LU R28, [R1+0x2874] ;  /* 0x00287400011c7983 */ /* 0x000ea80000300800 */
[----:B------:R-:W3:Y:S04]  /*13b40*/  LDL.LU R3, [R1+0x2870] ;  /* 0x0028700001037983 */ /* 0x000ee80000300800 */
[----:B------:R-:W4:Y:S04]  /*13b50*/  LDL.LU R2, [R1+0x286c] ;  /* 0x00286c0001027983 */ /* 0x000f280000300800 */
[----:B------:R-:W2:Y:S04]  /*13b60*/  LDL.LU R0, [R1+0x2868] ;  /* 0x0028680001007983 */ /* 0x000ea80000300800 */
[----:B------:R0:W-:Y:S04]  /*13b70*/  STL.64 [R1+0x27d0], R16 ;  /* 0x0027d01001007387 */ /* 0x0001e80000100a00 */
[----:B------:R-:W-:Y:S04]  /*13b80*/  STL.64 [R1+0x27b0], R22 ;  /* 0x0027b01601007387 */ /* 0x000fe80000100a00 */
[----:B------:R1:W-:Y:S01]  /*13b90*/  STL.64 [R1+0x27a8], R20 ;  /* 0x0027a81401007387 */ /* 0x0003e20000100a00 */
[----:B0-----:R-:W-:Y:S01]  /*13ba0*/  IMAD.MOV.U32 R16, RZ, RZ, R7 ;  /* 0x000000ffff107224 */ /* 0x001fe200078e0007 */
[----:B-----5:R-:W-:-:S02]  /*13bb0*/  MOV R17, R6 ;  /* 0x0000000600117202 */ /* 0x020fc40000000f00 */
[----:B-1----:R-:W5:Y:S04]  /*13bc0*/  LDL.LU R20, [R1+0x260] ;  /* 0x0002600001147983 */ /* 0x002f680000300800 */
[----:B------:R-:W5:Y:S04]  /*13bd0*/  LDL.LU R21, [R1+0x264] ;  /* 0x0002640001157983 */ /* 0x000f680000300800 */
[----:B------:R-:W2:Y:S04]  /*13be0*/  LDL.LU R22, [R1+0x268] ;  /* 0x0002680001167983 */ /* 0x000ea80000300800 */
[----:B------:R-:W2:Y:S04]  /*13bf0*/  LDL.LU R23, [R1+0x26c] ;  /* 0x00026c0001177983 */ /* 0x000ea80000300800 */
[----:B------:R0:W-:Y:S02]  /*13c00*/  STL.64 [R1+0x27e8], R16 ;  /* 0x0027e81001007387 */ /* 0x0001e40000100a00 */
[----:B0-----:R-:W-:Y:S01]  /*13c10*/  IMAD.MOV.U32 R16, RZ, RZ, R5 ;  /* 0x000000ffff107224 */ /* 0x001fe200078e0005 */
[----:B------:R-:W-:-:S05]  /*13c20*/  MOV R17, R4 ;  /* 0x0000000400117202 */ /* 0x000fca0000000f00 */
[----:B------:R0:W-:Y:S04]  /*13c30*/  STL.64 [R1+0x2800], R16 ;  /* 0x0028001001007387 */ /* 0x0001e80000100a00 */
[----:B0-----:R-:W2:Y:S04]  /*13c40*/  LDL.LU R16, [R1+0x2d0] ;  /* 0x0002d00001107983 */ /* 0x001ea80000300800 */
[----:B------:R-:W2:Y:S04]  /*13c50*/  LDL.LU R17, [R1+0x2d4] ;  /* 0x0002d40001117983 */ /* 0x000ea80000300800 */
[----:B------:R-:W2:Y:S04]  /*13c60*/  LDL.LU R18, [R1+0x2d8] ;  /* 0x0002d80001127983 */ /* 0x000ea80000300800 */
[----:B------:R-:W2:Y:S04]  /*13c70*/  LDL.LU R19, [R1+0x2dc] ;  /* 0x0002dc0001137983 */ /* 0x000ea80000300800 */
[----:B------:R-:W3:Y:S04]  /*13c80*/  LDL.LU.64 R24, [R1+0x410] ;  /* 0x0004100001187983 */ /* 0x000ee80000300a00 */
[----:B--2---:R-:W-:Y:S04]  /*13c90*/  STL.64 [R1+0x2830], R18 ;  /* 0x0028301201007387 */ /* 0x004fe80000100a00 */
[----:B------:R-:W-:Y:S04]  /*13ca0*/  STL.64 [R1+0x2828], R16 ;  /* 0x0028281001007387 */ /* 0x000fe80000100a00 */
        /* <DEDUP_REMOVED lines=10> */
[----:B------:R-:W2:Y:S04]  /*13d50*/  LDL.LU R16, [R1+0x2e0] ;  /* 0x0002e00001107983 */ /* 0x000ea80000300800 */
[----:B------:R-:W2:Y:S04]  /*13d60*/  LDL.LU R17, [R1+0x2e4] ;  /* 0x0002e40001117983 */ /* 0x000ea80000300800 */
[----:B------:R-:W2:Y:S04]  /*13d70*/  LDL.LU R18, [R1+0x2e8] ;  /* 0x0002e80001127983 */ /* 0x000ea80000300800 */
[----:B------:R-:W2:Y:S04]  /*13d80*/  LDL.LU R19, [R1+0x2ec] ;  /* 0x0002ec0001137983 */ /* 0x000ea80000300800 */
[----:B------:R3:W-:Y:S04]  /*13d90*/  STL.64 [R1+0x27c8], R22 ;  /* 0x0027c81601007387 */ /* 0x0007e80000100a00 */
[----:B-----5:R0:W-:Y:S01]  /*13da0*/  STL.64 [R1+0x27c0], R20 ;  /* 0x0027c01401007387 */ /* 0x0201e20000100a00 */
[----:B---3--:R-:W-:Y:S01]  /*13db0*/  IMAD.MOV.U32 R22, RZ, RZ, R3 ;  /* 0x000000ffff167224 */ /* 0x008fe200078e0003 */
[----:B------:R-:W-:Y:S01]  /*13dc0*/  MOV R23, R28 ;  /* 0x0000001c00177202 */ /* 0x000fe20000000f00 */
[----:B0-----:R-:W-:Y:S01]  /*13dd0*/  IMAD.MOV.U32 R20, RZ, RZ, R0 ;  /* 0x000000ffff147224 */ /* 0x001fe200078e0000 */
[----:B----4-:R-:W-:Y:S01]  /*13de0*/  MOV R21, R2 ;  /* 0x0000000200157202 */ /* 0x010fe20000000f00 */
[----:B------:R-:W3:Y:S04]  /*13df0*/  LDL.LU R0, [R1+0x2864] ;  /* 0x0028640001007983 */ /* 0x000ee80000300800 */
[----:B------:R-:W4:Y:S04]  /*13e00*/  LDL.LU R2, [R1+0x2860] ;  /* 0x0028600001027983 */ /* 0x000f280000300800 */
[----:B------:R-:W5:Y:S04]  /*13e10*/  LDL.LU R3, [R1+0x285c] ;  /* 0x00285c0001037983 */ /* 0x000f680000300800 */
[----:B------:R-:W3:Y:S04]  /*13e20*/  LDL.LU R28, [R1+0x2858] ;  /* 0x00285800011c7983 */ /* 0x000ee80000300800 */
[----:B------:R-:W-:Y:S04]  /*13e30*/  STL.64 [R1+0x27e0], R22 ;  /* 0x0027e01601007387 */ /* 0x000fe80000100a00 */
[----:B------:R0:W-:Y:S04]  /*13e40*/  STL.64 [R1+0x27d8], R20 ;  /* 0x0027d81401007387 */ /* 0x0001e80000100a00 */
[----:B0-----:R-:W3:Y:S04]  /*13e50*/  LDL.LU R20, [R1+0x2c0] ;  /* 0x0002c00001147983 */ /* 0x001ee80000300800 */
[----:B------:R-:W3:Y:S04]  /*13e60*/  LDL.LU R21, [R1+0x2c4] ;  /* 0x0002c40001157983 */ /* 0x000ee80000300800 */
[----:B------:R-:W3:Y:S04]  /*13e70*/  LDL.LU R22, [R1+0x2c8] ;  /* 0x0002c80001167983 */ /* 0x000ee80000300800 */
[----:B------:R-:W3:Y:S01]  /*13e80*/  LDL.LU R23, [R1+0x2cc] ;  /* 0x0002cc0001177983 */ /* 0x000ee20000300800 */
[----:B------:R-:W-:Y:S01]  /*13e90*/  IMAD.MOV.U32 R4, RZ, RZ, R27 ;  /* 0x000000ffff047224 */ /* 0x000fe200078e001b */
[----:B------:R-:W-:Y:S01]  /*13ea0*/  MOV R5, R26 ;  /* 0x0000001a00057202 */ /* 0x000fe20000000f00 */
[----:B------:R-:W-:Y:S01]  /*13eb0*/  IMAD.MOV.U32 R7, RZ, RZ, R24 ;  /* 0x000000ffff077224 */ /* 0x000fe200078e0018 */
[----:B------:R-:W-:Y:S01]  /*13ec0*/  MOV R6, R25 ;  /* 0x0000001900067202 */ /* 0x000fe20000000f00 */
[----:B--2---:R-:W-:Y:S01]  /*13ed0*/  HMMA.16816.F32 R12, R12, R24, R8 ;  /* 0x000000180c0c723c */ /* 0x004fe20000001808 */
[----:B---3--:R-:W-:Y:S04]  /*13ee0*/  STL.64 [R1+0x27f8], R22 ;  /* 0x0027f81601007387 */ /* 0x008fe80000100a00 */
[----:B------:R0:W-:Y:S04]  /*13ef0*/  STL.64 [R1+0x27f0], R20 ;  /* 0x0027f01401007387 */ /* 0x0001e80000100a00 */
[----:B------:R-:W2:Y:S04]  /*13f00*/  LDL.LU.64 R10, [R1+0x2850] ;  /* 0x00285000010a7983 */ /* 0x000ea80000300a00 */
[----:B------:R-:W2:Y:S04]  /*13f10*/  LDL.LU.64 R8, [R1+0x2848] ;  /* 0x0028480001087983 */ /* 0x000ea80000300a00 */
[----:B------:R-:W3:Y:S04]  /*13f20*/  LDL.LU.64 R26, [R1+0x2840] ;  /* 0x00284000011a7983 */ /* 0x000ee80000300a00 */
[----:B------:R-:W3:Y:S01]  /*13f30*/  LDL.LU.64 R24, [R1+0x2838] ;  /* 0x0028380001187983 */ /* 0x000ee20000300a00 */
[----:B0-----:R-:W-:Y:S01]  /*13f40*/  IMAD.MOV.U32 R20, RZ, RZ, R28 ;  /* 0x000000ffff147224 */ /* 0x001fe200078e001c */
[----:B-----5:R-:W-:Y:S01]  /*13f50*/  MOV R21, R3 ;  /* 0x0000000300157202 */ /* 0x020fe20000000f00 */
[----:B------:R-:W-:Y:S01]  /*13f60*/  IMAD.MOV.U32 R28, RZ, RZ, R12 ;  /* 0x000000ffff1c7224 */ /* 0x000fe200078e000c */
[----:B------:R-:W-:Y:S01]  /*13f70*/  MOV R3, R13 ;  /* 0x0000000d00037202 */ /* 0x000fe20000000f00 */
[----:B------:R-:W-:Y:S01]  /*13f80*/  IMAD.MOV.U32 R12, RZ, RZ, R7 ;  /* 0x000000ffff0c7224 */ /* 0x000fe200078e0007 */
[----:B------:R-:W-:Y:S01]  /*13f90*/  MOV R13, R6 ;  /* 0x00000006000d7202 */ /* 0x000fe20000000f00 */
[----:B----4-:R-:W-:-:S02]  /*13fa0*/  IMAD.MOV.U32 R22, RZ, RZ, R2 ;  /* 0x000000ffff167224 */ /* 0x010fc400078e0002 */
[----:B------:R-:W-:Y:S02]  /*13fb0*/  IMAD.MOV.U32 R2, RZ, RZ, R14 ;  /* 0x000000ffff027224 */ /* 0x000fe400078e000e */
[----:B------:R0:W-:Y:S04]  /*13fc0*/  STL.64 [R1+0x26e0], R12 ;  /* 0x0026e00c01007387 */ /* 0x0001e80000100a00 */
[----:B0-----:R-:W4:Y:S04]  /*13fd0*/  LDL.LU R12, [R1+0x1d0] ;  /* 0x0001d000010c7983 */ /* 0x001f280000300800 */
[----:B------:R-:W4:Y:S04]  /*13fe0*/  LDL.LU R13, [R1+0x1d4] ;  /* 0x0001d400010d7983 */ /* 0x000f280000300800 */
[----:B------:R-:W4:Y:S01]  /*13ff0*/  LDL.LU R14, [R1+0x1d8] ;  /* 0x0001d800010e7983 */ /* 0x000f220000300800 */
[C---:B---3--:R-:W-:Y:S03]  /*14000*/  HMMA.16816.F32 R4, R24.reuse, R4, R16 ;  /* 0x000000041804723c */ /* 0x048fe60000001810 */
[----:B------:R-:W3:Y:S04]  /*14010*/  LDL.LU.64 R18, [R1+0x2830] ;  /* 0x0028300001127983 */ /* 0x000ee80000300a00 */
[----:B------:R-:W3:Y:S11]  /*14020*/  LDL.LU.64 R16, [R1+0x2828] ;  /* 0x0028280001107983 */ /* 0x000ef60000300a00 */
[----:B------:R-:W-:Y:S05]  /*14030*/  @!UPT UIADD3 URZ, URZ, URZ, URZ ;  /* 0x0000003f3f3ff290 */ /* 0x000fea000fffe03f */
[----:B------:R-:W-:Y:S04]  /*14040*/  STL.64 [R1+0x3b0], R4 ;  /* 0x0003b00401007387 */ /* 0x000fe80000100a00 */
[----:B------:R0:W-:Y:S04]  /*14050*/  STL.64 [R1+0x3b8], R6 ;  /* 0x0003b80601007387 */ /* 0x0001e80000100a00 */
[----:B0-----:R-:W5:Y:S04]  /*14060*/  LDL.LU.64 R6, [R1+0x2820] ;  /* 0x0028200001067983 */ /* 0x001f680000300a00 */
[----:B------:R-:W2:Y:S02]  /*14070*/  LDL.LU.64 R4, [R1+0x2818] ;  /* 0x0028180001047983 */ /* 0x000ea40000300a00 */
[C---:B--2---:R-:W-:Y:S11]  /*14080*/  HMMA.16816.F32 R8, R24.reuse, R4, R8 ;  /* 0x000000041808723c */ /* 0x044ff60000001808 */
[----:B------:R-:W-:Y:S11]  /*14090*/  @!UPT UIADD3 URZ, URZ, URZ, URZ ;  /* 0x0000003f3f3ff290 */ /* 0x000ff6000fffe03f */
[----:B------:R-:W-:Y:S01]  /*140a0*/  @!UPT UIADD3 URZ, URZ, URZ, URZ ;  /* 0x0000003f3f3ff290 */ /* 0x000fe2000fffe03f */
[----:B------:R-:W-:Y:S04]  /*140b0*/  STL.64 [R1+0xb0], R8 ;  /* 0x0000b00801007387 */ /* 0x000fe80000100a00 */
[----:B------:R0:W-:Y:S04]  /*140c0*/  STL.64 [R1+0xb8], R10 ;  /* 0x0000b80a01007387 */ /* 0x0001e80000100a00 */
[----:B0-----:R-:W2:Y:S04]  /*140d0*/  LDL.LU.64 R10, [R1+0x2810] ;  /* 0x00281000010a7983 */ /* 0x001ea80000300a00 */
[----:B------:R-:W3:Y:S04]  /*140e0*/  LDL.LU.64 R8, [R1+0x2808] ;  /* 0x0028080001087983 */ /* 0x000ee80000300a00 */
[----:B------:R-:W2:Y:S01]  /*140f0*/  LDL R5, [R1+0x42c] ;  /* 0x00042c0001057983 */ /* 0x000ea20000100800 */
[C---:B---3--:R-:W-:Y:S11]  /*14100*/  HMMA.16816.F32 R16, R24.reuse, R8, R16 ;  /* 0x000000081810723c */ /* 0x048ff60000001810 */
[----:B------:R-:W-:Y:S11]  /*14110*/  @!UPT UIADD3 URZ, URZ, URZ, URZ ;  /* 0x0000003f3f3ff290 */ /* 0x000ff6000fffe03f */
[----:B------:R-:W-:Y:S01]  /*14120*/  @!UPT UIADD3 URZ, URZ, URZ, URZ ;  /* 0x0000003f3f3ff290 */ /* 0x000fe2000fffe03f */
[----:B------:R0:W-:Y:S04]  /*14130*/  STL.64 [R1+0xd0], R16 ;  /* 0x0000d01001007387 */ /* 0x0001e80000100a00 */
[----:B------:R-:W-:Y:S04]  /*14140*/  STL [R1+0xd8], R18 ;  /* 0x0000d81201007387 */ /* 0x000fe80000100800 */
[----:B0-----:R-:W3:Y:S01]  /*14150*/  LDL.LU.64 R16, [R1+0x2800] ;  /* 0x0028000001107983 */ /* 0x001ee20000300a00 */
[----:B------:R-:W-:Y:S02]  /*14160*/  MOV R23, R0 ;  /* 0x0000000000177202 */ /* 0x000fe40000000f00 */
[----:B------:R-:W-:Y:S01]  /*14170*/  MOV R0, R15 ;  /* 0x0000000f00007202 */ /* 0x000fe20000000f00 */
[----:B------:R-:W-:Y:S01]  /*14180*/  IMAD.MOV.U32 R15, RZ, RZ, R29 ;  /* 0x000000ffff0f7224 */ /* 0x000fe200078e001d */
[----:B------:R-:W-:Y:S01]  /*14190*/  MOV R29, R19 ;  /* 0x00000013001d7202 */ /* 0x000fe20000000f00 */
[----:B--2---:R0:W-:Y:S04]  /*141a0*/  STL.64 [R1+0x26d8], R10 ;  /* 0x0026d80a01007387 */ /* 0x0041e80000100a00 */
[----:B------:R-:W2:Y:S04]  /*141b0*/  LDL.LU R8, [R1+0xa0] ;  /* 0x0000a00001087983 */ /* 0x000ea80000300800 */
[----:B------:R-:W2:Y:S04]  /*141c0*/  LDL.LU R9, [R1+0xa4] ;  /* 0x0000a40001097983 */ /* 0x000ea80000300800 */
[----:B0-----:R-:W2:Y:S04]  /*141d0*/  LDL.LU R10, [R1+0xa8] ;  /* 0x0000a800010a7983 */ /* 0x001ea80000300800 */
[----:B------:R-:W2:Y:S01]  /*141e0*/  LDL.LU R11, [R1+0xac] ;  /* 0x0000ac00010b7983 */ /* 0x000ea20000300800 */
[C---:B---3--:R-:W-:Y:S03]  /*141f0*/  HMMA.16816.F32 R16, R24.reuse, R16, R20 ;  /* 0x000000101810723c */ /* 0x048fe60000001814 */
[----:B------:R-:W3:Y:S04]  /*14200*/  LDL.LU.64 R22, [R1+0x27f8] ;  /* 0x0027f80001167983 */ /* 0x000ee80000300a00 */
[----:B------:R-:W3:Y:S11]  /*14210*/  LDL.LU.64 R20, [R1+0x27f0] ;  /* 0x0027f00001147983 */ /* 0x000ef60000300a00 */
[----:B------:R-:W-:Y:S05]  /*14220*/  @!UPT UIADD3 URZ, URZ, URZ, URZ ;  /* 0x0000003f3f3ff290 */ /* 0x000fea000fffe03f */
[----:B------:R0:W-:Y:S04]  /*14230*/  STL.64 [R1+0x220], R16 ;  /* 0x0002201001007387 */ /* 0x0001e80000100a00 */
[----:B------:R3:W-:Y:S04]  /*14240*/  STL [R1+0x228], R18 ;  /* 0x0002281201007387 */ /* 0x0007e80000100800 */
[----:B0-----:R-:W3:Y:S01]  /*14250*/  LDL.LU.64 R16, [R1+0x27e8] ;  /* 0x0027e80001107983 */ /* 0x001ee20000300a00 */
[----:B------:R-:W-:Y:S02]  /*14260*/  IMAD.MOV.U32 R4, RZ, RZ, R19 ;  /* 0x000000ffff047224 */ /* 0x000fe400078e0013 */
[C---:B---3--:R-:W-:Y:S01]  /*14270*/  HMMA.16816.F32 R16, R24.reuse, R16, R20 ;  /* 0x000000101810723c */ /* 0x048fe20000001814 */
[----:B------:R-:W3:Y:S04]  /*14280*/  LDL.LU.64 R22, [R1+0x27e0] ;  /* 0x0027e00001167983 */ /* 0x000ee80000300a00 */
[----:B------:R-:W3:Y:S11]  /*14290*/  LDL.LU.64 R20, [R1+0x27d8] ;  /* 0x0027d80001147983 */ /* 0x000ef60000300a00 */
[----:B------:R-:W-:Y:S07]  /*142a0*/  @!UPT UIADD3 URZ, URZ, URZ, URZ ;  /* 0x0000003f3f3ff290 */ /* 0x000fee000fffe03f */
        /* <DEDUP_REMOVED lines=67> */
[----:B--2---:R5:W-:Y:S02]  /*146e0*/  STL.64 [R1+0x25c0], R18 ;  /* 0x0025c01201007387 */ /* 0x004be40000100a00 */
[----:B-----5:R-:W-:Y:S01]  /*146f0*/  IMAD.MOV.U32 R18, RZ, RZ, R6 ;  /* 0x000000ffff127224 */ /* 0x020fe200078e0006 */
[----:B------:R-:W-:Y:S01]  /*14700*/  MOV R19, R7 ;  /* 0x0000000700137202 */ /* 0x000fe20000000f00 */
[----:B----4-:R-:W-:Y:S01]  /*14710*/  HMMA.16816.F32 R12, R24, R20, R12 ;  /* 0x00000014180c723c */ /* 0x010fe2000000180c */
[----:B---3--:R-:W-:-:S02]  /*14720*/  MOV R16, R23 ;  /* 0x0000001700107202 */ /* 0x008fc40000000f00 */
[----:B------:R-:W2:Y:S04]  /*14730*/  LDL.LU R23, [R1+0x26f0] ;  /* 0x0026f00001177983 */ /* 0x000ea80000300800 */
[----:B------:R-:W3:Y:S04]  /*14740*/  LDL.LU R17, [R1+0x1b4] ;  /* 0x0001b40001117983 */ /* 0x000ee80000300800 */
[----:B------:R-:W4:Y:S04]  /*14750*/  LDL.LU R6, [R1+0x26ec] ;  /* 0x0026ec0001067983 */ /* 0x000f280000300800 */
[----:B------:R-:W4:Y:S08]  /*14760*/  LDL.LU R7, [R1+0x26e8] ;  /* 0x0026e80001077983 */ /* 0x000f300000300800 */
[----:B------:R0:W-:Y:S04]  /*14770*/  STL.64 [R1+0x230], R12 ;  /* 0x0002300c01007387 */ /* 0x0001e80000100a00 */
[----:B------:R-:W-:Y:S04]  /*14780*/  STL.64 [R1+0x238], R14 ;  /* 0x0002380e01007387 */ /* 0x000fe80000100a00 */
[----:B0-----:R-:W5:Y:S04]  /*14790*/  LDL.LU.64 R12, [R1+0x26e0] ;  /* 0x0026e000010c7983 */ /* 0x001f680000300a00 */
[----:B--2---:R0:W-:Y:S04]  /*147a0*/  STL.64 [R1+0x25b8], R22 ;  /* 0x0025b81601007387 */ /* 0x0041e80000100a00 */
[----:B0-----:R-:W2:Y:S04]  /*147b0*/  LDL R22, [R1+0x3f8] ;  /* 0x0003f80001167983 */ /* 0x001ea80000100800 */
[----:B------:R-:W2:Y:S01]  /*147c0*/  LDL R23, [R1+0x3fc] ;  /* 0x0003fc0001177983 */ /* 0x000ea20000100800 */
[----:B-----5:R-:W-:Y:S03]  /*147d0*/  HMMA.16816.F32 R12, R24, R12, R8 ;  /* 0x0000000c180c723c */ /* 0x020fe60000001808 */
[----:B------:R-:W5:Y:S04]  /*147e0*/  LDL.LU.64 R10, [R1+0x26d8] ;  /* 0x0026d800010a7983 */ /* 0x000f680000300a00 */
[----:B------:R-:W-:Y:S11]  /*147f0*/  LDSM.16.MT88.4 R24, [R5+0xa000] ;  /* 0x00a000000518783b */ /* 0x000ff60000004200 */
[----:B------:R-:W-:Y:S05]  /*14800*/  @!UPT UIADD3 URZ, URZ, URZ, URZ ;  /* 0x0000003f3f3ff290 */ /* 0x000fea000fffe03f */
[----:B------:R-:W-:Y:S04]  /*14810*/  STL.64 [R1+0x3a0], R12 ;  /* 0x0003a00c01007387 */ /* 0x000fe80000100a00 */
[----:B------:R-:W-:Y:S04]  /*14820*/  STL.64 [R1+0x3a8], R14 ;  /* 0x0003a80e01007387 */ /* 0x000fe80000100a00 */
[----:B------:R-:W0:Y:S04]  /*14830*/  LDSM.16.MT88.4 R12, [R5+0xa100] ;  /* 0x00a10000050c783b */ /* 0x000e280000004200 */
[----:B0-----:R-:W-:Y:S04]  /*14840*/  STL.64 [R1+0x2598], R14 ;  /* 0x0025980e01007387 */ /* 0x001fe80000100a00 */
[----:B------:R0:W-:Y:S04]  /*14850*/  STL.64 [R1+0x2590], R12 ;  /* 0x0025900c01007387 */ /* 0x0001e80000100a00 */
[----:B0-----:R-:W2:Y:S04]  /*14860*/  LDL.LU R12, [R1+0x1c0] ;  /* 0x0001c000010c7983 */ /* 0x001ea80000300800 */
[----:B------:R-:W2:Y:S04]  /*14870*/  LDL.LU R13, [R1+0x1c4] ;  /* 0x0001c400010d7983 */ /* 0x000ea80000300800 */
[----:B------:R-:W2:Y:S04]  /*14880*/  LDL.LU R14, [R1+0x1c8] ;  /* 0x0001c800010e7983 */ /* 0x000ea80000300800 */
[----:B------:R-:W2:Y:S04]  /*14890*/  LDL.LU R15, [R1+0x1cc] ;  /* 0x0001cc00010f7983 */ /* 0x000ea80000300800 */
[----:B----4-:R-:W-:Y:S01]  /*148a0*/  STL.64 [R1+0x25a8], R6 ;  /* 0x0025a80601007387 */ /* 0x010fe20000100a00 */
[C---:B--2---:R-:W-:Y:S08]  /*148b0*/  HMMA.16816.F32 R20, R24.reuse, R22, R12 ;  /* 0x000000161814723c */ /* 0x044ff0000000180c */
[----:B---3--:R-:W-:Y:S11]  /*148c0*/  HMMA.16816.F32 R12, R24, R6, R16 ;  /* 0x00000006180c723c */ /* 0x008ff60000001810 */
[----:B------:R-:W-:Y:S04]  /*148d0*/  @!UPT UIADD3 URZ, URZ, URZ, URZ ;  /* 0x0000003f3f3ff290 */ /* 0x000fe8000fffe03f */
[----:B------:R-:W-:Y:S04]  /*148e0*/  STL.64 [R1+0x3c0], R20 ;  /* 0x0003c01401007387 */ /* 0x000fe80000100a00 */
[----:B------:R-:W-:Y:S04]  /*148f0*/  STL.64 [R1+0x3c8], R22 ;  /* 0x0003c81601007387 */ /* 0x000fe80000100a00 */
[----:B------:R-:W-:Y:S04]  /*14900*/  STL.64 [R1+0x25a0], R4 ;  /* 0x0025a00401007387 */ /* 0x000fe80000100a00 */
[----:B------:R-:W-:Y:S04]  /*14910*/  STL.64 [R1+0x1e0], R12 ;  /* 0x0001e00c01007387 */ /* 0x000fe80000100a00 */
[----:B------:R0:W-:Y:S04]  /*14920*/  STL.64 [R1+0x1e8], R14 ;  /* 0x0001e80e01007387 */ /* 0x0001e80000100a00 */
[----:B------:R-:W2:Y:S04]  /*14930*/  LDL R18, [R1+0x8] ;  /* 0x0000080001127983 */ /* 0x000ea80000100800 */
[----:B------:R-:W2:Y:S04]  /*14940*/  LDL R19, [R1+0xc] ;  /* 0x00000c0001137983 */ /* 0x000ea80000100800 */
[----:B0-----:R-:W3:Y:S04]  /*14950*/  LDL R14, [R1+0x418] ;  /* 0x00041800010e7983 */ /* 0x001ee80000100800 */
[----:B------:R-:W3:Y:S04]  /*14960*/  LDL R15, [R1+0x41c] ;  /* 0x00041c00010f7983 */ /* 0x000ee80000100800 */
[----:B--2---:R0:W-:Y:S04]  /*14970*/  STL.64 [R1+0x25d8], R18 ;  /* 0x0025d81201007387 */ /* 0x0041e80000100a00 */
[----:B------:R-:W2:Y:S04]  /*14980*/  LDL.LU R20, [R1+0xf0] ;  /* 0x0000f00001147983 */ /* 0x000ea80000300800 */
[----:B------:R-:W2:Y:S04]  /*14990*/  LDL.LU R21, [R1+0xf4] ;  /* 0x0000f40001157983 */ /* 0x000ea80000300800 */
[----:B------:R-:W4:Y:S04]  /*149a0*/  LDL.LU R22, [R1+0xf8] ;  /* 0x0000f80001167983 */ /* 0x000f280000300800 */
[----:B------:R-:W4:Y:S04]  /*149b0*/  LDL.LU R23, [R1+0xfc] ;  /* 0x0000fc0001177983 */ /* 0x000f280000300800 */
[----:B0-----:R-:W2:Y:S04]  /*149c0*/  LDL R18, [R1+0x18] ;  /* 0x0000180001127983 */ /* 0x001ea80000100800 */
[----:B------:R-:W2:Y:S04]  /*149d0*/  LDL R19, [R1+0x1c] ;  /* 0x00001c0001137983 */ /* 0x000ea80000100800 */
[----:B--2---:R-:W-:Y:S04]  /*149e0*/  STL.64 [R1+0x25f0], R18 ;  /* 0x0025f01201007387 */ /* 0x004fe80000100a00 */
[----:B----4-:R5:W-:Y:S04]  /*149f0*/  STL.64 [R1+0x25d0], R22 ;  /* 0x0025d01601007387 */ /* 0x010be80000100a00 */
[----:B------:R0:W-:Y:S01]  /*14a00*/  STL.64 [R1+0x25c8], R20 ;  /* 0x0025c81401007387 */ /* 0x0001e20000100a00 */
[----:B-----5:R-:W-:-:S03]  /*14a10*/  IMAD.MOV.U32 R23, RZ, RZ, R10 ;  /* 0x000000ffff177224 */ /* 0x020fc600078e000a */
[----:B0-----:R-:W2:Y:S04]  /*14a20*/  LDL.LU R20, [R1+0x100] ;  /* 0x0001000001147983 */ /* 0x001ea80000300800 */
[----:B------:R-:W2:Y:S04]  /*14a30*/  LDL.LU R21, [R1+0x104] ;  /* 0x0001040001157983 */ /* 0x000ea80000300800 */
[----:B------:R-:W4:Y:S04]  /*14a40*/  LDL.LU R22, [R1+0x108] ;  /* 0x0001080001167983 */ /* 0x000f280000300800 */
[----:B------:R-:W5:Y:S04]  /*14a50*/  LDL.LU R10, [R1+0x26d4] ;  /* 0x0026d400010a7983 */ /* 0x000f680000300800 */
[----:B------:R-:W2:Y:S04]  /*14a60*/  LDL R18, [R1+0x28] ;  /* 0x0000280001127983 */ /* 0x000ea80000100800 */
[----:B------:R-:W2:Y:S04]  /*14a70*/  LDL R19, [R1+0x2c] ;  /* 0x00002c0001137983 */ /* 0x000ea80000100800 */
[----:B--2---:R-:W-:Y:S04]  /*14a80*/  STL.64 [R1+0x2608], R18 ;  /* 0x0026081201007387 */ /* 0x004fe80000100a00 */
[----:B----4-:R-:W-:Y:S04]  /*14a90*/  STL.64 [R1+0x25e8], R22 ;  /* 0x0025e81601007387 */ /* 0x010fe80000100a00 */
[----:B------:R0:W-:Y:S04]  /*14aa0*/  STL.64 [R1+0x25e0], R20 ;  /* 0x0025e01401007387 */ /* 0x0001e80000100a00 */
[----:B0-----:R-:W2:Y:S04]  /*14ab0*/  LDL.LU R20, [R1+0x110] ;  /* 0x0001100001147983 */ /* 0x001ea80000300800 */
[----:B------:R-:W2:Y:S04]  /*14ac0*/  LDL.LU R21, [R1+0x114] ;  /* 0x0001140001157983 */ /* 0x000ea80000300800 */
[----:B------:R-:W4:Y:S04]  /*14ad0*/  LDL.LU R22, [R1+0x118] ;  /* 0x0001180001167983 */ /* 0x000f280000300800 */
[----:B------:R-:W4:Y:S04]  /*14ae0*/  LDL.LU R23, [R1+0x11c] ;  /* 0x00011c0001177983 */ /* 0x000f280000300800 */
[----:B------:R-:W2:Y:S04]  /*14af0*/  LDL R18, [R1+0x38] ;  /* 0x0000380001127983 */ /* 0x000ea80000100800 */
[----:B------:R-:W2:Y:S04]  /*14b00*/  LDL R19, [R1+0x3c] ;  /* 0x00003c0001137983 */ /* 0x000ea80000100800 */
[----:B--2---:R-:W-:Y:S04]  /*14b10*/  STL.64 [R1+0x2620], R18 ;  /* 0x0026201201007387 */ /* 0x004fe80000100a00 */
[----:B----4-:R5:W-:Y:S04]  /*14b20*/  STL.64 [R1+0x2600], R22 ;  /* 0x0026001601007387 */ /* 0x010be80000100a00 */
[----:B------:R0:W-:Y:S01]  /*14b30*/  STL.64 [R1+0x25f8], R20 ;  /* 0x0025f81401007387 */ /* 0x0001e20000100a00 */
[----:B-----5:R-:W-:-:S03]  /*14b40*/  MOV R23, R10 ;  /* 0x0000000a00177202 */ /* 0x020fc60000000f00 */
        /* <DEDUP_REMOVED lines=15> */
[----:B--2---:R0:W-:Y:S04]  /*14c40*/  STL.64 [R1+0x2650], R18 ;  /* 0x0026501201007387 */ /* 0x0041e80000100a00 */
        /* <DEDUP_REMOVED lines=22> */
[----:B------:R-:W2:Y:S04]  /*14db0*/  LDL.LU R16, [R1+0x190] ;  /* 0x0001900001107983 */ /* 0x000ea80000300800 */
[----:B------:R-:W2:Y:S04]  /*14dc0*/  LDL.LU R17, [R1+0x194] ;  /* 0x0001940001117983 */ /* 0x000ea80000300800 */
[----:B0-----:R-:W2:Y:S04]  /*14dd0*/  LDL.LU R18, [R1+0x198] ;  /* 0x0001980001127983 */ /* 0x001ea80000300800 */
[----:B------:R-:W2:Y:S04]  /*14de0*/  LDL.LU R19, [R1+0x19c] ;  /* 0x00019c0001137983 */ /* 0x000ea80000300800 */
[----:B--2---:R-:W-:Y:S04]  /*14df0*/  STL.64 [R1+0x26b8], R18 ;  /* 0x0026b81201007387 */ /* 0x004fe80000100a00 */
[----:B------:R0:W-:Y:S04]  /*14e00*/  STL.64 [R1+0x26b0], R16 ;  /* 0x0026b01001007387 */ /* 0x0001e80000100a00 */
[----:B0-----:R-:W2:Y:S04]  /*14e10*/  LDL.LU R16, [R1+0x1a0] ;  /* 0x0001a00001107983 */ /* 0x001ea80000300800 */
[----:B------:R-:W2:Y:S04]  /*14e20*/  LDL.LU R17, [R1+0x1a4] ;  /* 0x0001a40001117983 */ /* 0x000ea80000300800 */
[----:B------:R-:W2:Y:S04]  /*14e30*/  LDL.LU R18, [R1+0x1a8] ;  /* 0x0001a80001127983 */ /* 0x000ea80000300800 */
[----:B------:R-:W2:Y:S04]  /*14e40*/  LDL.LU R19, [R1+0x1ac] ;  /* 0x0001ac0001137983 */ /* 0x000ea80000300800 */
[----:B----4-:R-:W-:Y:S04]  /*14e50*/  STL.64 [R1+0x2660], R22 ;  /* 0x0026601601007387 */ /* 0x010fe80000100a00 */
[----:B------:R0:W-:Y:S04]  /*14e60*/  STL.64 [R1+0x2658], R20 ;  /* 0x0026581401007387 */ /* 0x0001e80000100a00 */
[----:B0-----:R-:W4:Y:S04]  /*14e70*/  LDL.LU R20, [R1+0x160] ;  /* 0x0001600001147983 */ /* 0x001f280000300800 */
[----:B------:R-:W4:Y:S04]  /*14e80*/  LDL.LU R21, [R1+0x164] ;  /* 0x0001640001157983 */ /* 0x000f280000300800 */
[----:B------:R-:W2:Y:S01]  /*14e90*/  LDL.LU R22, [R1+0x168] ;  /* 0x0001680001167983 */ /* 0x000ea20000300800 */
[----:B-----5:R-:W-:-:S03]  /*14ea0*/  MOV R23, R10 ;  /* 0x0000000a00177202 */ /* 0x020fc60000000f00 */
[----:B------:R-:W5:Y:S04]  /*14eb0*/  LDL.LU R10, [R1+0x26c8] ;  /* 0x0026c800010a7983 */ /* 0x000f680000300800 */
[----:B--2---:R-:W-:Y:S04]  /*14ec0*/  STL.64 [R1+0x2678], R22 ;  /* 0x0026781601007387 */ /* 0x004fe80000100a00 */
[----:B----4-:R0:W-:Y:S04]  /*14ed0*/  STL.64 [R1+0x2670], R20 ;  /* 0x0026701401007387 */ /* 0x0101e80000100a00 */
[----:B0-----:R-:W2:Y:S04]  /*14ee0*/  LDL.LU R20, [R1+0x170] ;  /* 0x0001700001147983 */ /* 0x001ea80000300800 */
[----:B------:R-:W2:Y:S04]  /*14ef0*/  LDL.LU R21, [R1+0x174] ;  /* 0x0001740001157983 */ /* 0x000ea80000300800 */
[----:B------:R-:W4:Y:S04]  /*14f00*/  LDL.LU R22, [R1+0x178] ;  /* 0x0001780001167983 */ /* 0x000f280000300800 */
[----:B------:R-:W4:Y:S04]  /*14f10*/  LDL.LU R23, [R1+0x17c] ;  /* 0x00017c0001177983 */ /* 0x000f280000300800 */
[----:B----4-:R-:W-:Y:S04]  /*14f20*/  STL.64 [R1+0x2690], R22 ;  /* 0x0026901601007387 */ /* 0x010fe80000100a00 */
[----:B--2---:R0:W-:Y:S04]  /*14f30*/  STL.64 [R1+0x2688], R20 ;  /* 0x0026881401007387 */ /* 0x0041e80000100a00 */
[----:B0-----:R-:W2:Y:S04]  /*14f40*/  LDL.LU R20, [R1+0x180] ;  /* 0x0001800001147983 */ /* 0x001ea80000300800 */
[----:B------:R-:W2:Y:S04]  /*14f50*/  LDL.LU R21, [R1+0x184] ;  /* 0x0001840001157983 */ /* 0x000ea80000300800 */
[----:B------:R-:W4:Y:S01]  /*14f60*/  LDL.LU R22, [R1+0x188] ;  /* 0x0001880001167983 */ /* 0x000f220000300800 */
[----:B-----5:R-:W-:-:S03]  /*14f70*/  IMAD.MOV.U32 R23, RZ, RZ, R10 ;  /* 0x000000ffff177224 */ /* 0x020fc600078e000a */
[----:B------:R-:W5:Y:S01]  /*14f80*/  LDL.LU R10, [R1+0x26c4] ;  /* 0x0026c400010a7983 */ /* 0x000f620000300800 */
[----:B------:R-:W-:-:S03]  /*14f90*/  MOV R12, R11 ;  /* 0x0000000b000c7202 */ /* 0x000fc60000000f00 */
[----:B----4-:R0:W-:Y:S04]  /*14fa0*/  STL.64 [R1+0x26a8], R22 ;  /* 0x0026a81601007387 */ /* 0x0101e80000100a00 */
[----:B--2---:R-:W-:Y:S04]  /*14fb0*/  STL.64 [R1+0x26a0], R20 ;  /* 0x0026a01401007387 */ /* 0x004fe80000100a00 */
[----:B0-----:R-:W2:Y:S04]  /*14fc0*/  LDL.LU.64 R22, [R1+0x98] ;  /* 0x0000980001167983 */ /* 0x001ea80000300a00 */
[----:B---3--:R0:W-:Y:S04]  /*14fd0*/  STL.64 [R1+0x25b0], R14 ;  /* 0x0025b00e01007387 */ /* 0x0081e80000100a00 */
[----:B------:R-:W5:Y:S04]  /*14fe0*/  LDL.LU R11, [R1+0x26c0] ;  /* 0x0026c000010b7983 */ /* 0x000f680000300800 */
[----:B------:R-:W3:Y:S04]  /*14ff0*/  LDL.LU R13, [R1+0xe4] ;  /* 0x0000e400010d7983 */ /* 0x000ee80000300800 */
[----:B0-----:R-:W3:Y:S04]  /*15000*/  LDL.LU R14, [R1+0xe8] ;  /* 0x0000e800010e7983 */ /* 0x001ee80000300800 */
[----:B------:R-:W3:Y:S01]  /*15010*/  LDL.LU R15, [R1+0xec] ;  /* 0x0000ec00010f7983 */ /* 0x000ee20000300800 */
[C---:B-----5:R-:W-:Y:S11]  /*15020*/  HMMA.16816.F32 R16, R24.reuse, R10, R16 ;  /* 0x0000000a1810723c */ /* 0x060ff60000001810 */
[----:B------:R-:W-:Y:S11]  /*15030*/  @!UPT UIADD3 URZ, URZ, URZ, URZ ;  /* 0x0000003f3f3ff290 */ /* 0x000ff6000fffe03f */
[----:B------:R-:W-:Y:S01]  /*15040*/  @!UPT UIADD3 URZ, URZ, URZ, URZ ;  /* 0x0000003f3f3ff290 */ /* 0x000fe2000fffe03f */
[----:B------:R-:W-:Y:S04]  /*15050*/  STL.64 [R1+0x200], R16 ;  /* 0x0002001001007387 */ /* 0x000fe80000100a00 */
[----:B------:R0:W-:Y:S04]  /*15060*/  STL.64 [R1+0x208], R18 ;  /* 0x0002081201007387 */ /* 0x0001e80000100a00 */
[----:B0-----:R-:W4:Y:S04]  /*15070*/  LDL.LU.64 R18, [R1+0x26b8] ;  /* 0x0026b80001127983 */ /* 0x001f280000300a00 */
[----:B------:R-:W4:Y:S01]  /*15080*/  LDL.LU.64 R16, [R1+0x26b0] ;  /* 0x0026b00001107983 */ /* 0x000f220000300a00 */
[----:B--2---:R-:W-:Y:S01]  /*15090*/  IMAD.MOV.U32 R9, RZ, RZ, R22 ;  /* 0x000000ffff097224 */ /* 0x004fe200078e0016 */
[----:B------:R-:W-:Y:S01]  /*150a0*/  MOV R8, R23 ;  /* 0x0000001700087202 */ /* 0x000fe20000000f00 */
[----:B------:R-:W-:Y:S01]  /*150b0*/  IMAD.MOV.U32 R6, RZ, RZ, R2 ;  /* 0x000000ffff067224 */ /* 0x000fe200078e0002 */
[----:B------:R-:W-:Y:S01]  /*150c0*/  MOV R7, R0 ;  /* 0x0000000000077202 */ /* 0x000fe20000000f00 */
[C---:B----4-:R-:W-:Y:S01]  /*150d0*/  HMMA.16816.F32 R16, R24.reuse, R22, R16 ;  /* 0x000000161810723c */ /* 0x050fe20000001810 */
[----:B------:R-:W2:Y:S04]  /*150e0*/  LDL.LU.64 R22, [R1+0x26a8] ;  /* 0x0026a80001167983 */ /* 0x000ea80000300a00 */
[----:B------:R-:W2:Y:S11]  /*150f0*/  LDL.LU.64 R20, [R1+0x26a0] ;  /* 0x0026a00001147983 */ /* 0x000eb60000300a00 */
[----:B------:R-:W-:Y:S08]  /*15100*/  @!UPT UIADD3 URZ, URZ, URZ, URZ ;  /* 0x0000003f3f3ff290 */ /* 0x000ff0000fffe03f */
[----:B------:R-:W-:Y:S01]  /*15110*/  IMAD.MOV.U32 R2, RZ, RZ, R18 ;  /* 0x000000ffff027224 */ /* 0x000fe200078e0012 */
[----:B------:R-:W-:Y:S02]  /*15120*/  MOV R0, R19 ;  /* 0x0000001300007202 */ /* 0x000fe40000000f00 */
[----:B------:R-:W2:Y:S01]  /*15130*/  LDL.LU.64 R18, [R1+0x2698] ;  /* 0x0026980001127983 */ /* 0x000ea20000300a00 */
[----:B------:R-:W-:Y:S01]  /*15140*/  IMAD.MOV.U32 R4, RZ, RZ, R28 ;  /* 0x000000ffff047224 */ /* 0x000fe200078e001c */
[----:B------:R-:W-:Y:S01]  /*15150*/  MOV R5, R3 ;  /* 0x0000000300057202 */ /* 0x000fe20000000f00 */
[----:B------:R-:W-:Y:S01]  /*15160*/  IMAD.MOV.U32 R28, RZ, RZ, R16 ;  /* 0x000000ffff1c7224 */ /* 0x000fe200078e0010 */
[----:B------:R-:W-:Y:S01]  /*15170*/  MOV R3, R17 ;  /* 0x0000001100037202 */ /* 0x000fe20000000f00 */
[----:B------:R-:W-:Y:S04]  /*15180*/  STL [R1+0x24b4], R0 ;  /* 0x0024b40001007387 */ /* 0x000fe80000100800 */
[----:B------:R-:W-:Y:S04]  /*15190*/  STL [R1+0x24b0], R2 ;  /* 0x0024b00201007387 */ /* 0x000fe80000100800 */
        /* <DEDUP_REMOVED lines=65> */
[C---:B--2---:R-:W-:Y:S11]  /*155b0*/  HMMA.16816.F32 R20, R24.reuse, R18, R20 ;  /* 0x000000121814723c */ /* 0x044ff60000001814 */
[----:B------:R-:W-:Y:S11]  /*155c0*/  @!UPT UIADD3 URZ, URZ, URZ, URZ ;  /* 0x0000003f3f3ff290 */ /* 0x000ff6000fffe03f */
[----:B------:R-:W-:Y:S01]  /*155d0*/  @!UPT UIADD3 URZ, URZ, URZ, URZ ;  /* 0x0000003f3f3ff290 */ /* 0x000fe2000fffe03f */
[----:B------:R-:W-:Y:S04]  /*155e0*/  STL.64 [R1+0x370], R20 ;  /* 0x0003701401007387 */ /* 0x000fe80000100a00 */
[----:B------:R0:W-:Y:S04]  /*155f0*/  STL.64 [R1+0x378], R22 ;  /* 0x0003781601007387 */ /* 0x0001e80000100a00 */
[----:B0-----:R-:W3:Y:S04]  /*15600*/  LDL.LU.64 R22, [R1+0x25b8] ;  /* 0x0025b80001167983 */ /* 0x001ee80000300a00 */
[----:B------:R0:W-:Y:S04]  /*15610*/  STL.64 [R1+0x2588], R18 ;  /* 0x0025881201007387 */ /* 0x0001e80000100a00 */
[----:B------:R-:W2:Y:S04]  /*15620*/  LDL.LU R16, [R1+0xd0] ;  /* 0x0000d00001107983 */ /* 0x000ea80000300800 */
[----:B------:R-:W2:Y:S04]  /*15630*/  LDL.LU R17, [R1+0xd4] ;  /* 0x0000d40001117983 */ /* 0x000ea80000300800 */
[----:B0-----:R-:W2:Y:S01]  /*15640*/  LDL.LU R18, [R1+0xd8] ;  /* 0x0000d80001127983 */ /* 0x001ea20000300800 */
[C---:B---3--:R-:W-:Y:S11]  /*15650*/  HMMA.16816.F32 R12, R24.reuse, R22, R12 ;  /* 0x00000016180c723c */ /* 0x048ff6000000180c */
[----:B------:R-:W-:Y:S11]  /*15660*/  @!UPT UIADD3 URZ, URZ, URZ, URZ ;  /* 0x0000003f3f3ff290 */ /* 0x000ff6000fffe03f */
[----:B------:R-:W-:Y:S01]  /*15670*/  @!UPT UIADD3 URZ, URZ, URZ, URZ ;  /* 0x0000003f3f3ff290 */ /* 0x000fe2000fffe03f */
[----:B------:R-:W-:Y:S04]  /*15680*/  STL.64 [R1+0x380], R12 ;  /* 0x0003800c01007387 */ /* 0x000fe80000100a00 */
[----:B------:R0:W-:Y:S04]  /*15690*/  STL.64 [R1+0x388], R14 ;  /* 0x0003880e01007387 */ /* 0x0001e80000100a00 */
[----:B0-----:R-:W3:Y:S04]  /*156a0*/  LDL.LU.64 R14, [R1+0x25b0] ;  /* 0x0025b000010e7983 */ /* 0x001ee80000300a00 */
[----:B------:R-:W-:Y:S01]  /*156b0*/  STL [R1+0x24b8], R23 ;  /* 0x0024b81701007387 */ /* 0x000fe20000100800 */
[----:B---3--:R-:W-:Y:S03]  /*156c0*/  HMMA.16816.F32 R24, R24, R14, R4 ;  /* 0x0000000e1818723c */ /* 0x008fe60000001804 */
[----:B------:R-:W3:Y:S04]  /*156d0*/  LDL.LU.64 R6, [R1+0x25a8] ;  /* 0x0025a80001067983 */ /* 0x000ee80000300a00 */
[----:B------:R-:W4:Y:S04]  /*156e0*/  LDL.LU.64 R4, [R1+0x25a0] ;  /* 0x0025a00001047983 */ /* 0x000f280000300a00 */
[----:B------:R-:W3:Y:S04]  /*156f0*/  LDL.LU.64 R14, [R1+0x2598] ;  /* 0x00259800010e7983 */ /* 0x000ee80000300a00 */
[----:B------:R-:W3:Y:S08]  /*15700*/  LDL.LU.64 R12, [R1+0x2590] ;  /* 0x00259000010c7983 */ /* 0x000ef00000300a00 */
[----:B------:R0:W-:Y:S04]  /*15710*/  STL.64 [R1+0x390], R24 ;  /* 0x0003901801007387 */ /* 0x0001e80000100a00 */
[----:B------:R1:W-:Y:S04]  /*15720*/  STL.64 [R1+0x398], R26 ;  /* 0x0003981a01007387 */ /* 0x0003e80000100a00 */
[----:B0-----:R-:W3:Y:S04]  /*15730*/  LDL.LU R24, [R1+0xb0] ;  /* 0x0000b00001187983 */ /* 0x001ee80000300800 */
[----:B------:R-:W3:Y:S04]  /*15740*/  LDL.LU R25, [R1+0xb4] ;  /* 0x0000b40001197983 */ /* 0x000ee80000300800 */
[----:B-1----:R-:W3:Y:S04]  /*15750*/  LDL.LU R26, [R1+0xb8] ;  /* 0x0000b800011a7983 */ /* 0x002ee80000300800 */
[----:B------:R-:W3:Y:S01]  /*15760*/  LDL.LU R27, [R1+0xbc] ;  /* 0x0000bc00011b7983 */ /* 0x000ee20000300800 */
[----:B------:R-:W-:-:S03]  /*15770*/  IMAD.MOV.U32 R19, RZ, RZ, R29 ;  /* 0x000000ffff137224 */ /* 0x000fc600078e001d */
[----:B------:R-:W0:Y:S02]  /*15780*/  S2R R29, SR_TID.X ;  /* 0x00000000001d7919 */ /* 0x000e240000002100 */
[C---:B0-----:R-:W-:Y:S02]  /*15790*/  LOP3.LUT R21, R29.reuse, 0x7, RZ, 0xc0, !PT ;  /* 0x000000071d157812 */ /* 0x041fe400078ec0ff */
[----:B------:R-:W-:-:S03]  /*157a0*/  SHF.L.U32 R29, R29, 0x1, RZ ;  /* 0x000000011d1d7819 */ /* 0x000fc600000006ff */
[----:B------:R-:W-:-:S05]  /*157b0*/  IMAD R21, R21, 0x110, RZ ;  /* 0x0000011015157824 */ /* 0x000fca00078e02ff */
[----:B------:R-:W-:-:S04]  /*157c0*/  LOP3.LUT R21, R21, 0x30, R29, 0x78, !PT ;  /* 0x0000003015157812 */ /* 0x000fc800078e781d */
[----:B------:R-:W-:Y:S01]  /*157d0*/  LOP3.LUT R21, R21, 0x40, RZ, 0x3c, !PT ;  /* 0x0000004015157812 */ /* 0x000fe200078e3cff */
[C---:B---3--:R-:W-:Y:S11]  /*157e0*/  HMMA.16816.F32 R24, R12.reuse, R6, R24 ;  /* 0x000000060c18723c */ /* 0x048ff60000001818 */
[----:B------:R-:W-:Y:S11]  /*157f0*/  @!UPT UIADD3 URZ, URZ, URZ, URZ ;  /* 0x0000003f3f3ff290 */ /* 0x000ff6000fffe03f */
[----:B------:R-:W-:Y:S02]  /*15800*/  @!UPT UIADD3 URZ, URZ, URZ, URZ ;  /* 0x0000003f3f3ff290 */ /* 0x000fe4000fffe03f */
[----:B------:R-:W-:Y:S01]  /*15810*/  IMAD.MOV.U32 R2, RZ, RZ, R24 ;  /* 0x000000ffff027224 */ /* 0x000fe200078e0018 */
[----:B------:R-:W-:Y:S01]  /*15820*/  MOV R3, R25 ;  /* 0x0000001900037202 */ /* 0x000fe20000000f00 */
[----:B------:R-:W-:Y:S01]  /*15830*/  IMAD.MOV.U32 R28, RZ, RZ, R26 ;  /* 0x000000ffff1c7224 */ /* 0x000fe200078e001a */
[----:B------:R-:W-:Y:S02]  /*15840*/  MOV R29, R27 ;  /* 0x0000001b001d7202 */ /* 0x000fe40000000f00 */
[----:B--2---:R-:W-:Y:S01]  /*15850*/  HMMA.16816.F32 R24, R12, R10, R16 ;  /* 0x0000000a0c18723c */ /* 0x004fe20000001810 */
[----:B------:R-:W-:Y:S11]  /*15860*/  LDSM.16.M88.4 R16, [R21+0x10880] ;  /* 0x010880001510783b */ /* 0x000ff60000000200 */
[----:B------:R-:W-:Y:S11]  /*15870*/  @!UPT UIADD3 URZ, URZ, URZ, URZ ;  /* 0x0000003f3f3ff290 */ /* 0x000ff6000fffe03f */
[----:B------:R0:W-:Y:S02]  /*15880*/  STL.64 [R1+0x2468], R26 ;  /* 0x0024681a01007387 */ /* 0x0001e40000100a00 */
[----:B0-----:R-:W-:Y:S01]  /*15890*/  IMAD.MOV.U32 R26, RZ, RZ, R9 ;  /* 0x000000ffff1a7224 */ /* 0x001fe200078e0009 */
[----:B------:R-:W-:Y:S02]  /*158a0*/  MOV R27, R8 ;  /* 0x00000008001b7202 */ /* 0x000fe40000000f00 */
[----:B----4-:R-:W0:Y:S04]  /*158b0*/  LDSM.16.MT88.4 R8, [R5+0xc000] ;  /* 0x00c000000508783b */ /* 0x010e280000004200 */
[----:B------:R-:W-:Y:S04]  /*158c0*/  STL.64 [R1+0x2460], R24 ;  /* 0x0024601801007387 */ /* 0x000fe80000100a00 */
[----:B0-----:R-:W-:Y:S04]  /*158d0*/  STL.64 [R1+0x24a0], R10 ;  /* 0x0024a00a01007387 */ /* 0x001fe80000100a00 */
[----:B------:R0:W-:Y:S04]  /*158e0*/  STL.64 [R1+0x2498], R8 ;  /* 0x0024980801007387 */ /* 0x0001e80000100a00 */
[----:B0-----:R-:W2:Y:S04]  /*158f0*/  LDL.LU R8, [R1+0x220] ;  /* 0x0002200001087983 */ /* 0x001ea80000300800 */
[----:B------:R-:W2:Y:S04]  /*15900*/  LDL.LU R9, [R1+0x224] ;  /* 0x0002240001097983 */ /* 0x000ea80000300800 */
[----:B------:R-:W2:Y:S04]  /*15910*/  LDL.LU R10, [R1+0x228] ;  /* 0x00022800010a7983 */ /* 0x000ea80000300800 */
[----:B------:R-:W-:Y:S04]  /*15920*/  STL.64 [R1+0x120], R16 ;  /* 0x0001201001007387 */ /* 0x000fe80000100a00 */
[----:B------:R0:W-:Y:S04]  /*15930*/  STL.64 [R1+0x128], R18 ;  /* 0x0001281201007387 */ /* 0x0001e80000100a00 */
[----:B0-----:R-:W3:Y:S01]  /*15940*/  LDL.LU.64 R18, [R1+0x2588] ;  /* 0x0025880001127983 */ /* 0x001ee20000300a00 */
[----:B------:R-:W-:-:S03]  /*15950*/  IMAD.MOV.U32 R11, RZ, RZ, R4 ;  /* 0x000000ffff0b7224 */ /* 0x000fc600078e0004 */
[----:B------:R-:W0:Y:S04]  /*15960*/  LDSM.16.MT88.4 R4, [R5+0xc100] ;  /* 0x00c100000504783b */ /* 0x000e280000004200 */
[----:B0-----:R-:W-:Y:S04]  /*15970*/  STL.64 [R1+0x2490], R6 ;  /* 0x0024900601007387 */ /* 0x001fe80000100a00 */
[----:B------:R-:W-:Y:S04]  /*15980*/  STL.64 [R1+0x2488], R4 ;  /* 0x0024880401007387 */ /* 0x000fe80000100a00 */
[----:B------:R-:W0:Y:S02]  /*15990*/  LDSM.16.M88.4 R4, [R21+0x11080] ;  /* 0x011080001504783b */ /* 0x000e240000000200 */
[----:B0-----:R-:W-:-:S02]  /*159a0*/  MOV R23, R4 ;  /* 0x0000000400177202 */ /* 0x001fc40000000f00 */
[----:B------:R-:W-:Y:S01]  /*159b0*/  STL.64 [R1+0x108], R6 ;  /* 0x0001080601007387 */ /* 0x000fe20000100a00 */
[----:B------:R-:W-:-:S03]  /*159c0*/  IMAD.MOV.U32 R0, RZ, RZ, R5 ;  /* 0x000000ffff007224 */ /* 0x000fc600078e0005 */
[----:B------:R-:W0:Y:S02]  /*159d0*/  LDSM.16.M88.4 R4, [R21+0x11880] ;  /* 0x011880001504783b */ /* 0x000e240000000200 */
[----:B0-----:R-:W-:Y:S02]  /*159e0*/  MOV R16, R4 ;  /* 0x0000000400107202 */ /* 0x001fe40000000f00 */
[----:B------:R2:W-:Y:S01]  /*159f0*/  STL.64 [R1+0xf8], R6 ;  /* 0x0000f80601007387 */ /* 0x0005e20000100a00 */
[----:B------:R-:W-:Y:S02]  /*15a00*/  IMAD.MOV.U32 R17, RZ, RZ, R5 ;  /* 0x000000ffff117224 */ /* 0x000fe400078e0005 */
[----:B--2---:R-:W-:Y:S01]  /*15a10*/  HMMA.16816.F32 R4, R12, R26, R8 ;  /* 0x0000001a0c04723c */ /* 0x004fe20000001808 */
[----:B---3--:R0:W-:Y:S04]  /*15a20*/  STL.64 [R1+0x24d8], R18 ;  /* 0x0024d81201007387 */ /* 0x0081e80000100a00 */
[----:B------:R-:W-:Y:S11]  /*15a30*/  STL.64 [R1+0x24d0], R16 ;  /* 0x0024d01001007387 */ /* 0x000ff60000100a00 */
[----:B------:R-:W-:Y:S07]  /*15a40*/  @!UPT UIADD3 URZ, URZ, URZ, URZ ;  /* 0x0000003f3f3ff290 */ /* 0x000fee000fffe03f */
[----:B------:R-:W-:Y:S04]  /*15a50*/  STL.64 [R1+0xb0], R4 ;  /* 0x0000b00401007387 */ /* 0x000fe80000100a00 */
[----:B------:R-:W-:Y:S04]  /*15a60*/  STL [R1+0xb8], R6 ;  /* 0x0000b80601007387 */ /* 0x000fe80000100800 */
[----:B0-----:R-:W2:Y:S04]  /*15a70*/  LDL.LU R18, [R1+0x8] ;  /* 0x0000080001127983 */ /* 0x001ea80000300800 */
[----:B------:R-:W2:Y:S04]  /*15a80*/  LDL.LU R19, [R1+0xc] ;  /* 0x00000c0001137983 */ /* 0x000ea80000300800 */
[----:B--2---:R0:W-:Y:S04]  /*15a90*/  STL.64 [R1+0x24f0], R18 ;  /* 0x0024f01201007387 */ /* 0x0041e80000100a00 */
[----:B0-----:R-:W2:Y:S04]  /*15aa0*/  LDL.LU R18, [R1+0x18] ;  /* 0x0000180001127983 */ /* 0x001ea80000300800 */
[----:B------:R-:W2:Y:S04]  /*15ab0*/  LDL.LU R19, [R1+0x1c] ;  /* 0x00001c0001137983 */ /* 0x000ea80000300800 */
[----:B------:R-:W3:Y:S04]  /*15ac0*/  LDL.LU R26, [R1+0x38] ;  /* 0x00003800011a7983 */ /* 0x000ee80000300800 */
[----:B------:R-:W3:Y:S01]  /*15ad0*/  LDL.LU R27, [R1+0x3c] ;  /* 0x00003c00011b7983 */ /* 0x000ee20000300800 */
[----:B------:R-:W-:-:S03]  /*15ae0*/  MOV R20, R7 ;  /* 0x0000000700147202 */ /* 0x000fc60000000f00 */
[----:B---3--:R0:W-:Y:S04]  /*15af0*/  STL.64 [R1+0x2520], R26 ;  /* 0x0025201a01007387 */ /* 0x0081e80000100a00 */
[----:B------:R-:W3:Y:S04]  /*15b00*/  LDL.LU R4, [R1+0x280] ;  /* 0x0002800001047983 */ /* 0x000ee80000300800 */
[----:B------:R-:W3:Y:S04]  /*15b10*/  LDL.LU R5, [R1+0x284] ;  /* 0x0002840001057983 */ /* 0x000ee80000300800 */
[----:B------:R-:W4:Y:S04]  /*15b20*/  LDL.LU R6, [R1+0x288] ;  /* 0x0002880001067983 */ /* 0x000f280000300800 */
[----:B------:R-:W4:Y:S04]  /*15b30*/  LDL.LU R7, [R1+0x28c] ;  /* 0x00028c0001077983 */ /* 0x000f280000300800 */
[----:B----4-:R-:W-:Y:S04]  /*15b40*/  STL.64 [R1+0x2530], R6 ;  /* 0x0025300601007387 */ /* 0x010fe80000100a00 */
[----:B---3--:R1:W-:Y:S04]  /*15b50*/  STL.64 [R1+0x2528], R4 ;  /* 0x0025280401007387 */ /* 0x0083e80000100a00 */
[----:B0-----:R-:W3:Y:S04]  /*15b60*/  LDL.LU R26, [R1+0x48] ;  /* 0x00004800011a7983 */ /* 0x001ee80000300800 */
[----:B------:R-:W3:Y:S04]  /*15b70*/  LDL.LU R27, [R1+0x4c] ;  /* 0x00004c00011b7983 */ /* 0x000ee80000300800 */
[----:B---3--:R0:W-:Y:S04]  /*15b80*/  STL.64 [R1+0x2538], R26 ;  /* 0x0025381a01007387 */ /* 0x0081e80000100a00 */
[----:B-1----:R-:W3:Y:S04]  /*15b90*/  LDL.LU R4, [R1+0x290] ;  /* 0x0002900001047983 */ /* 0x002ee80000300800 */
        /* <DEDUP_REMOVED lines=13> */
[----:B---3--:R-:W-:Y:S04]  /*15c70*/  STL.64 [R1+0x2558], R4 ;  /* 0x0025580401007387 */ /* 0x008fe80000100a00 */
[----:B0-----:R-:W3:Y:S04]  /*15c80*/  LDL.LU R26, [R1+0x68] ;  /* 0x00006800011a7983 */ /* 0x001ee80000300800 */
[----:B------:R-:W3:Y:S04]  /*15c90*/  LDL.LU R27, [R1+0x6c] ;  /* 0x00006c00011b7983 */ /* 0x000ee80000300800 */
[----:B---3--:R0:W-:Y:S04]  /*15ca0*/  STL.64 [R1+0x2568], R26 ;  /* 0x0025681a01007387 */ /* 0x0081e80000100a00 */
[----:B------:R-:W3:Y:S04]  /*15cb0*/  LDL.LU R10, [R1+0x78] ;  /* 0x00007800010a7983 */ /* 0x000ee80000300800 */
[----:B------:R-:W3:Y:S04]  /*15cc0*/  LDL.LU R11, [R1+0x7c] ;  /* 0x00007c00010b7983 */ /* 0x000ee80000300800 */
[----:B---3--:R1:W-:Y:S01]  /*15cd0*/  STL.64 [R1+0x2570], R10 ;  /* 0x0025700a01007387 */ /* 0x0083e20000100a00 */
[----:B------:R-:W3:Y:S02]  /*15ce0*/  LDL.LU R24, [R1+0x2c0] ;  /* 0x0002c00001187983 */ /* 0x000ee40000300800 */
[----:B------:R-:W3:Y:S02]  /*15cf0*/  LDL.LU R25, [R1+0x2c4] ;  /* 0x0002c40001197983 */ /* 0x000ee40000300800 */
[----:B0-----:R-:W4:Y:S01]  /*15d00*/  LDL.LU R26, [R1+0x2c8] ;  /* 0x0002c800011a7983 */ /* 0x001f220000300800 */
[----:B------:R-:W4:Y:S04]  /*15d10*/  LDL.LU R27, [R1+0x2cc] ;  /* 0x0002cc00011b7983 */ /* 0x000f280000300800 */
[----:B----4-:R-:W-:Y:S01]  /*15d20*/  STL.64 [R1+0x2580], R26 ;  /* 0x0025801a01007387 */ /* 0x010fe20000100a00 */
[----:B---3--:R0:W-:Y:S02]  /*15d30*/  STL.64 [R1+0x2578], R24 ;  /* 0x0025781801007387 */ /* 0x0081e40000100a00 */
[----:B-1----:R-:W3:Y:S02]  /*15d40*/  LDL.LU R10, [R1+0x88] ;  /* 0x00008800010a7983 */ /* 0x002ee40000300800 */
[----:B------:R-:W3:Y:S01]  /*15d50*/  LDL.LU R11, [R1+0x8c] ;  /* 0x00008c00010b7983 */ /* 0x000ee20000300800 */
[----:B0-----:R-:W3:Y:S01]  /*15d60*/  LDL.LU R24, [R1+0x2d0] ;  /* 0x0002d00001187983 */ /* 0x001ee20000300800 */
[----:B------:R-:W3:Y:S02]  /*15d70*/  LDL.LU R25, [R1+0x2d4] ;  /* 0x0002d40001197983 */ /* 0x000ee40000300800 */
[----:B------:R-:W3:Y:S02]  /*15d80*/  LDL.LU R26, [R1+0x2d8] ;  /* 0x0002d800011a7983 */ /* 0x000ee40000300800 */
[----:B------:R-:W3:Y:S01]  /*15d90*/  LDL.LU R27, [R1+0x2dc] ;  /* 0x0002dc00011b7983 */ /* 0x000ee20000300800 */
[----:B------:R-:W4:Y:S01]  /*15da0*/  LDL.LU R4, [R1+0x2b0] ;  /* 0x0002b00001047983 */ /* 0x000f220000300800 */
[----:B------:R-:W4:Y:S02]  /*15db0*/  LDL.LU R5, [R1+0x2b4] ;  /* 0x0002b40001057983 */ /* 0x000f240000300800 */
[----:B------:R-:W4:Y:S02]  /*15dc0*/  LDL.LU R6, [R1+0x2b8] ;  /* 0x0002b80001067983 */ /* 0x000f240000300800 */
[----:B------:R-:W4:Y:S01]  /*15dd0*/  LDL.LU R7, [R1+0x2bc] ;  /* 0x0002bc0001077983 */ /* 0x000f220000300800 */
[----:B--2---:R-:W-:Y:S01]  /*15de0*/  STL.64 [R1+0x2508], R18 ;  /* 0x0025081201007387 */ /* 0x004fe20000100a00 */
[----:B------:R-:W-:Y:S02]  /*15df0*/  STL.64 [R1+0x24c8], R22 ;  /* 0x0024c81601007387 */ /* 0x000fe40000100a00 */
[----:B------:R0:W-:Y:S02]  /*15e00*/  STL.64 [R1+0x24c0], R20 ;  /* 0x0024c01401007387 */ /* 0x0001e40000100a00 */
[----:B0-----:R-:W2:Y:S01]  /*15e10*/  LDL.LU R20, [R1+0x240] ;  /* 0x0002400001147983 */ /* 0x001ea20000300800 */
[----:B------:R-:W2:Y:S02]  /*15e20*/  LDL.LU R21, [R1+0x244] ;  /* 0x0002440001157983 */ /* 0x000ea40000300800 */
[----:B------:R-:W5:Y:S02]  /*15e30*/  LDL.LU R22, [R1+0x248] ;  /* 0x0002480001167983 */ /* 0x000f640000300800 */
[----:B------:R-:W5:Y:S01]  /*15e40*/  LDL.LU R23, [R1+0x24c] ;  /* 0x00024c0001177983 */ /* 0x000f620000300800 */
[----:B------:R-:W2:Y:S01]  /*15e50*/  LDL.LU R18, [R1+0x28] ;  /* 0x0000280001127983 */ /* 0x000ea20000300800 */
[----:B------:R-:W3:Y:S03]  /*15e60*/  LDL.LU R19, [R1+0x2c] ;  /* 0x00002c0001137983 */ /* 0x000ee60000300800 */
[----:B-----5:R-:W-:Y:S01]  /*15e70*/  STL.64 [R1+0x24e8], R22 ;  /* 0x0024e81601007387 */ /* 0x020fe20000100a00 */
[----:B--2---:R0:W-:Y:S03]  /*15e80*/  STL.64 [R1+0x24e0], R20 ;  /* 0x0024e01401007387 */ /* 0x0041e60000100a00 */
[----:B0-----:R-:W2:Y:S01]  /*15e90*/  LDL.LU R20, [R1+0x250] ;  /* 0x0002500001147983 */ /* 0x001ea20000300800 */
[----:B------:R-:W2:Y:S02]  /*15ea0*/  LDL.LU R21, [R1+0x254] ;  /* 0x0002540001157983 */ /* 0x000ea40000300800 */
[----:B------:R-:W5:Y:S02]  /*15eb0*/  LDL.LU R22, [R1+0x258] ;  /* 0x0002580001167983 */ /* 0x000f640000300800 */
[----:B------:R-:W5:Y:S01]  /*15ec0*/  LDL.LU R23, [R1+0x25c] ;  /* 0x00025c0001177983 */ /* 0x000f620000300800 */
[C---:B---3--:R-:W-:Y:S01]  /*15ed0*/  HMMA.16816.F32 R8, R12.reuse, R10, R24 ;  /* 0x0000000a0c08723c */ /* 0x048fe20000001818 */
[----:B-----5:R-:W-:Y:S01]  /*15ee0*/  STL.64 [R1+0x2500], R22 ;  /* 0x0025001601007387 */ /* 0x020fe20000100a00 */
[----:B--2---:R0:W-:Y:S03]  /*15ef0*/  STL.64 [R1+0x24f8], R20 ;  /* 0x0024f81401007387 */ /* 0x0041e60000100a00 */
[----:B0-----:R-:W2:Y:S01]  /*15f00*/  LDL.LU R20, [R1+0x260] ;  /* 0x0002600001147983 */ /* 0x001ea20000300800 */
[----:B------:R-:W2:Y:S02]  /*15f10*/  LDL.LU R21, [R1+0x264] ;  /* 0x0002640001157983 */ /* 0x000ea40000300800 */
[----:B------:R-:W3:Y:S02]  /*15f20*/  LDL.LU R22, [R1+0x268] ;  /* 0x0002680001167983 */ /* 0x000ee40000300800 */
[----:B------:R-:W3:Y:S02]  /*15f30*/  LDL.LU R23, [R1+0x26c] ;  /* 0x00026c0001177983 */ /* 0x000ee40000300800 */
[----:B---3--:R-:W-:Y:S01]  /*15f40*/  STL.64 [R1+0x2518], R22 ;  /* 0x0025181601007387 */ /* 0x008fe20000100a00 */
[----:B--2---:R0:W-:Y:S03]  /*15f50*/  STL.64 [R1+0x2510], R20 ;  /* 0x0025101401007387 */ /* 0x0041e60000100a00 */
[----:B0-----:R-:W2:Y:S01]  /*15f60*/  LDL.LU R20, [R1+0x270] ;  /* 0x0002700001147983 */ /* 0x001ea20000300800 */
[----:B------:R-:W2:Y:S02]  /*15f70*/  LDL.LU R21, [R1+0x274] ;  /* 0x0002740001157983 */ /* 0x000ea40000300800 */
[----:B------:R-:W2:Y:S02]  /*15f80*/  LDL.LU R22, [R1+0x278] ;  /* 0x0002780001167983 */ /* 0x000ea40000300800 */
[----:B------:R-:W2:Y:S01]  /*15f90*/  LDL.LU R23, [R1+0x27c] ;  /* 0x00027c0001177983 */ /* 0x000ea20000300800 */
[----:B------:R-:W3:Y:S01]  /*15fa0*/  LDL.LU.64 R26, [R1+0x2580] ;  /* 0x00258000011a7983 */ /* 0x000ee20000300a00 */
[----:B------:R-:W3:Y:S02]  /*15fb0*/  LDL.LU.64 R24, [R1+0x2578] ;  /* 0x0025780001187983 */ /* 0x000ee40000300a00 */
[----:B------:R-:W-:Y:S02]  /*15fc0*/  STL.64 [R1+0x140], R8 ;  /* 0x0001400801007387 */ /* 0x000fe40000100a00 */
[----:B------:R0:W-:Y:S02]  /*15fd0*/  STL.64 [R1+0x148], R10 ;  /* 0x0001480a01007387 */ /* 0x0001e40000100a00 */
[----:B0-----:R-:W3:Y:S02]  /*15fe0*/  LDL.LU.64 R10, [R1+0x2570] ;  /* 0x00257000010a7983 */ /* 0x001ee40000300a00 */
[C---:B---3--:R-:W-:Y:S02]  /*15ff0*/  HMMA.16816.F32 R8, R12.reuse, R10, R24 ;  /* 0x0000000a0c08723c */ /* 0x048fe40000001818 */
[----:B------:R-:W4:Y:S11]  /*16000*/  LDL.LU.64 R26, [R1+0x2568] ;  /* 0x00256800011a7983 */ /* 0x000f360000300a00 */
[----:B------:R-:W-:Y:S10]  /*16010*/  @!UPT UIADD3 URZ, URZ, URZ, URZ ;  /* 0x0000003f3f3ff290 */ /* 0x000ff4000fffe03f */
[----:B------:R0:W-:Y:S01]  /*16020*/  STL.64 [R1+0x1a0], R8 ;  /* 0x0001a00801007387 */ /* 0x0001e20000100a00 */
[----:B------:R1:W-:Y:S03]  /*16030*/  STL.64 [R1+0x1a8], R10 ;  /* 0x0001a80a01007387 */ /* 0x0003e60000100a00 */
[----:B0-----:R-:W3:Y:S01]  /*16040*/  LDL.LU R8, [R1+0x230] ;  /* 0x0002300001087983 */ /* 0x001ee20000300800 */
[----:B------:R-:W3:Y:S02]  /*16050*/  LDL.LU R9, [R1+0x234] ;  /* 0x0002340001097983 */ /* 0x000ee40000300800 */
[----:B-1----:R-:W3:Y:S02]  /*16060*/  LDL.LU R10, [R1+0x238] ;  /* 0x00023800010a7983 */ /* 0x002ee40000300800 */
[----:B------:R-:W3:Y:S01]  /*16070*/  LDL.LU R11, [R1+0x23c] ;  /* 0x00023c00010b7983 */ /* 0x000ee20000300800 */
[C---:B----4-:R-:W-:Y:S01]  /*16080*/  HMMA.16816.F32 R24, R12.reuse, R26, R4 ;  /* 0x0000001a0c18723c */ /* 0x050fe20000001804 */
[----:B------:R-:W4:Y:S01]  /*16090*/  LDL.LU.64 R6, [R1+0x2560] ;  /* 0x0025600001067983 */ /* 0x000f220000300a00 */
[----:B------:R-:W4:Y:S11]  /*160a0*/  LDL.LU.64 R4, [R1+0x2558] ;  /* 0x0025580001047983 */ /* 0x000f360000300a00 */
[----:B------:R-:W-:Y:S10]  /*160b0*/  @!UPT UIADD3 URZ, URZ, URZ, URZ ;  /* 0x0000003f3f3ff290 */ /* 0x000ff4000fffe03f */
[----:B------:R-:W-:Y:S01]  /*160c0*/  STL.64 [R1+0x1c0], R24 ;  /* 0x0001c01801007387 */ /* 0x000fe20000100a00 */
[----:B------:R0:W-:Y:S03]  /*160d0*/  STL.64 [R1+0x1c8], R26 ;  /* 0x0001c81a01007387 */ /* 0x0001e60000100a00 */
[----:B0-----:R-:W4:Y:S02]  /*160e0*/  LDL.LU.64 R26, [R1+0x2550] ;  /* 0x00255000011a7983 */ /* 0x001f240000300a00 */
[C---:B----4-:R-:W-:Y:S02]  /*160f0*/  HMMA.16816.F32 R24, R12.reuse, R26, R4 ;  /* 0x0000001a0c18723c */ /* 0x050fe40000001804 */
[----:B------:R-:W4:Y:S01]  /*16100*/  LDL.LU.64 R6, [R1+0x2548] ;  /* 0x0025480001067983 */ /* 0x000f220000300a00 */
[----:B------:R-:W4:Y:S11]  /*16110*/  LDL.LU.64 R4, [R1+0x2540] ;  /* 0x0025400001047983 */ /* 0x000f360000300a00 */
[----:B------:R-:W-:Y:S09]  /*16120*/  @!UPT UIADD3 URZ, URZ, URZ, URZ ;  /* 0x0000003f3f3ff290 */ /* 0x000ff2000fffe03f */
        /* <DEDUP_REMOVED lines=11> */
[----:B------:R-:W4:Y:S11]  /*161e0*/  LDL.LU R4, [R1+0x1e0] ;  /* 0x0001e00001047983 */ /* 0x000f360000300800 */
[----:B------:R-:W-:Y:S10]  /*161f0*/  @!UPT UIADD3 URZ, URZ, URZ, URZ ;  /* 0x0000003f3f3ff290 */ /* 0x000ff4000fffe03f */
[----:B------:R0:W-:Y:S01]  /*16200*/  STL.64 [R1+0x1b0], R24 ;  /* 0x0001b01801007387 */ /* 0x0001e20000100a00 */
[----:B------:R1:W-:Y:S02]  /*16210*/  STL.64 [R1+0x1b8], R26 ;  /* 0x0001b81a01007387 */ /* 0x0003e40000100a00 */
[----:B------:R-:W4:Y:S02]  /*16220*/  LDL.LU R5, [R1+0x1e4] ;  /* 0x0001e40001057983 */ /* 0x000f240000300800 */
[----:B------:R-:W4:Y:S01]  /*16230*/  LDL.LU R6, [R1+0x1e8] ;  /* 0x0001e80001067983 */ /* 0x000f220000300800 */
[----:B------:R-:W4:Y:S04]  /*16240*/  LDL.LU R7, [R1+0x1ec] ;  /* 0x0001ec0001077983 */ /* 0x000f280000300800 */
[----:B0-----:R-:W5:Y:S01]  /*16250*/  LDL.LU R24, [R1+0x200] ;  /* 0x0002000001187983 */ /* 0x001f620000300800 */
[----:B------:R-:W5:Y:S02]  /*16260*/  LDL.LU R25, [R1+0x204] ;  /* 0x0002040001197983 */ /* 0x000f640000300800 */
[----:B-1----:R-:W3:Y:S02]  /*16270*/  LDL.LU R26, [R1+0x208] ;  /* 0x00020800011a7983 */ /* 0x002ee40000300800 */
[----:B------:R-:W3:Y:S01]  /*16280*/  LDL.LU R27, [R1+0x20c] ;  /* 0x00020c00011b7983 */ /* 0x000ee20000300800 */
[C---:B--2---:R-:W-:Y:S01]  /*16290*/  HMMA.16816.F32 R16, R12.reuse, R18, R20 ;  /* 0x000000120c10723c */ /* 0x044fe20000001814 */
[----:B---3--:R-:W-:Y:S01]  /*162a0*/  STL.64 [R1+0x2478], R26 ;  /* 0x0024781a01007387 */ /* 0x008fe20000100a00 */
[----:B-----5:R0:W-:Y:S03]  /*162b0*/  STL.64 [R1+0x2470], R24 ;  /* 0x0024701801007387 */ /* 0x0201e60000100a00 */
[----:B0-----:R-:W4:Y:S01]  /*162c0*/  LDL.LU R24, [R1+0x120] ;  /* 0x0001200001187983 */ /* 0x001f220000300800 */
[----:B------:R-:W4:Y:S02]  /*162d0*/  LDL.LU R25, [R1+0x124] ;  /* 0x0001240001197983 */ /* 0x000f240000300800 */
[----:B------:R-:W2:Y:S02]  /*162e0*/  LDL.LU.64 R22, [R1+0x2518] ;  /* 0x0025180001167983 */ /* 0x000ea40000300a00 */
[----:B------:R-:W2:Y:S11]  /*162f0*/  LDL.LU.64 R20, [R1+0x2510] ;  /* 0x0025100001147983 */ /* 0x000eb60000300a00 */
[----:B------:R-:W-:Y:S02]  /*16300*/  @!UPT UIADD3 URZ, URZ, URZ, URZ ;  /* 0x0000003f3f3ff290 */ /* 0x000fe4000fffe03f */
[----:B------:R-:W-:Y:S01]  /*16310*/  STL.64 [R1+0x190], R16 ;  /* 0x0001901001007387 */ /* 0x000fe20000100a00 */
[----:B------:R0:W-:Y:S03]  /*16320*/  STL.64 [R1+0x198], R18 ;  /* 0x0001981201007387 */ /* 0x0001e60000100a00 */
[----:B0-----:R-:W2:Y:S02]  /*16330*/  LDL.LU.64 R18, [R1+0x2508] ;  /* 0x0025080001127983 */ /* 0x001ea40000300a00 */
[C---:B--2---:R-:W-:Y:S02]  /*16340*/  HMMA.16816.F32 R16, R12.reuse, R18, R20 ;  /* 0x000000120c10723c */ /* 0x044fe40000001814 */
[----:B------:R-:W2:Y:S01]  /*16350*/  LDL.LU.64 R22, [R1+0x2500] ;  /* 0x0025000001167983 */ /* 0x000ea20000300a00 */
[----:B------:R-:W2:Y:S11]  /*16360*/  LDL.LU.64 R20, [R1+0x24f8] ;  /* 0x0024f80001147983 */ /* 0x000eb60000300a00 */
[----:B------:R-:W-:Y:S09]  /*16370*/  @!UPT UIADD3 URZ, URZ, URZ, URZ ;  /* 0x0000003f3f3ff290 */ /* 0x000ff2000fffe03f */
        /* <DEDUP_REMOVED lines=9> */
[----:B0-----:R-:W2:Y:S01]  /*16410*/  LDL.LU.64 R18, [R1+0x24d8] ;  /* 0x0024d80001127983 */ /* 0x001ea20000300a00 */
[----:B------:R-:W3:Y:S01]  /*16420*/  LDL.LU.64 R16, [R1+0x24d0] ;  /* 0x0024d00001107983 */ /* 0x000ee20000300a00 */
[----:B--2---:R-:W-:Y:S11]  /*16430*/  HMMA.16816.F32 R20, R12, R18, R20 ;  /* 0x000000120c14723c */ /* 0x004ff60000001814 */
[----:B------:R-:W-:Y:S11]  /*16440*/  @!UPT UIADD3 URZ, URZ, URZ, URZ ;  /* 0x0000003f3f3ff290 */ /* 0x000ff6000fffe03f */
[----:B------:R-:W-:Y:S01]  /*16450*/  @!UPT UIADD3 URZ, URZ, URZ, URZ ;  /* 0x0000003f3f3ff290 */ /* 0x000fe2000fffe03f */
[----:B------:R-:W-:Y:S01]  /*16460*/  STL.64 [R1+0x160], R20 ;  /* 0x0001601401007387 */ /* 0x000fe20000100a00 */
[----:B------:R0:W-:Y:S03]  /*16470*/  STL.64 [R1+0x168], R22 ;  /* 0x0001681601007387 */ /* 0x0001e60000100a00 */
[----:B0-----:R-:W2:Y:S01]  /*16480*/  LDL.LU.64 R22, [R1+0x24c8] ;  /* 0x0024c80001167983 */ /* 0x001ea20000300a00 */
[----:B------:R-:W5:Y:S02]  /*16490*/  LDL.LU.64 R20, [R1+0x24c0] ;  /* 0x0024c00001147983 */ /* 0x000f640000300a00 */
[----:B---3--:R2:W-:Y:S02]  /*164a0*/  STL.64 [R1+0x2458], R16 ;  /* 0x0024581001007387 */ /* 0x0085e40000100a00 */
[----:B--2---:R-:W-:Y:S02]  /*164b0*/  IMAD.MOV.U32 R16, RZ, RZ, R23 ;  /* 0x000000ffff107224 */ /* 0x004fe400078e0017 */
[----:B------:R-:W2:Y:S01]  /*164c0*/  LDL.LU R23, [R1+0x24b8] ;  /* 0x0024b80001177983 */ /* 0x000ea20000300800 */
[----:B------:R-:W-:-:S02]  /*164d0*/  MOV R17, R0 ;  /* 0x0000000000117202 */ /* 0x000fc40000000f00 */
[----:B------:R-:W3:Y:S02]  /*164e0*/  LDL.LU R0, [R1+0x24b4] ;  /* 0x0024b40001007983 */ /* 0x000ee40000300800 */
[----:B------:R-:W-:Y:S01]  /*164f0*/  IMAD.MOV.U32 R18, RZ, RZ, R28 ;  /* 0x000000ffff127224 */ /* 0x000fe200078e001c */
[----:B------:R0:W-:Y:S02]  /*16500*/  STL.64 [R1+0x2480], R16 ;  /* 0x0024801001007387 */ /* 0x0001e40000100a00 */
[----:B0-----:R-:W-:Y:S01]  /*16510*/  IMAD.MOV.U32 R16, RZ, RZ, R2 ;  /* 0x000000ffff107224 */ /* 0x001fe200078e0002 */
[----:B------:R-:W-:Y:S01]  /*16520*/  MOV R17, R3 ;  /* 0x0000000300117202 */ /* 0x000fe20000000f00 */
[----:B------:R-:W3:Y:S01]  /*16530*/  LDL.LU R2, [R1+0x24b0] ;  /* 0x0024b00001027983 */ /* 0x000ee20000300800 */
[----:B------:R-:W3:Y:S02]  /*16540*/  LDL.LU R3, [R1+0x24ac] ;  /* 0x0024ac0001037983 */ /* 0x000ee40000300800 */
[----:B------:R-:W3:Y:S01]  /*16550*/  LDL.LU R28, [R1+0x24a8] ;  /* 0x0024a800011c7983 */ /* 0x000ee20000300800 */
[----:B--2---:R-:W-:Y:S11]  /*16560*/  HMMA.16816.F32 R8, R12, R22, R8 ;  /* 0x000000160c08723c */ /* 0x004ff60000001808 */
[----:B------:R-:W-:Y:S11]  /*16570*/  @!UPT UIADD3 URZ, URZ, URZ, URZ ;  /* 0x0000003f3f3ff290 */ /* 0x000ff6000fffe03f */
[----:B------:R-:W-:Y:S01]  /*16580*/  @!UPT UIADD3 URZ, URZ, URZ, URZ ;  /* 0x0000003f3f3ff290 */ /* 0x000fe2000fffe03f */
[----:B------:R-:W-:Y:S01]  /*16590*/  STL.64 [R1+0x260], R8 ;  /* 0x0002600801007387 */ /* 0x000fe20000100a00 */
[----:B------:R0:W-:Y:S03]  /*165a0*/  STL.64 [R1+0x268], R10 ;  /* 0x0002680a01007387 */ /* 0x0001e60000100a00 */
[----:B0-----:R-:W4:Y:S01]  /*165b0*/  LDL.LU.64 R10, [R1+0x24a0] ;  /* 0x0024a000010a7983 */ /* 0x001f220000300a00 */
[----:B------:R-:W4:Y:S02]  /*165c0*/  LDL.LU.64 R8, [R1+0x2498] ;  /* 0x0024980001087983 */ /* 0x000f240000300a00 */
[----:B------:R-:W-:Y:S02]  /*165d0*/  STL [R1+0x20ec], R12 ;  /* 0x0020ec0c01007387 */ /* 0x000fe40000100800 */
[----:B------:R3:W-:Y:S01]  /*165e0*/  STL [R1+0x20e8], R13 ;  /* 0x0020e80d01007387 */ /* 0x0007e20000100800 */
[----:B------:R0:W-:Y:S01]  /*165f0*/  STL [R1+0x209c], R14 ;  /* 0x00209c0e01007387 */ /* 0x0001e20000100800 */
[----:B------:R1:W-:Y:S01]  /*16600*/  STL [R1+0x2098], R15 ;  /* 0x0020980f01007387 */ /* 0x0003e20000100800 */
[----:B---3--:R-:W-:Y:S01]  /*16610*/  MOV R13, R3 ;  /* 0x00000003000d7202 */ /* 0x008fe20000000f00 */
[----:B0-----:R-:W-:Y:S01]  /*16620*/  IMAD.MOV.U32 R14, RZ, RZ, R2 ;  /* 0x000000ffff0e7224 */ /* 0x001fe200078e0002 */
[----:B-1----:R-:W-:Y:S01]  /*16630*/  MOV R15, R0 ;  /* 0x00000000000f7202 */ /* 0x002fe20000000f00 */
[----:B----4-:R-:W-:Y:S11]  /*16640*/  HMMA.16816.F32 R4, R8, R24, R4 ;  /* 0x000000180804723c */ /* 0x010ff60000001804 */
[----:B------:R-:W-:Y:S11]  /*16650*/  @!UPT UIADD3 URZ, URZ, URZ, URZ ;  /* 0x0000003f3f3ff290 */ /* 0x000ff6000fffe03f */
[----:B------:R-:W-:Y:S01]  /*16660*/  @!UPT UIADD3 URZ, URZ, URZ, URZ ;  /* 0x0000003f3f3ff290 */ /* 0x000fe2000fffe03f */
[----:B------:R0:W-:Y:S01]  /*16670*/  STL [R1+0x150], R4 ;  /* 0x0001500401007387 */ /* 0x0001e20000100800 */
[----:B------:R-:W-:Y:S01]  /*16680*/  MOV R2, R6 ;  /* 0x0000000600027202 */ /* 0x000fe20000000f00 */
[----:B------:R-:W-:Y:S02]  /*16690*/  IMAD.MOV.U32 R0, RZ, RZ, R7 ;  /* 0x000000ffff007224 */ /* 0x000fe400078e0007 */
[----:B------:R-:W-:Y:S01]  /*166a0*/  IMAD.MOV.U32 R3, RZ, RZ, R5 ;  /* 0x000000ffff037224 */ /* 0x000fe200078e0005 */
[----:B------:R-:W2:Y:S04]  /*166b0*/  LDL.LU.64 R6, [R1+0x2490] ;  /* 0x0024900001067983 */ /* 0x000ea80000300a00 */
[----:B0-----:R-:W2:Y:S01]  /*166c0*/  LDL.LU.64 R4, [R1+0x2488] ;  /* 0x0024880001047983 */ /* 0x001ea20000300a00 */
[----:B------:R-:W-:Y:S01]  /*166d0*/  MOV R19, R29 ;  /* 0x0000001d00137202 */ /* 0x000fe20000000f00 */
[----:B------:R-:W-:Y:S02]  /*166e0*/  STL [R1+0x2398], R0 ;  /* 0x0023980001007387 */ /* 0x000fe40000100800 */
[----:B------:R-:W-:Y:S01]  /*166f0*/  STL [R1+0x2394], R2 ;  /* 0x0023940201007387 */ /* 0x000fe20000100800 */
[----:B------:R-:W-:Y:S01]  /*16700*/  STL [R1+0x2390], R3 ;  /* 0x0023900301007387 */ /* 0x000fe20000100800 */
[----:B------:R-:W-:-:S02]  /*16710*/  IMAD.MOV.U32 R12, RZ, RZ, R28 ;  /* 0x000000ffff0c7224 */ /* 0x000fc400078e001c */
[----:B--2---:R-:W-:Y:S01]  /*16720*/  HMMA.16816.F32 R24, R4, R24, R16 ;  /* 0x000000180418723c */ /* 0x004fe20000001810 */
[----:B------:R-:W2:Y:S11]  /*16730*/  LDL.LU.64 R16, [R1+0x2480] ;  /* 0x0024800001107983 */ /* 0x000eb60000300a00 */
[----:B------:R-:W-:Y:S11]  /*16740*/  @!UPT UIADD3 URZ, URZ, URZ, URZ ;  /* 0x0000003f3f3ff290 */ /* 0x000ff6000fffe03f */
[----:B------:R0:W-:Y:S01]  /*16750*/  STL.64 [R1+0xd0], R24 ;  /* 0x0000d01801007387 */ /* 0x0001e20000100a00 */
[----:B------:R-:W-:Y:S01]  /*16760*/  MOV R29, R26 ;  /* 0x0000001a001d7202 */ /* 0x000fe20000000f00 */
[----:B------:R-:W-:Y:S02]  /*16770*/  IMAD.MOV.U32 R28, RZ, RZ, R27 ;  /* 0x000000ffff1c7224 */ /* 0x000fe400078e001b */
[----:B------:R-:W2:Y:S04]  /*16780*/  LDL.LU.64 R26, [R1+0x2478] ;  /* 0x00247800011a7983 */ /* 0x000ea80000300a00 */
[----:B0-----:R-:W2:Y:S01]  /*16790*/  LDL.LU.64 R24, [R1+0x2470] ;  /* 0x0024700001187983 */ /* 0x001ea20000300a00 */
[----:B------:R-:W-:Y:S02]  /*167a0*/  STL [R1+0x22ec], R28 ;  /* 0x0022ec1c01007387 */ /* 0x000fe40000100800 */
[----:B------:R-:W-:Y:S01]  /*167b0*/  STL [R1+0x22e8], R29 ;  /* 0x0022e81d01007387 */ /* 0x000fe20000100800 */
[-C--:B--2---:R-:W-:Y:S11]  /*167c0*/  HMMA.16816.F32 R24, R8, R16.reuse, R24 ;  /* 0x000000100818723c */ /* 0x084ff60000001818 */
[----:B------:R-:W-:Y:S11]  /*167d0*/  @!UPT UIADD3 URZ, URZ, URZ, URZ ;  /* 0x0000003f3f3ff290 */ /* 0x000ff6000fffe03f */
[----:B------:R-:W-:Y:S01]  /*167e0*/  @!UPT UIADD3 URZ, URZ, URZ, URZ ;  /* 0x0000003f3f3ff290 */ /* 0x000fe2000fffe03f */
[----:B------:R-:W-:Y:S01]  /*167f0*/  STL.64 [R1+0x110], R24 ;  /* 0x0001101801007387 */ /* 0x000fe20000100a00 */
[----:B------:R0:W-:Y:S03]  /*16800*/  STL.64 [R1+0x118], R26 ;  /* 0x0001181a01007387 */ /* 0x0001e60000100a00 */
[----:B0-----:R-:W2:Y:S01]  /*16810*/  LDL.LU.64 R26, [R1+0x2468] ;  /* 0x00246800011a7983 */ /* 0x001ea20000300a00 */
[----:B------:R-:W2:Y:S02]  /*16820*/  LDL.LU.64 R24, [R1+0x2460] ;  /* 0x0024600001187983 */ /* 0x000ea40000300a00 */
[----:B--2---:R-:W-:Y:S01]  /*16830*/  HMMA.16816.F32 R24, R4, R16, R24 ;  /* 0x000000100418723c */ /* 0x004fe20000001818 */
[----:B------:R-:W2:Y:S01]  /*16840*/  LDL.LU.64 R16, [R1+0x2458] ;  /* 0x0024580001107983 */ /* 0x000ea20000300a00 */
[----:B------:R-:W-:Y:S11]  /*16850*/  STL.64 [R1+0x2450], R10 ;  /* 0x0024500a01007387 */ /* 0x000ff60000100a00 */
[----:B------:R-:W-:Y:S10]  /*16860*/  @!UPT UIADD3 URZ, URZ, URZ, URZ ;  /* 0x0000003f3f3ff290 */ /* 0x000ff4000fffe03f */
[----:B------:R-:W-:Y:S01]  /*16870*/  STL.64 [R1+0x90], R24 ;  /* 0x0000901801007387 */ /* 0x000fe20000100a00 */
[----:B------:R-:W-:Y:S02]  /*16880*/  STL.64 [R1+0x98], R26 ;  /* 0x0000981a01007387 */ /* 0x000fe40000100a00 */
[----:B------:R0:W-:Y:S02]  /*16890*/  STL.64 [R1+0x2448], R8 ;  /* 0x0024480801007387 */ /* 0x0001e40000100a00 */
[----:B-----5:R-:W1:Y:S01]  /*168a0*/  LDSM.16.M88.4 R24, [R21+0x12080] ;  /* 0x012080001518783b */ /* 0x020e620000000200 */
[----:B--2---:R-:W-:Y:S11]  /*168b0*/  HMMA.16816.F32 R12, R8, R16, R12 ;  /* 0x00000010080c723c */ /* 0x004ff6000000180c */
[----:B------:R-:W-:Y:S11]  /*168c0*/  @!UPT UIADD3 URZ, URZ, URZ, URZ ;  /* 0x0000003f3f3ff290 */ /* 0x000ff6000fffe03f */
[----:B------:R-:W-:Y:S01]  /*168d0*/  @!UPT UIADD3 URZ, URZ, URZ, URZ ;  /* 0x0000003f3f3ff290 */ /* 0x000fe2000fffe03f */
[----:B------:R2:W-:Y:S01]  /*168e0*/  STL.64 [R1+0xc0], R12 ;  /* 0x0000c00c01007387 */ /* 0x0005e20000100a00 */
[----:B------:R-:W-:Y:S02]  /*168f0*/  STL.64 [R1+0xc8], R14 ;  /* 0x0000c80e01007387 */ /* 0x000fe40000100a00 */
[----:B0-----:R-:W3:Y:S02]  /*16900*/  LDL.LU R8, [R1+0xb0] ;  /* 0x0000b00001087983 */ /* 0x001ee40000300800 */
[----:B------:R-:W3:Y:S01]  /*16910*/  LDL.LU R9, [R1+0xb4] ;  /* 0x0000b40001097983 */ /* 0x000ee20000300800 */
[----:B------:R-:W3:Y:S01]  /*16920*/  LDL.LU R10, [R1+0xb8] ;  /* 0x0000b800010a7983 */ /* 0x000ee20000300800 */
[----:B-1----:R-:W-:Y:S02]  /*16930*/  STL.64 [R1+0x38], R26 ;  /* 0x0000381a01007387 */ /* 0x002fe40000100a00 */
[----:B--2---:R-:W-:Y:S01]  /*16940*/  IMAD.MOV.U32 R13, RZ, RZ, R24 ;  /* 0x000000ffff0d7224 */ /* 0x004fe200078e0018 */
[----:B------:R-:W-:-:S02]  /*16950*/  MOV R12, R25 ;  /* 0x00000019000c7202 */ /* 0x000fc40000000f00 */
[----:B------:R-:W0:Y:S01]  /*16960*/  LDSM.16.M88.4 R24, [R21+0x12880] ;  /* 0x012880001518783b */ /* 0x000e220000000200 */
[----:B------:R-:W-:-:S03]  /*16970*/  MOV R11, R20 ;  /* 0x00000014000b7202 */ /* 0x000fc60000000f00 */
[----:B0-----:R0:W-:Y:S04]  /*16980*/  STL.64 [R1+0x28], R26 ;  /* 0x0000281a01007387 */ /* 0x0011e80000100a00 */
[----:B0-----:R-:W2:Y:S01]  /*16990*/  LDL R27, [R1+0x42c] ;  /* 0x00042c00011b7983 */ /* 0x001ea20000100800 */
[----:B------:R-:W-:Y:S02]  /*169a0*/  STL.64 [R1+0x2440], R6 ;  /* 0x0024400601007387 */ /* 0x000fe40000100a00 */
[----:B------:R-:W-:Y:S01]  /*169b0*/  STL.64 [R1+0x2438], R4 ;  /* 0x0024380401007387 */ /* 0x000fe20000100a00 */
[----:B---3--:R-:W-:Y:S01]  /*169c0*/  HMMA.16816.F32 R8, R4, R16, R8 ;  /* 0x000000100408723c */ /* 0x008fe20000001808 */
[----:B------:R-:W-:Y:S11]  /*169d0*/  LDSM.16.M88.4 R16, [R21+0x14080] ;  /* 0x014080001510783b */ /* 0x000ff60000000200 */
[----:B------:R-:W-:Y:S11]  /*169e0*/  @!UPT UIADD3 URZ, URZ, URZ, URZ ;  /* 0x0000003f3f3ff290 */ /* 0x000ff6000fffe03f */
[----:B------:R-:W-:Y:S01]  /*169f0*/  STL.64 [R1+0x80], R8 ;  /* 0x0000800801007387 */ /* 0x000fe20000100a00 */
[----:B------:R-:W-:Y:S02]  /*16a00*/  STL.64 [R1+0x88], R10 ;  /* 0x0000880a01007387 */ /* 0x000fe40000100a00 */
[----:B------:R-:W0:Y:S04]  /*16a10*/  LDSM.16.M88.4 R8, [R21+0x13080] ;  /* 0x013080001508783b */ /* 0x000e280000000200 */
[----:B0-----:R-:W-:Y:S01]  /*16a20*/  IMAD.MOV.U32 R7, RZ, RZ, R8 ;  /* 0x000000ffff077224 */ /* 0x001fe200078e0008 */
[----:B------:R-:W-:Y:S01]  /*16a30*/  STL.64 [R1+0x18], R10 ;  /* 0x0000180a01007387 */ /* 0x000fe20000100a00 */
[----:B------:R-:W-:Y:S02]  /*16a40*/  MOV R6, R9 ;  /* 0x0000000900067202 */ /* 0x000fe40000000f00 */
[----:B------:R-:W0:Y:S04]  /*16a50*/  LDSM.16.M88.4 R8, [R21+0x13880] ;  /* 0x013880001508783b */ /* 0x000e280000000200 */
[----:B0-----:R-:W-:Y:S01]  /*16a60*/  IMAD.MOV.U32 R22, RZ, RZ, R8 ;  /* 0x000000ffff167224 */ /* 0x001fe200078e0008 */
[----:B------:R-:W-:Y:S01]  /*16a70*/  STL.64 [R1+0x8], R10 ;  /* 0x0000080a01007387 */ /* 0x000fe20000100a00 */
[----:B------:R-:W-:-:S02]  /*16a80*/  MOV R20, R9 ;  /* 0x0000000900147202 */ /* 0x000fc40000000f00 */
[----:B------:R-:W0:Y:S04]  /*16a90*/  LDSM.16.M88.4 R8, [R21+0x14880] ;  /* 0x014880001508783b */ /* 0x000e280000000200 */
[----:B------:R-:W-:Y:S01]  /*16aa0*/  STL [R1+0x23a8], R18 ;  /* 0x0023a81201007387 */ /* 0x000fe20000100800 */
[----:B------:R-:W-:Y:S01]  /*16ab0*/  STL [R1+0x23a4], R19 ;  /* 0x0023a41301007387 */ /* 0x000fe20000100800 */
[----:B0-----:R-:W-:-:S03]  /*16ac0*/  IMAD.MOV.U32 R5, RZ, RZ, R8 ;  /* 0x000000ffff057224 */ /* 0x001fc600078e0008 */
[----:B------:R-:W-:Y:S01]  /*16ad0*/  STL.64 [R1+0x48], R10 ;  /* 0x0000480a01007387 */ /* 0x000fe20000100a00 */
[----:B------:R-:W-:Y:S02]  /*16ae0*/  MOV R4, R9 ;  /* 0x0000000900047202 */ /* 0x000fe40000000f00 */
[----:B------:R-:W0:Y:S04]  /*16af0*/  LDSM.16.M88.4 R8, [R21+0x15080] ;  /* 0x015080001508783b */ /* 0x000e280000000200 */
[----:B0-----:R-:W-:Y:S01]  /*16b00*/  IMAD.MOV.U32 R2, RZ, RZ, R8 ;  /* 0x000000ffff027224 */ /* 0x001fe200078e0008 */
[----:B------:R-:W-:Y:S01]  /*16b10*/  MOV R3, R9 ;  /* 0x0000000900037202 */ /* 0x000fe20000000f00 */
[----:B------:R-:W-:Y:S01]  /*16b20*/  IMAD.MOV.U32 R28, RZ, RZ, R10 ;  /* 0x000000ffff1c7224 */ /* 0x000fe200078e000a */
[----:B------:R-:W-:-:S02]  /*16b30*/  MOV R29, R11 ;  /* 0x0000000b001d7202 */ /* 0x000fc40000000f00 */
[----:B------:R-:W0:Y:S04]  /*16b40*/  LDSM.16.M88.4 R8, [R21+0x15880] ;  /* 0x015880001508783b */ /* 0x000e280000000200 */
[----:B0-----:R-:W-:Y:S01]  /*16b50*/  STL [R1+0xe0], R8 ;  /* 0x0000e00801007387 */ /* 0x001fe20000100800 */
[----:B------:R-:W-:Y:S02]  /*16b60*/  STL.64 [R1+0xe8], R10 ;  /* 0x0000e80a01007387 */ /* 0x000fe40000100a00 */
[----:B------:R-:W-:Y:S02]  /*16b70*/  IMAD.MOV.U32 R0, RZ, RZ, R9 ;  /* 0x000000ffff007224 */ /* 0x000fe400078e0009 */
[----:B------:R-:W0:Y:S02]  /*16b80*/  LDSM.16.M88.4 R8, [R21+0x16080] ;  /* 0x016080001508783b */ /* 0x000e240000000200 */
[----:B0-----:R-:W-:Y:S01]  /*16b90*/  MOV R18, R8 ;  /* 0x0000000800127202 */ /* 0x001fe20000000f00 */
[----:B------:R-:W-:Y:S01]  /*16ba0*/  IMAD.MOV.U32 R19, RZ, RZ, R9 ;  /* 0x000000ffff137224 */ /* 0x000fe200078e0009 */
[----:B------:R0:W-:Y:S04]  /*16bb0*/  STL.64 [R1+0x138], R10 ;  /* 0x0001380a01007387 */ /* 0x0001e80000100a00 */
[----:B0-----:R-:W3:Y:S01]  /*16bc0*/  LDL.LU.64 R10, [R1+0x2450] ;  /* 0x00245000010a7983 */ /* 0x001ee20000300a00 */
[----:B------:R-:W3:Y:S02]  /*16bd0*/  LDL.LU.64 R8, [R1+0x2448] ;  /* 0x0024480001087983 */ /* 0x000ee40000300a00 */
[----:B------:R-:W-:Y:S02]  /*16be0*/  STL.64 [R1+0x23c0], R18 ;  /* 0x0023c01201007387 */ /* 0x000fe40000100a00 */
[----:B------:R0:W-:Y:S02]  /*16bf0*/  STL.64 [R1+0x23b8], R16 ;  /* 0x0023b81001007387 */ /* 0x0001e40000100a00 */
[----:B0-----:R-:W-:Y:S01]  /*16c00*/  MOV R16, R22 ;  /* 0x0000001600107202 */ /* 0x001fe20000000f00 */
[----:B------:R-:W-:-:S02]  /*16c10*/  IMAD.MOV.U32 R17, RZ, RZ, R20 ;  /* 0x000000ffff117224 */ /* 0x000fc400078e0014 */
[----:B------:R-:W0:Y:S01]  /*16c20*/  LDSM.16.M88.4 R20, [R21+0x16880] ;  /* 0x016880001514783b */ /* 0x000e220000000200 */
[----:B------:R-:W-:Y:S01]  /*16c30*/  IMAD.MOV.U32 R15, RZ, RZ, R24 ;  /* 0x000000ffff0f7224 */ /* 0x000fe200078e0018 */
[----:B------:R-:W-:Y:S02]  /*16c40*/  MOV R14, R25 ;  /* 0x00000019000e7202 */ /* 0x000fe40000000f00 */
[----:B0-----:R-:W-:Y:S01]  /*16c50*/  MOV R19, R20 ;  /* 0x0000001400137202 */ /* 0x001fe20000000f00 */
[----:B------:R-:W-:Y:S01]  /*16c60*/  STL.64 [R1+0x228], R22 ;  /* 0x0002281601007387 */ /* 0x000fe20000100a00 */
[----:B------:R-:W-:Y:S02]  /*16c70*/  IMAD.MOV.U32 R18, RZ, RZ, R21 ;  /* 0x000000ffff127224 */ /* 0x000fe400078e0015 */
[----:B--2---:R-:W0:Y:S02]  /*16c80*/  LDSM.16.MT88.4 R20, [R27+0xe000] ;  /* 0x00e000001b14783b */ /* 0x004e240000004200 */
[----:B------:R-:W1:Y:S04]  /*16c90*/  LDSM.16.MT88.4 R24, [R27+0xe100] ;  /* 0x00e100001b18783b */ /* 0x000e680000004200 */
[----:B0-----:R-:W-:Y:S01]  /*16ca0*/  STL.64 [R1+0x22f8], R22 ;  /* 0x0022f81601007387 */ /* 0x001fe20000100a00 */
[----:B------:R-:W-:Y:S02]  /*16cb0*/  STL.64 [R1+0x22f0], R20 ;  /* 0x0022f01401007387 */ /* 0x000fe40000100a00 */
[----:B------:R0:W-:Y:S02]  /*16cc0*/  STL.64 [R1+0x23e8], R16 ;  /* 0x0023e81001007387 */ /* 0x0001e40000100a00 */
[----:B------:R-:W-:Y:S01]  /*16cd0*/  STL.64 [R1+0x2418], R18 ;  /* 0x0024181201007387 */ /* 0x000fe20000100a00 */
[----:B0-----:R-:W-:Y:S01]  /*16ce0*/  MOV R16, R7 ;  /* 0x0000000700107202 */ /* 0x001fe20000000f00 */
[----:B------:R-:W-:Y:S01]  /*16cf0*/  IMAD.MOV.U32 R17, RZ, RZ, R6 ;  /* 0x000000ffff117224 */ /* 0x000fe200078e0006 */
[----:B------:R-:W-:Y:S01]  /*16d00*/  MOV R20, R15 ;  /* 0x0000000f00147202 */ /* 0x000fe20000000f00 */
[----:B------:R-:W-:-:S03]  /*16d10*/  IMAD.MOV.U32 R21, RZ, RZ, R14 ;  /* 0x000000ffff157224 */ /* 0x000fc600078e000e */
[----:B------:R-:W-:Y:S01]  /*16d20*/  STL.64 [R1+0x2410], R16 ;  /* 0x0024101001007387 */ /* 0x000fe20000100a00 */
[----:B-1----:R-:W-:Y:S02]  /*16d30*/  STL.64 [R1+0x22e0], R26 ;  /* 0x0022e01a01007387 */ /* 0x002fe40000100a00 */
[----:B------:R0:W-:Y:S02]  /*16d40*/  STL.64 [R1+0x22d8], R24 ;  /* 0x0022d81801007387 */ /* 0x0001e40000100a00 */
[----:B------:R-:W-:Y:S01]  /*16d50*/  STL.64 [R1+0x2420], R20 ;  /* 0x0024201401007387 */ /* 0x000fe20000100a00 */
[----:B0-----:R-:W-:Y:S01]  /*16d60*/  MOV R24, R5 ;  /* 0x0000000500187202 */ /* 0x001fe20000000f00 */
[----:B------:R-:W-:-:S05]  /*16d70*/  IMAD.MOV.U32 R25, RZ, RZ, R4 ;  /* 0x000000ffff197224 */ /* 0x000fca00078e0004 */
[----:B------:R0:W-:Y:S04]  /*16d80*/  STL.64 [R1+0x23b0], R24 ;  /* 0x0023b01801007387 */ /* 0x0001e80000100a00 */
[----:B0-----:R-:W2:Y:S01]  /*16d90*/  LDL.LU R24, [R1+0x320] ;  /* 0x0003200001187983 */ /* 0x001ea20000300800 */
[----:B------:R-:W2:Y:S02]  /*16da0*/  LDL.LU R25, [R1+0x324] ;  /* 0x0003240001197983 */ /* 0x000ea40000300800 */
[----:B------:R-:W4:Y:S02]  /*16db0*/  LDL.LU R26, [R1+0x328] ;  /* 0x00032800011a7983 */ /* 0x000f240000300800 */
[----:B------:R-:W4:Y:S01]  /*16dc0*/  LDL.LU R27, [R1+0x32c] ;  /* 0x00032c00011b7983 */ /* 0x000f220000300800 */
[----:B------:R-:W5:Y:S01]  /*16dd0*/  LDL.LU R16, [R1+0x2f0] ;  /* 0x0002f00001107983 */ /* 0x000f620000300800 */
[----:B------:R-:W5:Y:S02]  /*16de0*/  LDL.LU R17, [R1+0x2f4] ;  /* 0x0002f40001117983 */ /* 0x000f640000300800 */
[----:B------:R-:W2:Y:S02]  /*16df0*/  LDL.LU R18, [R1+0x2f8] ;  /* 0x0002f80001127983 */ /* 0x000ea40000300800 */
[----:B------:R-:W2:Y:S01]  /*16e00*/  LDL.LU R19, [R1+0x2fc] ;  /* 0x0002fc0001137983 */ /* 0x000ea20000300800 */
[----:B------:R-:W3:Y:S01]  /*16e10*/  LDL.LU R4, [R1+0x2e0] ;  /* 0x0002e00001047983 */ /* 0x000ee20000300800 */
[----:B------:R-:W3:Y:S02]  /*16e20*/  LDL.LU R5, [R1+0x2e4] ;  /* 0x0002e40001057983 */ /* 0x000ee40000300800 */
[----:B------:R-:W3:Y:S02]  /*16e30*/  LDL.LU R6, [R1+0x2e8] ;  /* 0x0002e80001067983 */ /* 0x000ee40000300800 */
[----:B------:R-:W3:Y:S02]  /*16e40*/  LDL.LU R7, [R1+0x2ec] ;  /* 0x0002ec0001077983 */ /* 0x000ee40000300800 */
[----:B------:R-:W-:Y:S01]  /*16e50*/  IMAD.MOV.U32 R21, RZ, RZ, R12 ;  /* 0x000000ffff157224 */ /* 0x000fe200078e000c */
[----:B------:R-:W-:Y:S01]  /*16e60*/  MOV R20, R13 ;  /* 0x0000000d00147202 */ /* 0x000fe20000000f00 */
[----:B--2---:R-:W-:Y:S01]  /*16e70*/  STL.64 [R1+0x2430], R18 ;  /* 0x0024301201007387 */ /* 0x004fe20000100a00 */
[----:B-----5:R0:W-:Y:S03]  /*16e80*/  STL.64 [R1+0x2428], R16 ;  /* 0x0024281001007387 */ /* 0x0201e60000100a00 */
[----:B0-----:R-:W2:Y:S01]  /*16e90*/  LDL.LU R16, [R1+0x140] ;  /* 0x0001400001107983 */ /* 0x001ea20000300800 */
[----:B------:R-:W2:Y:S02]  /*16ea0*/  LDL.LU R17, [R1+0x144] ;  /* 0x0001440001117983 */ /* 0x000ea40000300800 */
[----:B------:R-:W2:Y:S02]  /*16eb0*/  LDL.LU R18, [R1+0x148] ;  /* 0x0001480001127983 */ /* 0x000ea40000300800 */
[----:B------:R-:W2:Y:S01]  /*16ec0*/  LDL.LU R19, [R1+0x14c] ;  /* 0x00014c0001137983 */ /* 0x000ea20000300800 */
[----:B------:R-:W5:Y:S01]  /*16ed0*/  LDL.LU R12, [R1+0x300] ;  /* 0x00030000010c7983 */ /* 0x000f620000300800 */
[----:B------:R-:W5:Y:S02]  /*16ee0*/  LDL.LU R13, [R1+0x304] ;  /* 0x00030400010d7983 */ /* 0x000f640000300800 */
[----:B------:R-:W5:Y:S02]  /*16ef0*/  LDL.LU R14, [R1+0x308] ;  /* 0x00030800010e7983 */ /* 0x000f640000300800 */
[----:B------:R-:W5:Y:S01]  /*16f00*/  LDL.LU R15, [R1+0x30c] ;  /* 0x00030c00010f7983 */ /* 0x000f620000300800 */
[----:B----4-:R-:W-:Y:S01]  /*16f10*/  STL.64 [R1+0x23d0], R26 ;  /* 0x0023d01a01007387 */ /* 0x010fe20000100a00 */
[----:B------:R0:W-:Y:S03]  /*16f20*/  STL.64 [R1+0x23c8], R24 ;  /* 0x0023c81801007387 */ /* 0x0001e60000100a00 */
[----:B0-----:R-:W4:Y:S01]  /*16f30*/  LDL.LU R24, [R1+0x1d0] ;  /* 0x0001d00001187983 */ /* 0x001f220000300800 */
[----:B------:R-:W4:Y:S02]  /*16f40*/  LDL.LU R25, [R1+0x1d4] ;  /* 0x0001d40001197983 */ /* 0x000f240000300800 */
[----:B------:R-:W2:Y:S02]  /*16f50*/  LDL.LU R26, [R1+0x1d8] ;  /* 0x0001d800011a7983 */ /* 0x000ea40000300800 */
[----:B------:R-:W2:Y:S02]  /*16f60*/  LDL.LU R27, [R1+0x1dc] ;  /* 0x0001dc00011b7983 */ /* 0x000ea40000300800 */
[----:B--2---:R-:W-:Y:S01]  /*16f70*/  STL.64 [R1+0x23e0], R26 ;  /* 0x0023e01a01007387 */ /* 0x004fe20000100a00 */
[----:B----4-:R0:W-:Y:S03]  /*16f80*/  STL.64 [R1+0x23d8], R24 ;  /* 0x0023d81801007387 */ /* 0x0101e60000100a00 */
[----:B0-----:R-:W2:Y:S01]  /*16f90*/  LDL.LU R24, [R1+0x310] ;  /* 0x0003100001187983 */ /* 0x001ea20000300800 */
[----:B------:R-:W2:Y:S02]  /*16fa0*/  LDL.LU R25, [R1+0x314] ;  /* 0x0003140001197983 */ /* 0x000ea40000300800 */
[----:B------:R-:W4:Y:S02]  /*16fb0*/  LDL.LU R26, [R1+0x318] ;  /* 0x00031800011a7983 */ /* 0x000f240000300800 */
[----:B------:R-:W4:Y:S01]  /*16fc0*/  LDL.LU R27, [R1+0x31c] ;  /* 0x00031c00011b7983 */ /* 0x000f220000300800 */
[-C--:B---3--:R-:W-:Y:S01]  /*16fd0*/  HMMA.16816.F32 R4, R8, R20.reuse, R4 ;  /* 0x000000140804723c */ /* 0x088fe20000001804 */
[----:B----4-:R-:W-:Y:S01]  /*16fe0*/  STL.64 [R1+0x23f8], R26 ;  /* 0x0023f81a01007387 */ /* 0x010fe20000100a00 */
        /* <DEDUP_REMOVED lines=10> */
[----:B------:R-:W2:Y:S02]  /*17090*/  LDL.LU R27, [R1+0x1ac] ;  /* 0x0001ac00011b7983 */ /* 0x000ea40000300800 */
[----:B------:R-:W-:Y:S01]  /*170a0*/  STL.64 [R1+0xb0], R4 ;  /* 0x0000b00401007387 */ /* 0x000fe20000100a00 */
[----:B------:R0:W-:Y:S03]  /*170b0*/  STL.64 [R1+0xb8], R6 ;  /* 0x0000b80601007387 */ /* 0x0001e60000100a00 */
[----:B0-----:R-:W3:Y:S01]  /*170c0*/  LDL.LU.64 R6, [R1+0x2440] ;  /* 0x0024400001067983 */ /* 0x001ee20000300a00 */
[----:B------:R-:W3:Y:S02]  /*170d0*/  LDL.LU.64 R4, [R1+0x2438] ;  /* 0x0024380001047983 */ /* 0x000ee40000300a00 */
[----:B---3--:R-:W-:Y:S01]  /*170e0*/  HMMA.16816.F32 R20, R4, R20, R16 ;  /* 0x000000140414723c */ /* 0x008fe20000001810 */
[----:B------:R-:W3:Y:S01]  /*170f0*/  LDL.LU.64 R18, [R1+0x2430] ;  /* 0x0024300001127983 */ /* 0x000ee20000300a00 */
[----:B------:R-:W3:Y:S11]  /*17100*/  LDL.LU.64 R16, [R1+0x2428] ;  /* 0x0024280001107983 */ /* 0x000ef60000300a00 */
[----:B------:R-:W-:Y:S10]  /*17110*/  @!UPT UIADD3 URZ, URZ, URZ, URZ ;  /* 0x0000003f3f3ff290 */ /* 0x000ff4000fffe03f */
[----:B------:R0:W-:Y:S01]  /*17120*/  STL.64 [R1+0x70], R20 ;  /* 0x0000701401007387 */ /* 0x0001e20000100a00 */
[----:B------:R-:W-:Y:S03]  /*17130*/  STL.64 [R1+0x78], R22 ;  /* 0x0000781601007387 */ /* 0x000fe60000100a00 */
[----:B0-----:R-:W3:Y:S02]  /*17140*/  LDL.LU.64 R20, [R1+0x2420] ;  /* 0x0024200001147983 */ /* 0x001ee40000300a00 */
[-C--:B---3--:R-:W-:Y:S11]  /*17150*/  HMMA.16816.F32 R16, R8, R20.reuse, R16 ;  /* 0x000000140810723c */ /* 0x088ff60000001810 */
[----:B------:R-:W-:Y:S11]  /*17160*/  @!UPT UIADD3 URZ, URZ, URZ, URZ ;  /* 0x0000003f3f3ff290 */ /* 0x000ff6000fffe03f */
[----:B------:R-:W-:Y:S01]  /*17170*/  @!UPT UIADD3 URZ, URZ, URZ, URZ ;  /* 0x0000003f3f3ff290 */ /* 0x000fe2000fffe03f */
[----:B------:R-:W-:Y:S01]  /*17180*/  STL.64 [R1+0xa0], R16 ;  /* 0x0000a01001007387 */ /* 0x000fe20000100a00 */
[----:B------:R0:W-:Y:S03]  /*17190*/  STL.64 [R1+0xa8], R18 ;  /* 0x0000a81201007387 */ /* 0x0001e60000100a00 */
[----:B0-----:R-:W3:Y:S01]  /*171a0*/  LDL.LU.64 R18, [R1+0x2418] ;  /* 0x0024180001127983 */ /* 0x001ee20000300a00 */
[----:B------:R-:W5:Y:S01]  /*171b0*/  LDL.LU.64 R16, [R1+0x2410] ;  /* 0x0024100001107983 */ /* 0x000f620000300a00 */
[----:B--2---:R-:W-:Y:S11]  /*171c0*/  HMMA.16816.F32 R24, R4, R20, R24 ;  /* 0x000000140418723c */ /* 0x004ff60000001818 */
[----:B------:R-:W-:Y:S11]  /*171d0*/  @!UPT UIADD3 URZ, URZ, URZ, URZ ;  /* 0x0000003f3f3ff290 */ /* 0x000ff6000fffe03f */
[----:B------:R-:W-:Y:S01]  /*171e0*/  @!UPT UIADD3 URZ, URZ, URZ, URZ ;  /* 0x0000003f3f3ff290 */ /* 0x000fe2000fffe03f */
[----:B------:R-:W-:Y:S01]  /*171f0*/  STL.64 [R1+0x60], R24 ;  /* 0x0000601801007387 */ /* 0x000fe20000100a00 */
[----:B------:R5:W-:Y:S02]  /*17200*/  STL.64 [R1+0x68], R26 ;  /* 0x0000681a01007387 */ /* 0x000be40000100a00 */
[----:B-----5:R-:W-:Y:S01]  /*17210*/  HMMA.16816.F32 R24, R8, R16, R12 ;  /* 0x000000100818723c */ /* 0x020fe2000000180c */
[----:B---3--:R-:W-:Y:S01]  /*17220*/  MOV R20, R19 ;  /* 0x0000001300147202 */ /* 0x008fe20000000f00 */
[----:B------:R-:W-:-:S05]  /*17230*/  IMAD.MOV.U32 R21, RZ, RZ, R18 ;  /* 0x000000ffff157224 */ /* 0x000fca00078e0012 */
[----:B------:R0:W-:Y:S04]  /*17240*/  STL.64 [R1+0x2318], R20 ;  /* 0x0023181401007387 */ /* 0x0001e80000100a00 */
[----:B0-----:R-:W2:Y:S01]  /*17250*/  LDL.LU R20, [R1+0x1f0] ;  /* 0x0001f00001147983 */ /* 0x001ea20000300800 */
[----:B------:R-:W2:Y:S02]  /*17260*/  LDL.LU R21, [R1+0x1f4] ;  /* 0x0001f40001157983 */ /* 0x000ea40000300800 */
[----:B------:R-:W2:Y:S02]  /*17270*/  LDL.LU R22, [R1+0x1f8] ;  /* 0x0001f80001167983 */ /* 0x000ea40000300800 */
[----:B------:R-:W2:Y:S07]  /*17280*/  LDL.LU R23, [R1+0x1fc] ;  /* 0x0001fc0001177983 */ /* 0x000eae0000300800 */
[----:B------:R-:W-:Y:S01]  /*17290*/  STL [R1+0x144], R25 ;  /* 0x0001441901007387 */ /* 0x000fe20000100800 */
[----:B------:R0:W-:Y:S02]  /*172a0*/  STL [R1+0x14c], R27 ;  /* 0x00014c1b01007387 */ /* 0x0001e40000100800 */
[----:B------:R-:W-:Y:S01]  /*172b0*/  IMAD.MOV.U32 R14, RZ, RZ, R26 ;  /* 0x000000ffff0e7224 */ /* 0x000fe200078e001a */
[----:B------:R-:W-:Y:S01]  /*172c0*/  MOV R12, R24 ;  /* 0x00000018000c7202 */ /* 0x000fe20000000f00 */
[----:B0-----:R-:W3:Y:S01]  /*172d0*/  LDL.LU.64 R26, [R1+0x2408] ;  /* 0x00240800011a7983 */ /* 0x001ee20000300a00 */
[----:B------:R-:W3:Y:S02]  /*172e0*/  LDL.LU.64 R24, [R1+0x2400] ;  /* 0x0024000001187983 */ /* 0x000ee40000300a00 */
[----:B------:R-:W-:Y:S02]  /*172f0*/  STL [R1+0x23a0], R14 ;  /* 0x0023a00e01007387 */ /* 0x000fe40000100800 */
[----:B------:R0:W-:Y:S02]  /*17300*/  STL [R1+0x239c], R12 ;  /* 0x00239c0c01007387 */ /* 0x0001e40000100800 */
[----:B0-----:R-:W4:Y:S01]  /*17310*/  LDL.LU R12, [R1+0x330] ;  /* 0x00033000010c7983 */ /* 0x001f220000300800 */
[----:B------:R-:W4:Y:S02]  /*17320*/  LDL.LU R13, [R1+0x334] ;  /* 0x00033400010d7983 */ /* 0x000f240000300800 */
[----:B------:R-:W4:Y:S02]  /*17330*/  LDL.LU R14, [R1+0x338] ;  /* 0x00033800010e7983 */ /* 0x000f240000300800 */
[----:B------:R-:W4:Y:S01]  /*17340*/  LDL.LU R15, [R1+0x33c] ;  /* 0x00033c00010f7983 */ /* 0x000f220000300800 */
        /* <DEDUP_REMOVED lines=18> */
[----:B------:R-:W-:Y:S01]  /*17470*/  STL.64 [R1+0x1d0], R16 ;  /* 0x0001d01001007387 */ /* 0x000fe20000100a00 */
[----:B------:R0:W-:Y:S03]  /*17480*/  STL.64 [R1+0x1d8], R18 ;  /* 0x0001d81201007387 */ /* 0x0001e60000100a00 */
[----:B0-----:R-:W5:Y:S01]  /*17490*/  LDL.LU.64 R18, [R1+0x23c0] ;  /* 0x0023c00001127983 */ /* 0x001f620000300a00 */
[----:B------:R-:W3:Y:S02]  /*174a0*/  LDL.LU.64 R16, [R1+0x23b8] ;  /* 0x0023b80001107983 */ /* 0x000ee40000300a00 */
[-C--:B---3--:R-:W-:Y:S08]  /*174b0*/  HMMA.16816.F32 R24, R8, R16.reuse, R24 ;  /* 0x000000100818723c */ /* 0x088ff00000001818 */
[----:B--2---:R-:W-:Y:S11]  /*174c0*/  HMMA.16816.F32 R20, R4, R16, R20 ;  /* 0x000000100414723c */ /* 0x004ff60000001814 */
[----:B------:R-:W-:Y:S04]  /*174d0*/  @!UPT UIADD3 URZ, URZ, URZ, URZ ;  /* 0x0000003f3f3ff290 */ /* 0x000fe8000fffe03f */
[----:B------:R0:W-:Y:S01]  /*174e0*/  STL.64 [R1+0x1e0], R24 ;  /* 0x0001e01801007387 */ /* 0x0001e20000100a00 */
[----:B------:R-:W-:Y:S08]  /*174f0*/  STL.64 [R1+0x1e8], R26 ;  /* 0x0001e81a01007387 */ /* 0x000ff00000100a00 */
[----:B------:R-:W-:Y:S01]  /*17500*/  MOV R17, R22 ;  /* 0x0000001600117202 */ /* 0x000fe20000000f00 */
[----:B0-----:R-:W4:Y:S01]  /*17510*/  LDL.LU.64 R24, [R1+0x23b0] ;  /* 0x0023b00001187983 */ /* 0x001f220000300a00 */
[----:B------:R5:W-:Y:S02]  /*17520*/  STL.64 [R1+0x1f0], R20 ;  /* 0x0001f01401007387 */ /* 0x000be40000100a00 */
[----:B------:R-:W-:Y:S01]  /*17530*/  IMAD.MOV.U32 R16, RZ, RZ, R23 ;  /* 0x000000ffff107224 */ /* 0x000fe200078e0017 */
[----:B-----5:R-:W-:Y:S01]  /*17540*/  MOV R20, R18 ;  /* 0x0000001200147202 */ /* 0x020fe20000000f00 */
[----:B------:R-:W-:Y:S01]  /*17550*/  IMAD.MOV.U32 R21, RZ, RZ, R19 ;  /* 0x000000ffff157224 */ /* 0x000fe200078e0013 */
[----:B------:R-:W2:Y:S01]  /*17560*/  LDL.LU R18, [R1+0x23a8] ;  /* 0x0023a80001127983 */ /* 0x000ea20000300800 */
[----:B------:R-:W2:Y:S03]  /*17570*/  LDL.LU R19, [R1+0x23a4] ;  /* 0x0023a40001137983 */ /* 0x000ea60000300800 */
[----:B------:R0:W-:Y:S04]  /*17580*/  STL.64 [R1+0x2340], R20 ;  /* 0x0023401401007387 */ /* 0x0001e80000100a00 */
[----:B0-----:R-:W3:Y:S01]  /*17590*/  LDL.LU R20, [R1+0x1b0] ;  /* 0x0001b00001147983 */ /* 0x001ee20000300800 */
[----:B------:R-:W3:Y:S02]  /*175a0*/  LDL.LU R21, [R1+0x1b4] ;  /* 0x0001b40001157983 */ /* 0x000ee40000300800 */
[----:B------:R-:W3:Y:S02]  /*175b0*/  LDL.LU R22, [R1+0x1b8] ;  /* 0x0001b80001167983 */ /* 0x000ee40000300800 */
[----:B------:R-:W3:Y:S01]  /*175c0*/  LDL.LU R23, [R1+0x1bc] ;  /* 0x0001bc0001177983 */ /* 0x000ee20000300800 */
[----:B------:R-:W-:Y:S01]  /*175d0*/  STL [R1+0x2230], R17 ;  /* 0x0022301101007387 */ /* 0x000fe20000100800 */
[-C--:B----4-:R-:W-:Y:S03]  /*175e0*/  HMMA.16816.F32 R12, R8, R24.reuse, R12 ;  /* 0x00000018080c723c */ /* 0x090fe6000000180c */
[----:B--2---:R-:W-:Y:S05]  /*175f0*/  STL.64 [R1+0x21f0], R18 ;  /* 0x0021f01201007387 */ /* 0x004fea0000100a00 */
[----:B---3--:R-:W-:Y:S11]  /*17600*/  HMMA.16816.F32 R20, R4, R24, R20 ;  /* 0x000000180414723c */ /* 0x008ff60000001814 */
[----:B------:R-:W-:Y:S04]  /*17610*/  @!UPT UIADD3 URZ, URZ, URZ, URZ ;  /* 0x0000003f3f3ff290 */ /* 0x000fe8000fffe03f */
[----:B------:R-:W-:Y:S01]  /*17620*/  STL.64 [R1+0x200], R12 ;  /* 0x0002000c01007387 */ /* 0x000fe20000100a00 */
[----:B------:R0:W-:Y:S03]  /*17630*/  STL.64 [R1+0x208], R14 ;  /* 0x0002080e01007387 */ /* 0x0001e60000100a00 */
[----:B0-----:R-:W2:Y:S01]  /*17640*/  LDL.LU R14, [R1+0x23a0] ;  /* 0x0023a000010e7983 */ /* 0x001ea20000300800 */
[----:B------:R-:W3:Y:S03]  /*17650*/  LDL.LU R12, [R1+0x239c] ;  /* 0x00239c00010c7983 */ /* 0x000ee60000300800 */
[----:B------:R-:W-:Y:S01]  /*17660*/  STL [R1+0x1b8], R22 ;  /* 0x0001b81601007387 */ /* 0x000fe20000100800 */
[----:B------:R-:W-:Y:S01]  /*17670*/  STL.64 [R1+0x2388], R6 ;  /* 0x0023880601007387 */ /* 0x000fe20000100a00 */
[----:B------:R-:W-:Y:S01]  /*17680*/  MOV R17, R20 ;  /* 0x0000001400117202 */ /* 0x000fe20000000f00 */
[----:B------:R-:W-:Y:S01]  /*17690*/  STL.64 [R1+0x2380], R4 ;  /* 0x0023800401007387 */ /* 0x000fe20000100a00 */
[----:B------:R-:W4:Y:S01]  /*176a0*/  LDL.LU R20, [R1+0xe0] ;  /* 0x0000e00001147983 */ /* 0x000f220000300800 */
[----:B------:R-:W-:-:S02]  /*176b0*/  IMAD.MOV.U32 R13, RZ, RZ, R21 ;  /* 0x000000ffff0d7224 */ /* 0x000fc400078e0015 */
[----:B------:R-:W-:Y:S02]  /*176c0*/  IMAD.MOV.U32 R21, RZ, RZ, R0 ;  /* 0x000000ffff157224 */ /* 0x000fe400078e0000 */
[----:B------:R-:W5:Y:S04]  /*176d0*/  LDL.LU R0, [R1+0x2398] ;  /* 0x0023980001007983 */ /* 0x000f680000300800 */
        /* <DEDUP_REMOVED lines=12> */
[----:B------:R-:W-:Y:S01]  /*177a0*/  MOV R20, R2 ;  /* 0x0000000200147202 */ /* 0x000fe20000000f00 */
[----:B------:R-:W-:Y:S01]  /*177b0*/  IMAD.MOV.U32 R21, RZ, RZ, R3 ;  /* 0x000000ffff157224 */ /* 0x000fe200078e0003 */
[----:B------:R-:W3:Y:S01]  /*177c0*/  LDL.LU R2, [R1+0x2394] ;  /* 0x0023940001027983 */ /* 0x000ee20000300800 */
[----:B------:R-:W3:Y:S03]  /*177d0*/  LDL.LU R3, [R1+0x2390] ;  /* 0x0023900001037983 */ /* 0x000ee60000300800 */
[----:B----4-:R-:W-:Y:S01]  /*177e0*/  STL.64 [R1+0x2328], R18 ;  /* 0x0023281201007387 */ /* 0x010fe20000100a00 */
[----:B--2---:R0:W-:Y:S03]  /*177f0*/  STL.64 [R1+0x2320], R16 ;  /* 0x0023201001007387 */ /* 0x0041e60000100a00 */
[----:B0-----:R-:W2:Y:S01]  /*17800*/  LDL.LU R16, [R1+0x170] ;  /* 0x0001700001107983 */ /* 0x001ea20000300800 */
[----:B------:R-:W2:Y:S02]  /*17810*/  LDL.LU R17, [R1+0x174] ;  /* 0x0001740001117983 */ /* 0x000ea40000300800 */
[----:B------:R-:W4:Y:S02]  /*17820*/  LDL.LU R18, [R1+0x178] ;  /* 0x0001780001127983 */ /* 0x000f240000300800 */
[----:B------:R-:W4:Y:S01]  /*17830*/  LDL.LU R19, [R1+0x17c] ;  /* 0x00017c0001137983 */ /* 0x000f220000300800 */
[----:B------:R-:W2:Y:S01]  /*17840*/  LDL.LU R4, [R1+0x340] ;  /* 0x0003400001047983 */ /* 0x000ea20000300800 */
[----:B------:R-:W3:Y:S02]  /*17850*/  LDL.LU R5, [R1+0x344] ;  /* 0x0003440001057983 */ /* 0x000ee40000300800 */
[----:B------:R-:W3:Y:S02]  /*17860*/  LDL.LU R6, [R1+0x348] ;  /* 0x0003480001067983 */ /* 0x000ee40000300800 */
[----:B------:R-:W3:Y:S01]  /*17870*/  LDL.LU R7, [R1+0x34c] ;  /* 0x00034c0001077983 */ /* 0x000ee20000300800 */
[----:B----4-:R-:W-:Y:S01]  /*17880*/  STL.64 [R1+0x2338], R18 ;  /* 0x0023381201007387 */ /* 0x010fe20000100a00 */
[----:B--2---:R0:W-:Y:S03]  /*17890*/  STL.64 [R1+0x2330], R16 ;  /* 0x0023301001007387 */ /* 0x0041e60000100a00 */
[----:B0-----:R-:W2:Y:S01]  /*178a0*/  LDL.LU R16, [R1+0x360] ;  /* 0x0003600001107983 */ /* 0x001ea20000300800 */
[----:B------:R-:W2:Y:S02]  /*178b0*/  LDL.LU R17, [R1+0x364] ;  /* 0x0003640001117983 */ /* 0x000ea40000300800 */
[----:B------:R-:W4:Y:S02]  /*178c0*/  LDL.LU R18, [R1+0x368] ;  /* 0x0003680001127983 */ /* 0x000f240000300800 */
[----:B------:R-:W4:Y:S02]  /*178d0*/  LDL.LU R19, [R1+0x36c] ;  /* 0x00036c0001137983 */ /* 0x000f240000300800 */
[----:B----4-:R-:W-:Y:S01]  /*178e0*/  STL.64 [R1+0x2350], R18 ;  /* 0x0023501201007387 */ /* 0x010fe20000100a00 */
[----:B--2---:R0:W-:Y:S03]  /*178f0*/  STL.64 [R1+0x2348], R16 ;  /* 0x0023481001007387 */ /* 0x0041e60000100a00 */
[----:B0-----:R-:W2:Y:S01]  /*17900*/  LDL.LU R16, [R1+0x180] ;  /* 0x0001800001107983 */ /* 0x001ea20000300800 */
[----:B------:R-:W2:Y:S02]  /*17910*/  LDL.LU R17, [R1+0x184] ;  /* 0x0001840001117983 */ /* 0x000ea40000300800 */
[----:B------:R-:W4:Y:S02]  /*17920*/  LDL.LU R18, [R1+0x188] ;  /* 0x0001880001127983 */ /* 0x000f240000300800 */
[----:B------:R-:W4:Y:S01]  /*17930*/  LDL.LU R19, [R1+0x18c] ;  /* 0x00018c0001137983 */ /* 0x000f220000300800 */
[----:B---3--:R-:W-:Y:S01]  /*17940*/  HMMA.16816.F32 R4, R8, R20, R4 ;  /* 0x000000140804723c */ /* 0x008fe20000001804 */
[----:B----4-:R-:W-:Y:S01]  /*17950*/  STL.64 [R1+0x2360], R18 ;  /* 0x0023601201007387 */ /* 0x010fe20000100a00 */
[----:B--2---:R0:W-:Y:S03]  /*17960*/  STL.64 [R1+0x2358], R16 ;  /* 0x0023581001007387 */ /* 0x0041e60000100a00 */
[----:B0-----:R-:W2:Y:S01]  /*17970*/  LDL.LU R16, [R1+0x350] ;  /* 0x0003500001107983 */ /* 0x001ea20000300800 */
[----:B------:R-:W2:Y:S02]  /*17980*/  LDL.LU R17, [R1+0x354] ;  /* 0x0003540001117983 */ /* 0x000ea40000300800 */
[----:B------:R-:W3:Y:S02]  /*17990*/  LDL.LU R18, [R1+0x358] ;  /* 0x0003580001127983 */ /* 0x000ee40000300800 */
[----:B------:R-:W3:Y:S01]  /*179a0*/  LDL.LU R19, [R1+0x35c] ;  /* 0x00035c0001137983 */ /* 0x000ee20000300800 */
[----:B------:R-:W-:Y:S01]  /*179b0*/  MOV R15, R23 ;  /* 0x00000017000f7202 */ /* 0x000fe20000000f00 */
[----:B------:R-:W-:Y:S01]  /*179c0*/  IMAD.MOV.U32 R26, RZ, RZ, R2 ;  /* 0x000000ffff1a7224 */ /* 0x000fe200078e0002 */
[----:B-----5:R-:W-:-:S02]  /*179d0*/  MOV R27, R0 ;  /* 0x00000000001b7202 */ /* 0x020fc40000000f00 */
[----:B------:R-:W-:-:S09]  /*179e0*/  MOV R25, R3 ;  /* 0x0000000300197202 */ /* 0x000fd20000000f00 */
[----:B------:R-:W-:Y:S01]  /*179f0*/  MOV R2, R6 ;  /* 0x0000000600027202 */ /* 0x000fe20000000f00 */
[----:B------:R-:W-:Y:S02]  /*17a00*/  IMAD.MOV.U32 R0, RZ, RZ, R7 ;  /* 0x000000ffff007224 */ /* 0x000fe400078e0007 */
[----:B------:R-:W-:Y:S01]  /*17a10*/  IMAD.MOV.U32 R3, RZ, RZ, R5 ;  /* 0x000000ffff037224 */ /* 0x000fe200078e0005 */
[----:B---3--:R-:W-:Y:S01]  /*17a20*/  STL.64 [R1+0x2378], R18 ;  /* 0x0023781201007387 */ /* 0x008fe20000100a00 */
[----:B--2---:R0:W-:Y:S03]  /*17a30*/  STL.64 [R1+0x2370], R16 ;  /* 0x0023701001007387 */ /* 0x0041e60000100a00 */
[----:B0-----:R-:W2:Y:S01]  /*17a40*/  LDL.LU R16, [R1+0x190] ;  /* 0x0001900001107983 */ /* 0x001ea20000300800 */
[----:B------:R-:W2:Y:S02]  /*17a50*/  LDL.LU R17, [R1+0x194] ;  /* 0x0001940001117983 */ /* 0x000ea40000300800 */
[----:B------:R-:W2:Y:S02]  /*17a60*/  LDL.LU R18, [R1+0x198] ;  /* 0x0001980001127983 */ /* 0x000ea40000300800 */
[----:B------:R-:W2:Y:S01]  /*17a70*/  LDL.LU R19, [R1+0x19c] ;  /* 0x00019c0001137983 */ /* 0x000ea20000300800 */
[----:B------:R-:W3:Y:S01]  /*17a80*/  LDL.LU R24, [R1+0x150] ;  /* 0x0001500001187983 */ /* 0x000ee20000300800 */
[----:B------:R-:W-:Y:S02]  /*17a90*/  STL [R1+0x2238], R15 ;  /* 0x0022380f01007387 */ /* 0x000fe40000100800 */
[----:B------:R-:W-:Y:S02]  /*17aa0*/  STL [R1+0x2234], R13 ;  /* 0x0022340d01007387 */ /* 0x000fe40000100800 */
[----:B------:R0:W-:Y:S01]  /*17ab0*/  STL [R1+0x210], R4 ;  /* 0x0002100401007387 */ /* 0x0001e20000100800 */
[----:B------:R-:W2:Y:S04]  /*17ac0*/  LDL.LU.64 R6, [R1+0x2388] ;  /* 0x0023880001067983 */ /* 0x000ea80000300a00 */
[----:B0-----:R-:W2:Y:S02]  /*17ad0*/  LDL.LU.64 R4, [R1+0x2380] ;  /* 0x0023800001047983 */ /* 0x001ea40000300a00 */
[----:B--2---:R-:W-:Y:S02]  /*17ae0*/  HMMA.16816.F32 R20, R4, R20, R16 ;  /* 0x000000140414723c */ /* 0x004fe40000001810 */
[----:B------:R-:W2:Y:S01]  /*17af0*/  LDL.LU.64 R18, [R1+0x2378] ;  /* 0x0023780001127983 */ /* 0x000ea20000300a00 */
[----:B------:R-:W2:Y:S11]  /*17b00*/  LDL.LU.64 R16, [R1+0x2370] ;  /* 0x0023700001107983 */ /* 0x000eb60000300a00 */
[----:B------:R-:W-:Y:S09]  /*17b10*/  @!UPT UIADD3 URZ, URZ, URZ, URZ ;  /* 0x0000003f3f3ff290 */ /* 0x000ff2000fffe03f */
[----:B------:R0:W-:Y:S01]  /*17b20*/  STL.64 [R1+0x190], R20 ;  /* 0x0001901401007387 */ /* 0x0001e20000100a00 */
[----:B------:R-:W-:Y:S03]  /*17b30*/  STL.64 [R1+0x198], R22 ;  /* 0x0001981601007387 */ /* 0x000fe60000100a00 */
[----:B0-----:R-:W2:Y:S02]  /*17b40*/  LDL.LU.64 R20, [R1+0x2368] ;  /* 0x0023680001147983 */ /* 0x001ea40000300a00 */
        /* <DEDUP_REMOVED lines=9> */
[----:B------:R-:W2:Y:S11]  /*17be0*/  LDL.LU.64 R16, [R1+0x2348] ;  /* 0x0023480001107983 */ /* 0x000eb60000300a00 */
[----:B------:R-:W-:Y:S10]  /*17bf0*/  @!UPT UIADD3 URZ, URZ, URZ, URZ ;  /* 0x0000003f3f3ff290 */ /* 0x000ff4000fffe03f */
        /* <DEDUP_REMOVED lines=24> */
[----:B------:R-:W-:Y:S02]  /*17d80*/  STL [R1+0x2138], R8 ;  /* 0x0021380801007387 */ /* 0x000fe40000100800 */
[----:B------:R-:W-:Y:S01]  /*17d90*/  STL [R1+0x2134], R9 ;  /* 0x0021340901007387 */ /* 0x000fe20000100800 */
[----:B------:R0:W-:Y:S01]  /*17da0*/  STL [R1+0x2130], R10 ;  /* 0x0021300a01007387 */ /* 0x0001e20000100800 */
[----:B------:R1:W-:Y:S03]  /*17db0*/  STL [R1+0x212c], R11 ;  /* 0x00212c0b01007387 */ /* 0x0003e60000100800 */
[----:B0-----:R-:W3:Y:S01]  /*17dc0*/  LDL.LU R10, [R1+0x128] ;  /* 0x00012800010a7983 */ /* 0x001ee20000300800 */
[----:B-1----:R-:W3:Y:S01]  /*17dd0*/  LDL.LU R11, [R1+0x12c] ;  /* 0x00012c00010b7983 */ /* 0x002ee20000300800 */
[----:B--2---:R-:W-:Y:S02]  /*17de0*/  HMMA.16816.F32 R20, R4, R20, R16 ;  /* 0x000000140414723c */ /* 0x004fe40000001810 */
[----:B------:R-:W2:Y:S11]  /*17df0*/  LDL.LU.64 R16, [R1+0x2300] ;  /* 0x0023000001107983 */ /* 0x000eb60000300a00 */
[----:B------:R-:W-:Y:S10]  /*17e00*/  @!UPT UIADD3 URZ, URZ, URZ, URZ ;  /* 0x0000003f3f3ff290 */ /* 0x000ff4000fffe03f */
[----:B------:R-:W-:Y:S01]  /*17e10*/  STL.64 [R1+0x160], R20 ;  /* 0x0001601401007387 */ /* 0x000fe20000100a00 */
[----:B------:R0:W-:Y:S03]  /*17e20*/  STL.64 [R1+0x168], R22 ;  /* 0x0001681601007387 */ /* 0x0001e60000100a00 */
[----:B0-----:R-:W3:Y:S01]  /*17e30*/  LDL.LU.64 R22, [R1+0x22f8] ;  /* 0x0022f80001167983 */ /* 0x001ee20000300a00 */
[----:B------:R-:W3:Y:S02]  /*17e40*/  LDL.LU.64 R20, [R1+0x22f0] ;  /* 0x0022f00001147983 */ /* 0x000ee40000300a00 */
[----:B------:R-:W-:Y:S02]  /*17e50*/  STL [R1+0x2144], R4 ;  /* 0x0021440401007387 */ /* 0x000fe40000100800 */
[----:B------:R-:W-:Y:S01]  /*17e60*/  STL [R1+0x2140], R5 ;  /* 0x0021400501007387 */ /* 0x000fe20000100800 */
[----:B------:R0:W-:Y:S01]  /*17e70*/  STL [R1+0x213c], R6 ;  /* 0x00213c0601007387 */ /* 0x0001e20000100800 */
[----:B------:R1:W-:Y:S01]  /*17e80*/  STL [R1+0x2128], R7 ;  /* 0x0021280701007387 */ /* 0x0003e20000100800 */
[----:B0-----:R-:W-:Y:S01]  /*17e90*/  MOV R6, R28 ;  /* 0x0000001c00067202 */ /* 0x001fe20000000f00 */
[----:B-1----:R-:W-:Y:S01]  /*17ea0*/  IMAD.MOV.U32 R7, RZ, RZ, R29 ;  /* 0x000000ffff077224 */ /* 0x002fe200078e001d */
[----:B------:R-:W4:Y:S01]  /*17eb0*/  LDL.LU R28, [R1+0x22ec] ;  /* 0x0022ec00011c7983 */ /* 0x000f220000300800 */
[----:B------:R-:W5:Y:S03]  /*17ec0*/  LDL.LU R29, [R1+0x22e8] ;  /* 0x0022e800011d7983 */ /* 0x000f660000300800 */
[----:B------:R0:W-:Y:S04]  /*17ed0*/  STL.64 [R1+0x21c8], R6 ;  /* 0x0021c80601007387 */ /* 0x0001e80000100a00 */
[----:B0-----:R-:W2:Y:S01]  /*17ee0*/  LDL.LU R6, [R1+0x48] ;  /* 0x0000480001067983 */ /* 0x001ea20000300800 */
[----:B------:R-:W2:Y:S01]  /*17ef0*/  LDL.LU R7, [R1+0x4c] ;  /* 0x00004c0001077983 */ /* 0x000ea20000300800 */
[-C--:B---3--:R-:W-:Y:S02]  /*17f00*/  HMMA.16816.F32 R24, R20, R10.reuse, R24 ;  /* 0x0000000a1418723c */ /* 0x088fe40000001818 */
[----:B--2---:R5:W-:Y:S01]  /*17f10*/  STL.64 [R1+0x21e8], R6 ;  /* 0x0021e80601007387 */ /* 0x004be20000100a00 */
[----:B------:R-:W2:Y:S02]  /*17f20*/  LDL.LU R4, [R1+0xd0] ;  /* 0x0000d00001047983 */ /* 0x000ea40000300800 */
[----:B------:R-:W2:Y:S11]  /*17f30*/  LDL.LU R5, [R1+0xd4] ;  /* 0x0000d40001057983 */ /* 0x000eb60000300800 */
[----:B------:R-:W-:Y:S07]  /*17f40*/  @!UPT UIADD3 URZ, URZ, URZ, URZ ;  /* 0x0000003f3f3ff290 */ /* 0x000fee000fffe03f */
[----:B------:R-:W-:Y:S01]  /*17f50*/  STL [R1+0x280], R24 ;  /* 0x0002801801007387 */ /* 0x000fe20000100800 */
[----:B------:R0:W-:Y:S01]  /*17f60*/  STL [R1+0x288], R26 ;  /* 0x0002881a01007387 */ /* 0x0001e20000100800 */
[----:B-----5:R-:W-:Y:S01]  /*17f70*/  MOV R6, R29 ;  /* 0x0000001d00067202 */ /* 0x020fe20000000f00 */
[----:B----4-:R-:W-:Y:S02]  /*17f80*/  IMAD.MOV.U32 R7, RZ, RZ, R28 ;  /* 0x000000ffff077224 */ /* 0x010fe400078e001c */
[----:B------:R-:W-:Y:S01]  /*17f90*/  IMAD.MOV.U32 R29, RZ, RZ, R27 ;  /* 0x000000ffff1d7224 */ /* 0x000fe200078e001b */
[----:B------:R-:W-:Y:S01]  /*17fa0*/  MOV R28, R25 ;  /* 0x00000019001c7202 */ /* 0x000fe20000000f00 */
[----:B0-----:R-:W2:Y:S01]  /*17fb0*/  LDL.LU.64 R26, [R1+0x22e0] ;  /* 0x0022e000011a7983 */ /* 0x001ea20000300a00 */
[----:B------:R-:W2:Y:S02]  /*17fc0*/  LDL.LU.64 R24, [R1+0x22d8] ;  /* 0x0022d80001187983 */ /* 0x000ea40000300a00 */
[----:B--2---:R-:W-:Y:S01]  /*17fd0*/  HMMA.16816.F32 R4, R24, R10, R4 ;  /* 0x0000000a1804723c */ /* 0x004fe20000001804 */
[----:B------:R-:W-:Y:S01]  /*17fe0*/  STL.64 [R1+0x22d0], R26 ;  /* 0x0022d01a01007387 */ /* 0x000fe20000100a00 */
[----:B------:R-:W-:Y:S11]  /*17ff0*/  STL.64 [R1+0x22c8], R24 ;  /* 0x0022c81801007387 */ /* 0x000ff60000100a00 */
[----:B------:R-:W-:Y:S10]  /*18000*/  @!UPT UIADD3 URZ, URZ, URZ, URZ ;  /* 0x0000003f3f3ff290 */ /* 0x000ff4000fffe03f */
[----:B------:R-:W-:Y:S01]  /*18010*/  STL.64 [R1+0x270], R4 ;  /* 0x0002700401007387 */ /* 0x000fe20000100a00 */
[----:B------:R-:W-:Y:S02]  /*18020*/  STL.64 [R1+0x278], R6 ;  /* 0x0002780601007387 */ /* 0x000fe40000100a00 */
[----:B------:R-:W2:Y:S02]  /*18030*/  LDL.LU R18, [R1+0x8] ;  /* 0x0000080001127983 */ /* 0x000ea40000300800 */
[----:B------:R-:W2:Y:S02]  /*18040*/  LDL.LU R19, [R1+0xc] ;  /* 0x00000c0001137983 */ /* 0x000ea40000300800 */
[----:B--2---:R0:W-:Y:S04]  /*18050*/  STL.64 [R1+0x2218], R18 ;  /* 0x0022181201007387 */ /* 0x0041e80000100a00 */
[----:B0-----:R-:W2:Y:S01]  /*18060*/  LDL.LU R18, [R1+0x18] ;  /* 0x0000180001127983 */ /* 0x001ea20000300800 */
[----:B------:R-:W2:Y:S03]  /*18070*/  LDL.LU R19, [R1+0x1c] ;  /* 0x00001c0001137983 */ /* 0x000ea60000300800 */
[----:B--2---:R0:W-:Y:S01]  /*18080*/  STL.64 [R1+0x2248], R18 ;  /* 0x0022481201007387 */ /* 0x0041e20000100a00 */
[----:B------:R-:W-:Y:S03]  /*18090*/  STL.64 [R1+0x2240], R16 ;  /* 0x0022401001007387 */ /* 0x000fe60000100a00 */
[----:B0-----:R-:W2:Y:S01]  /*180a0*/  LDL.LU R18, [R1+0x28] ;  /* 0x0000280001127983 */ /* 0x001ea20000300800 */
[----:B------:R-:W2:Y:S03]  /*180b0*/  LDL.LU R19, [R1+0x2c] ;  /* 0x00002c0001137983 */ /* 0x000ea60000300800 */
[----:B--2---:R0:W-:Y:S01]  /*180c0*/  STL.64 [R1+0x2260], R18 ;  /* 0x0022601201007387 */ /* 0x0041e20000100a00 */
[----:B------:R-:W2:Y:S02]  /*180d0*/  LDL.LU R4, [R1+0x1e0] ;  /* 0x0001e00001047983 */ /* 0x000ea40000300800 */
[----:B------:R-:W2:Y:S02]  /*180e0*/  LDL.LU R5, [R1+0x1e4] ;  /* 0x0001e40001057983 */ /* 0x000ea40000300800 */
[----:B------:R-:W3:Y:S01]  /*180f0*/  LDL.LU R6, [R1+0x1e8] ;  /* 0x0001e80001067983 */ /* 0x000ee20000300800 */
[----:B------:R-:W3:Y:S01]  /*18100*/  LDL.LU R7, [R1+0x1ec] ;  /* 0x0001ec0001077983 */ /* 0x000ee20000300800 */
[----:B------:R-:W4:Y:S02]  /*18110*/  LDL.LU R13, [R1+0x144] ;  /* 0x00014400010d7983 */ /* 0x000f240000300800 */
[----:B------:R-:W5:Y:S01]  /*18120*/  LDL.LU R15, [R1+0x14c] ;  /* 0x00014c00010f7983 */ /* 0x000f620000300800 */
[----:B0-----:R-:W2:Y:S01]  /*18130*/  LDL.LU R18, [R1+0x38] ;  /* 0x0000380001127983 */ /* 0x001ea20000300800 */
[----:B------:R-:W2:Y:S03]  /*18140*/  LDL.LU R19, [R1+0x3c] ;  /* 0x00003c0001137983 */ /* 0x000ea60000300800 */
[----:B--2---:R-:W-:Y:S01]  /*18150*/  STL.64 [R1+0x2288], R18 ;  /* 0x0022881201007387 */ /* 0x004fe20000100a00 */
[----:B------:R-:W2:Y:S02]  /*18160*/  LDL.LU R8, [R1+0xa0] ;  /* 0x0000a00001087983 */ /* 0x000ea40000300800 */
[----:B------:R-:W2:Y:S02]  /*18170*/  LDL.LU R9, [R1+0xa4] ;  /* 0x0000a40001097983 */ /* 0x000ea40000300800 */
[----:B------:R-:W2:Y:S01]  /*18180*/  LDL.LU R10, [R1+0xa8] ;  /* 0x0000a800010a7983 */ /* 0x000ea20000300800 */
[----:B------:R-:W2:Y:S04]  /*18190*/  LDL.LU R11, [R1+0xac] ;  /* 0x0000ac00010b7983 */ /* 0x000ea80000300800 */
[----:B--2---:R-:W-:Y:S01]  /*181a0*/  STL.64 [R1+0x2270], R10 ;  /* 0x0022700a01007387 */ /* 0x004fe20000100a00 */
[----:B------:R0:W-:Y:S03]  /*181b0*/  STL.64 [R1+0x2268], R8 ;  /* 0x0022680801007387 */ /* 0x0001e60000100a00 */
[----:B0-----:R-:W2:Y:S01]  /*181c0*/  LDL.LU R8, [R1+0x70] ;  /* 0x0000700001087983 */ /* 0x001ea20000300800 */
[----:B------:R-:W2:Y:S02]  /*181d0*/  LDL.LU R9, [R1+0x74] ;  /* 0x0000740001097983 */ /* 0x000ea40000300800 */
[----:B------:R-:W2:Y:S02]  /*181e0*/  LDL.LU R10, [R1+0x78] ;  /* 0x00007800010a7983 */ /* 0x000ea40000300800 */
[----:B------:R-:W2:Y:S01]  /*181f0*/  LDL.LU R11, [R1+0x7c] ;  /* 0x00007c00010b7983 */ /* 0x000ea20000300800 */
[----:B------:R-:W2:Y:S01]  /*18200*/  LDL.LU R18, [R1+0xf8] ;  /* 0x0000f80001127983 */ /* 0x000ea20000300800 */
[----:B------:R-:W2:Y:S03]  /*18210*/  LDL.LU R19, [R1+0xfc] ;  /* 0x0000fc0001137983 */ /* 0x000ea60000300800 */
[----:B--2---:R-:W-:Y:S01]  /*18220*/  STL.64 [R1+0x22b0], R18 ;  /* 0x0022b01201007387 */ /* 0x004fe20000100a00 */
[----:B------:R-:W-:Y:S02]  /*18230*/  STL.64 [R1+0x2280], R10 ;  /* 0x0022800a01007387 */ /* 0x000fe40000100a00 */
[----:B------:R0:W-:Y:S02]  /*18240*/  STL.64 [R1+0x2278], R8 ;  /* 0x0022780801007387 */ /* 0x0001e40000100a00 */
[----:B0-----:R-:W2:Y:S01]  /*18250*/  LDL.LU R8, [R1+0xb0] ;  /* 0x0000b00001087983 */ /* 0x001ea20000300800 */
[----:B------:R-:W2:Y:S02]  /*18260*/  LDL.LU R9, [R1+0xb4] ;  /* 0x0000b40001097983 */ /* 0x000ea40000300800 */
[----:B------:R-:W2:Y:S02]  /*18270*/  LDL.LU R10, [R1+0xb8] ;  /* 0x0000b800010a7983 */ /* 0x000ea40000300800 */
[----:B------:R-:W2:Y:S02]  /*18280*/  LDL.LU R11, [R1+0xbc] ;  /* 0x0000bc00010b7983 */ /* 0x000ea40000300800 */
[----:B--2---:R-:W-:Y:S01]  /*18290*/  STL.64 [R1+0x2298], R10 ;  /* 0x0022980a01007387 */ /* 0x004fe20000100a00 */
[----:B------:R0:W-:Y:S03]  /*182a0*/  STL.64 [R1+0x2290], R8 ;  /* 0x0022900801007387 */ /* 0x0001e60000100a00 */
[----:B0-----:R-:W2:Y:S01]  /*182b0*/  LDL.LU R8, [R1+0x80] ;  /* 0x0000800001087983 */ /* 0x001ea20000300800 */
[----:B------:R-:W2:Y:S02]  /*182c0*/  LDL.LU R9, [R1+0x84] ;  /* 0x0000840001097983 */ /* 0x000ea40000300800 */
[----:B------:R-:W2:Y:S02]  /*182d0*/  LDL.LU R10, [R1+0x88] ;  /* 0x00008800010a7983 */ /* 0x000ea40000300800 */
[----:B------:R-:W2:Y:S01]  /*182e0*/  LDL.LU R11, [R1+0x8c] ;  /* 0x00008c00010b7983 */ /* 0x000ea20000300800 */
[----:B------:R-:W3:Y:S01]  /*182f0*/  LDL.LU R18, [R1+0x108] ;  /* 0x0001080001127983 */ /* 0x000ee20000300800 */
[----:B------:R-:W3:Y:S03]  /*18300*/  LDL.LU R19, [R1+0x10c] ;  /* 0x00010c0001137983 */ /* 0x000ee60000300800 */
[----:B--2---:R-:W-:Y:S01]  /*18310*/  STL.64 [R1+0x22a8], R10 ;  /* 0x0022a80a01007387 */ /* 0x004fe20000100a00 */
[----:B------:R0:W-:Y:S03]  /*18320*/  STL.64 [R1+0x22a0], R8 ;  /* 0x0022a00801007387 */ /* 0x0001e60000100a00 */
[----:B0-----:R-:W2:Y:S01]  /*18330*/  LDL.LU R8, [R1+0xc0] ;  /* 0x0000c00001087983 */ /* 0x001ea20000300800 */
[----:B------:R-:W2:Y:S02]  /*18340*/  LDL.LU R9, [R1+0xc4] ;  /* 0x0000c40001097983 */ /* 0x000ea40000300800 */
[----:B------:R-:W2:Y:S02]  /*18350*/  LDL.LU R10, [R1+0xc8] ;  /* 0x0000c800010a7983 */ /* 0x000ea40000300800 */
[----:B------:R-:W2:Y:S01]  /*18360*/  LDL.LU R11, [R1+0xcc] ;  /* 0x0000cc00010b7983 */ /* 0x000ea20000300800 */
[----:B------:R-:W3:Y:S01]  /*18370*/  LDL.LU R24, [R1+0x110] ;  /* 0x0001100001187983 */ /* 0x000ee20000300800 */
[----:B------:R-:W3:Y:S02]  /*18380*/  LDL.LU R25, [R1+0x114] ;  /* 0x0001140001197983 */ /* 0x000ee40000300800 */
[----:B------:R-:W3:Y:S02]  /*18390*/  LDL.LU R26, [R1+0x118] ;  /* 0x00011800011a7983 */ /* 0x000ee40000300800 */
[----:B------:R-:W3:Y:S01]  /*183a0*/  LDL.LU R27, [R1+0x11c] ;  /* 0x00011c00011b7983 */ /* 0x000ee20000300800 */
[----:B--2---:R-:W-:Y:S01]  /*183b0*/  STL.64 [R1+0x22c0], R10 ;  /* 0x0022c00a01007387 */ /* 0x004fe20000100a00 */
[----:B------:R0:W-:Y:S03]  /*183c0*/  STL.64 [R1+0x22b8], R8 ;  /* 0x0022b80801007387 */ /* 0x0001e60000100a00 */
[----:B0-----:R-:W2:Y:S01]  /*183d0*/  LDL.LU R8, [R1+0x90] ;  /* 0x0000900001087983 */ /* 0x001ea20000300800 */
[----:B------:R-:W2:Y:S02]  /*183e0*/  LDL.LU R9, [R1+0x94] ;  /* 0x0000940001097983 */ /* 0x000ea40000300800 */
[----:B------:R-:W2:Y:S02]  /*183f0*/  LDL.LU R10, [R1+0x98] ;  /* 0x00009800010a7983 */ /* 0x000ea40000300800 */
[----:B------:R-:W2:Y:S01]  /*18400*/  LDL.LU R11, [R1+0x9c] ;  /* 0x00009c00010b7983 */ /* 0x000ea20000300800 */
[----:B-----5:R-:W-:Y:S01]  /*18410*/  STL.64 [R1+0x2258], R14 ;  /* 0x0022580e01007387 */ /* 0x020fe20000100a00 */
[----:B----4-:R0:W-:Y:S03]  /*18420*/  STL.64 [R1+0x2250], R12 ;  /* 0x0022500c01007387 */ /* 0x0101e60000100a00 */
[----:B0-----:R-:W4:Y:S01]  /*18430*/  LDL.LU R12, [R1+0x60] ;  /* 0x00006000010c7983 */ /* 0x001f220000300800 */
[----:B------:R-:W4:Y:S02]  /*18440*/  LDL.LU R13, [R1+0x64] ;  /* 0x00006400010d7983 */ /* 0x000f240000300800 */
[----:B------:R-:W4:Y:S02]  /*18450*/  LDL.LU R14, [R1+0x68] ;  /* 0x00006800010e7983 */ /* 0x000f240000300800 */
[----:B------:R-:W4:Y:S01]  /*18460*/  LDL.LU R15, [R1+0x6c] ;  /* 0x00006c00010f7983 */ /* 0x000f220000300800 */
[----:B---3--:R-:W-:Y:S01]  /*18470*/  STL.64 [R1+0x2200], R6 ;  /* 0x0022000601007387 */ /* 0x008fe20000100a00 */
[----:B------:R0:W-:Y:S03]  /*18480*/  STL.64 [R1+0x21f8], R4 ;  /* 0x0021f80401007387 */ /* 0x0001e60000100a00 */
[----:B0-----:R-:W3:Y:S01]  /*18490*/  LDL.LU R4, [R1+0x1d0] ;  /* 0x0001d00001047983 */ /* 0x001ee20000300800 */
[----:B------:R-:W3:Y:S02]  /*184a0*/  LDL.LU R5, [R1+0x1d4] ;  /* 0x0001d40001057983 */ /* 0x000ee40000300800 */
[----:B------:R-:W5:Y:S02]  /*184b0*/  LDL.LU R6, [R1+0x1d8] ;  /* 0x0001d80001067983 */ /* 0x000f640000300800 */
[----:B------:R-:W5:Y:S01]  /*184c0*/  LDL.LU R7, [R1+0x1dc] ;  /* 0x0001dc0001077983 */ /* 0x000f620000300800 */
[-C--:B------:R-:W-:Y:S01]  /*184d0*/  HMMA.16816.F32 R24, R20, R18.reuse, R24 ;  /* 0x000000121418723c */ /* 0x080fe20000001818 */
[----:B-----5:R-:W-:Y:S01]  /*184e0*/  STL.64 [R1+0x2210], R6 ;  /* 0x0022100601007387 */ /* 0x020fe20000100a00 */
[----:B---3--:R0:W-:Y:S03]  /*184f0*/  STL.64 [R1+0x2208], R4 ;  /* 0x0022080401007387 */ /* 0x0081e60000100a00 */
[----:B0-----:R-:W3:Y:S01]  /*18500*/  LDL.LU R4, [R1+0x1c0] ;  /* 0x0001c00001047983 */ /* 0x001ee20000300800 */
[----:B------:R-:W3:Y:S02]  /*18510*/  LDL.LU R5, [R1+0x1c4] ;  /* 0x0001c40001057983 */ /* 0x000ee40000300800 */
[----:B------:R-:W5:Y:S02]  /*18520*/  LDL.LU R6, [R1+0x1c8] ;  /* 0x0001c80001067983 */ /* 0x000f640000300800 */
[----:B------:R-:W5:Y:S02]  /*18530*/  LDL.LU R7, [R1+0x1cc] ;  /* 0x0001cc0001077983 */ /* 0x000f640000300800 */
[----:B-----5:R-:W-:Y:S01]  /*18540*/  STL.64 [R1+0x2228], R6 ;  /* 0x0022280601007387 */ /* 0x020fe20000100a00 */
[----:B---3--:R0:W-:Y:S03]  /*18550*/  STL.64 [R1+0x2220], R4 ;  /* 0x0022200401007387 */ /* 0x0081e60000100a00 */
[----:B0-----:R-:W3:Y:S01]  /*18560*/  LDL.LU R4, [R1+0x1a0] ;  /* 0x0001a00001047983 */ /* 0x001ee20000300800 */
[----:B------:R-:W3:Y:S02]  /*18570*/  LDL.LU R5, [R1+0x1a4] ;  /* 0x0001a40001057983 */ /* 0x000ee40000300800 */
[----:B------:R-:W3:Y:S02]  /*18580*/  LDL.LU R6, [R1+0x1a8] ;  /* 0x0001a80001067983 */ /* 0x000ee40000300800 */
[----:B------:R-:W3:Y:S02]  /*18590*/  LDL.LU R7, [R1+0x1ac] ;  /* 0x0001ac0001077983 */ /* 0x000ee40000300800 */
        /* <DEDUP_REMOVED lines=8> */
[----:B------:R-:W-:Y:S01]  /*18620*/  STL.64 [R1+0x120], R16 ;  /* 0x0001201001007387 */ /* 0x000fe20000100a00 */
[----:B------:R0:W-:Y:S03]  /*18630*/  STL.64 [R1+0x128], R18 ;  /* 0x0001281201007387 */ /* 0x0001e60000100a00 */
        /* <DEDUP_REMOVED lines=29> */
[-C--:B--2---:R-:W-:Y:S08]  /*18810*/  HMMA.16816.F32 R8, R20, R18.reuse, R8 ;  /* 0x000000121408723c */ /* 0x084ff00000001808 */
[----:B----4-:R-:W-:Y:S11]  /*18820*/  HMMA.16816.F32 R16, R24, R18, R12 ;  /* 0x000000121810723c */ /* 0x010ff6000000180c */
[----:B------:R-:W-:Y:S04]  /*18830*/  @!UPT UIADD3 URZ, URZ, URZ, URZ ;  /* 0x0000003f3f3ff290 */ /* 0x000fe8000fffe03f */
[----:B------:R0:W-:Y:S01]  /*18840*/  STL.64 [R1+0xc0], R8 ;  /* 0x0000c00801007387 */ /* 0x0001e20000100a00 */
[----:B------:R1:W-:Y:S03]  /*18850*/  STL.64 [R1+0xc8], R10 ;  /* 0x0000c80a01007387 */ /* 0x0003e60000100a00 */
[----:B0-----:R-:W2:Y:S01]  /*18860*/  LDL.LU R8, [R1+0x200] ;  /* 0x0002000001087983 */ /* 0x001ea20000300800 */
[----:B------:R-:W2:Y:S02]  /*18870*/  LDL.LU R9, [R1+0x204] ;  /* 0x0002040001097983 */ /* 0x000ea40000300800 */
[----:B-1----:R-:W2:Y:S02]  /*18880*/  LDL.LU R10, [R1+0x208] ;  /* 0x00020800010a7983 */ /* 0x002ea40000300800 */
[----:B------:R-:W2:Y:S01]  /*18890*/  LDL.LU R11, [R1+0x20c] ;  /* 0x00020c00010b7983 */ /* 0x000ea20000300800 */
[----:B------:R-:W4:Y:S01]  /*188a0*/  LDL.LU.64 R14, [R1+0x2258] ;  /* 0x00225800010e7983 */ /* 0x000f220000300a00 */
[----:B------:R-:W4:Y:S02]  /*188b0*/  LDL.LU.64 R12, [R1+0x2250] ;  /* 0x00225000010c7983 */ /* 0x000f240000300a00 */
[----:B------:R-:W-:Y:S02]  /*188c0*/  STL.64 [R1+0x90], R16 ;  /* 0x0000901001007387 */ /* 0x000fe40000100a00 */
[----:B------:R0:W-:Y:S02]  /*188d0*/  STL.64 [R1+0x98], R18 ;  /* 0x0000981201007387 */ /* 0x0001e40000100a00 */
[----:B0-----:R-:W4:Y:S01]  /*188e0*/  LDL.LU.64 R18, [R1+0x2248] ;  /* 0x0022480001127983 */ /* 0x001f220000300a00 */
[----:B------:R-:W5:Y:S01]  /*188f0*/  LDL.LU.64 R16, [R1+0x2240] ;  /* 0x0022400001107983 */ /* 0x000f620000300a00 */
[----:B----4-:R-:W-:Y:S11]  /*18900*/  HMMA.16816.F32 R12, R20, R18, R12 ;  /* 0x00000012140c723c */ /* 0x010ff6000000180c */
[----:B------:R-:W-:Y:S11]  /*18910*/  @!UPT UIADD3 URZ, URZ, URZ, URZ ;  /* 0x0000003f3f3ff290 */ /* 0x000ff6000fffe03f */
[----:B------:R-:W-:Y:S01]  /*18920*/  @!UPT UIADD3 URZ, URZ, URZ, URZ ;  /* 0x0000003f3f3ff290 */ /* 0x000fe2000fffe03f */
[----:B------:R-:W-:Y:S01]  /*18930*/  STL.64 [R1+0xb0], R12 ;  /* 0x0000b00c01007387 */ /* 0x000fe20000100a00 */
[----:B------:R0:W-:Y:S03]  /*18940*/  STL.64 [R1+0xb8], R14 ;  /* 0x0000b80e01007387 */ /* 0x0001e60000100a00 */
[----:B0-----:R-:W4:Y:S01]  /*18950*/  LDL.LU R15, [R1+0x2238] ;  /* 0x00223800010f7983 */ /* 0x001f220000300800 */
[----:B------:R-:W2:Y:S02]  /*18960*/  LDL.LU R13, [R1+0x2234] ;  /* 0x00223400010d7983 */ /* 0x000ea40000300800 */
[----:B------:R-:W2:Y:S02]  /*18970*/  LDL R14, [R1+0xbf8] ;  /* 0x000bf800010e7983 */ /* 0x000ea40000100800 */
[----:B------:R-:W3:Y:S01]  /*18980*/  LDL R12, [R1+0xbf4] ;  /* 0x000bf400010c7983 */ /* 0x000ee20000100800 */
[----:B--2---:R-:W-:Y:S01]  /*18990*/  STL [R1+0x21d4], R14 ;  /* 0x0021d40e01007387 */ /* 0x004fe20000100800 */
[----:B---3--:R5:W-:Y:S02]  /*189a0*/  STL [R1+0x21d0], R12 ;  /* 0x0021d00c01007387 */ /* 0x008be40000100800 */
[----:B-----5:R-:W-:-:S02]  /*189b0*/  MOV R12, R17 ;  /* 0x00000011000c7202 */ /* 0x020fc40000000f00 */
[----:B------:R-:W2:Y:S01]  /*189c0*/  LDL.LU R17, [R1+0x2230] ;  /* 0x0022300001117983 */ /* 0x000ea20000300800 */
[----:B------:R-:W4:Y:S03]  /*189d0*/  LDL.LU R14, [R1+0x1b8] ;  /* 0x0001b800010e7983 */ /* 0x000f260000300800 */
[----:B----4-:R2:W-:Y:S02]  /*189e0*/  STL.64 [R1+0x21e0], R14 ;  /* 0x0021e00e01007387 */ /* 0x0105e40000100a00 */
[----:B--2---:R-:W-:Y:S01]  /*189f0*/  IMAD.MOV.U32 R14, RZ, RZ, R17 ;  /* 0x000000ffff0e7224 */ /* 0x004fe200078e0011 */
[----:B------:R-:W-:Y:S02]  /*18a00*/  MOV R15, R16 ;  /* 0x00000010000f7202 */ /* 0x000fe40000000f00 */
[----:B------:R-:W-:Y:S01]  /*18a10*/  HMMA.16816.F32 R16, R24, R18, R4 ;  /* 0x000000121810723c */ /* 0x000fe20000001804 */
[----:B------:R0:W-:Y:S04]  /*18a20*/  STL.64 [R1+0x21d8], R12 ;  /* 0x0021d80c01007387 */ /* 0x0001e80000100a00 */
[----:B0-----:R-:W2:Y:S01]  /*18a30*/  LDL.LU R12, [R1+0x1f0] ;  /* 0x0001f000010c7983 */ /* 0x001ea20000300800 */
[----:B------:R-:W2:Y:S02]  /*18a40*/  LDL.LU R13, [R1+0x1f4] ;  /* 0x0001f400010d7983 */ /* 0x000ea40000300800 */
[----:B------:R-:W3:Y:S02]  /*18a50*/  LDL.LU.64 R6, [R1+0x2228] ;  /* 0x0022280001067983 */ /* 0x000ee40000300a00 */
[----:B------:R-:W3:Y:S11]  /*18a60*/  LDL.LU.64 R4, [R1+0x2220] ;  /* 0x0022200001047983 */ /* 0x000ef60000300a00 */
[----:B------:R-:W-:Y:S02]  /*18a70*/  @!UPT UIADD3 URZ, URZ, URZ, URZ ;  /* 0x0000003f3f3ff290 */ /* 0x000fe4000fffe03f */
[----:B------:R-:W-:Y:S01]  /*18a80*/  STL.64 [R1+0x60], R16 ;  /* 0x0000601001007387 */ /* 0x000fe20000100a00 */
[----:B------:R0:W-:Y:S03]  /*18a90*/  STL.64 [R1+0x68], R18 ;  /* 0x0000681201007387 */ /* 0x0001e60000100a00 */
        /* <DEDUP_REMOVED lines=14> */
[----:B0-----:R-:W3:Y:S02]  /*18b80*/  LDL.LU.64 R18, [R1+0x21f0] ;  /* 0x0021f00001127983 */ /* 0x001ee40000300a00 */
[-C--:B---3--:R-:W-:Y:S08]  /*18b90*/  HMMA.16816.F32 R4, R20, R18.reuse, R4 ;  /* 0x000000121404723c */ /* 0x088ff00000001804 */
[----:B--2---:R-:W-:Y:S11]  /*18ba0*/  HMMA.16816.F32 R16, R24, R18, R12 ;  /* 0x000000121810723c */ /* 0x004ff6000000180c */
[----:B------:R-:W-:Y:S04]  /*18bb0*/  @!UPT UIADD3 URZ, URZ, URZ, URZ ;  /* 0x0000003f3f3ff290 */ /* 0x000fe8000fffe03f */
[----:B------:R-:W-:Y:S01]  /*18bc0*/  STL.64 [R1+0x30], R4 ;  /* 0x0000300401007387 */ /* 0x000fe20000100a00 */
[----:B------:R0:W-:Y:S03]  /*18bd0*/  STL.64 [R1+0x38], R6 ;  /* 0x0000380601007387 */ /* 0x0001e60000100a00 */
[----:B0-----:R-:W2:Y:S04]  /*18be0*/  LDL.LU.64 R6, [R1+0x21e8] ;  /* 0x0021e80001067983 */ /* 0x001ea80000300a00 */
[----:B------:R-:W-:Y:S02]  /*18bf0*/  STL.64 [R1+0x21b0], R18 ;  /* 0x0021b01201007387 */ /* 0x000fe40000100a00 */
[----:B------:R0:W-:Y:S02]  /*18c00*/  STL.64 [R1+0x21a8], R16 ;  /* 0x0021a81001007387 */ /* 0x0001e40000100a00 */
[----:B0-----:R-:W3:Y:S01]  /*18c10*/  LDL.LU R16, [R1+0x190] ;  /* 0x0001900001107983 */ /* 0x001ee20000300800 */
[----:B------:R-:W3:Y:S02]  /*18c20*/  LDL.LU R17, [R1+0x194] ;  /* 0x0001940001117983 */ /* 0x000ee40000300800 */
[----:B------:R-:W4:Y:S02]  /*18c30*/  LDL.LU R18, [R1+0x198] ;  /* 0x0001980001127983 */ /* 0x000f240000300800 */
[----:B------:R-:W4:Y:S01]  /*18c40*/  LDL.LU R19, [R1+0x19c] ;  /* 0x00019c0001137983 */ /* 0x000f220000300800 */
[-C--:B--2---:R-:W-:Y:S01]  /*18c50*/  HMMA.16816.F32 R12, R20, R6.reuse, R8 ;  /* 0x00000006140c723c */ /* 0x084fe20000001808 */
[----:B----4-:R-:W-:Y:S01]  /*18c60*/  STL.64 [R1+0x21c0], R18 ;  /* 0x0021c01201007387 */ /* 0x010fe20000100a00 */
[----:B---3--:R0:W-:Y:S11]  /*18c70*/  STL.64 [R1+0x21b8], R16 ;  /* 0x0021b81001007387 */ /* 0x0081f60000100a00 */
[----:B------:R-:W-:Y:S11]  /*18c80*/  @!UPT UIADD3 URZ, URZ, URZ, URZ ;  /* 0x0000003f3f3ff290 */ /* 0x000ff6000fffe03f */
[----:B------:R-:W-:Y:S01]  /*18c90*/  IMAD.MOV.U32 R10, RZ, RZ, R15 ;  /* 0x000000ffff0a7224 */ /* 0x000fe200078e000f */
[----:B------:R-:W-:Y:S01]  /*18ca0*/  MOV R11, R13 ;  /* 0x0000000d000b7202 */ /* 0x000fe20000000f00 */
[----:B0-----:R-:W2:Y:S01]  /*18cb0*/  LDL.LU R16, [R1+0x210] ;  /* 0x0002100001107983 */ /* 0x001ea20000300800 */
[----:B------:R-:W-:Y:S02]  /*18cc0*/  STL [R1], R12 ;  /* 0x0000000c01007387 */ /* 0x000fe40000100800 */
[----:B------:R0:W-:Y:S02]  /*18cd0*/  STL [R1+0x8], R14 ;  /* 0x0000080e01007387 */ /* 0x0001e40000100800 */
[----:B0-----:R-:W3:Y:S01]  /*18ce0*/  LDL.LU.64 R14, [R1+0x21e0] ;  /* 0x0021e000010e7983 */ /* 0x001ee20000300a00 */
[----:B------:R-:W3:Y:S02]  /*18cf0*/  LDL.LU.64 R12, [R1+0x21d8] ;  /* 0x0021d800010c7983 */ /* 0x000ee40000300a00 */
[----:B---3--:R-:W-:Y:S01]  /*18d00*/  HMMA.16816.F32 R4, R24, R6, R12 ;  /* 0x000000061804723c */ /* 0x008fe2000000180c */
[----:B------:R-:W3:Y:S01]  /*18d10*/  LDL.LU R14, [R1+0x21d4] ;  /* 0x0021d400010e7983 */ /* 0x000ee20000300800 */
[----:B------:R-:W4:Y:S11]  /*18d20*/  LDL.LU R12, [R1+0x21d0] ;  /* 0x0021d000010c7983 */ /* 0x000f360000300800 */
[----:B------:R-:W-:Y:S10]  /*18d30*/  @!UPT UIADD3 URZ, URZ, URZ, URZ ;  /* 0x0000003f3f3ff290 */ /* 0x000ff4000fffe03f */
[----:B------:R-:W-:Y:S01]  /*18d40*/  STL [R1+0x20], R4 ;  /* 0x0000200401007387 */ /* 0x000fe20000100800 */
[----:B------:R0:W-:Y:S03]  /*18d50*/  STL.64 [R1+0x28], R6 ;  /* 0x0000280601007387 */ /* 0x0001e60000100a00 */
[----:B0-----:R-:W2:Y:S01]  /*18d60*/  LDL.LU.64 R6, [R1+0x21c8] ;  /* 0x0021c80001067983 */ /* 0x001ea20000300a00 */
[----:B------:R-:W-:Y:S01]  /*18d70*/  IMAD.MOV.U32 R17, RZ, RZ, R3 ;  /* 0x000000ffff117224 */ /* 0x000fe200078e0003 */
[----:B------:R-:W-:Y:S01]  /*18d80*/  MOV R18, R2 ;  /* 0x0000000200127202 */ /* 0x000fe20000000f00 */
[----:B------:R-:W-:-:S07]  /*18d90*/  IMAD.MOV.U32 R19, RZ, RZ, R0 ;  /* 0x000000ffff137224 */ /* 0x000fce00078e0000 */
[----:B--2---:R-:W-:Y:S11]  /*18da0*/  HMMA.16816.F32 R16, R20, R6, R16 ;  /* 0x000000061410723c */ /* 0x004ff60000001810 */
[----:B------:R-:W-:Y:S11]  /*18db0*/  @!UPT UIADD3 URZ, URZ, URZ, URZ ;  /* 0x0000003f3f3ff290 */ /* 0x000ff6000fffe03f */
[----:B------:R-:W-:Y:S01]  /*18dc0*/  @!UPT UIADD3 URZ, URZ, URZ, URZ ;  /* 0x0000003f3f3ff290 */ /* 0x000fe2000fffe03f */
[----:B------:R-:W-:Y:S01]  /*18dd0*/  STL [R1+0xa4], R17 ;  /* 0x0000a41101007387 */ /* 0x000fe20000100800 */
[----:B------:R0:W-:Y:S02]  /*18de0*/  STL.64 [R1+0xa8], R18 ;  /* 0x0000a81201007387 */ /* 0x0001e40000100a00 */
[----:B------:R-:W-:Y:S01]  /*18df0*/  IMAD.MOV.U32 R15, RZ, RZ, R16 ;  /* 0x000000ffff0f7224 */ /* 0x000fe200078e0010 */
[----:B0-----:R-:W2:Y:S01]  /*18e00*/  LDL.LU.64 R18, [R1+0x21c0] ;  /* 0x0021c00001127983 */ /* 0x001ea20000300a00 */
[----:B------:R-:W2:Y:S01]  /*18e10*/  LDL.LU.64 R16, [R1+0x21b8] ;  /* 0x0021b80001107983 */ /* 0x000ea20000300a00 */
[----:B------:R-:W-:Y:S02]  /*18e20*/  MOV R13, R5 ;  /* 0x00000005000d7202 */ /* 0x000fe40000000f00 */
[----:B------:R-:W0:Y:S04]  /*18e30*/  S2R R3, SR_TID.X ;  /* 0x0000000000037919 */ /* 0x000e280000002100 */
[----:B------:R-:W1:Y:S01]  /*18e40*/  S2R R2, SR_TID.X ;  /* 0x0000000000027919 */ /* 0x000e620000002100 */
[----:B0-----:R-:W-:-:S02]  /*18e50*/  LOP3.LUT R9, R3, 0x1c, RZ, 0xc0, !PT ;  /* 0x0000001c03097812 */ /* 0x001fc400078ec0ff */
[----:B-1----:R-:W-:-:S04]  /*18e60*/  LOP3.LUT R0, R2, 0x3, RZ, 0xc0, !PT ;  /* 0x0000000302007812 */ /* 0x002fc800078ec0ff */
[----:B------:R-:W-:-:S04]  /*18e70*/  LEA R0, P0, R0, UR4, 0x1 ;  /* 0x0000000400007c11 */ /* 0x000fc8000f8008ff */
[----:B------:R-:W-:Y:S01]  /*18e80*/  IADD3 R2, P4, R0, 0x9, RZ ;  /* 0x0000000900027810 */ /* 0x000fe20007f9e0ff */
[----:B------:R-:W-:Y:S01]  /*18e90*/  FMUL R28, R28, c[0x0][0x188] ;  /* 0x000062001c1c7a20 */ /* 0x000fe20000400000 */
[----:B--2---:R-:W-:Y:S01]  /*18ea0*/  HMMA.16816.F32 R4, R24, R6, R16 ;  /* 0x000000061804723c */ /* 0x004fe20000001810 */
[----:B------:R-:W2:Y:S01]  /*18eb0*/  LDL.LU.64 R18, [R1+0x21b0] ;  /* 0x0021b00001127983 */ /* 0x000ea20000300a00 */
[----:B------:R-:W5:Y:S11]  /*18ec0*/  LDL.LU.64 R16, [R1+0x21a8] ;  /* 0x0021a80001107983 */ /* 0x000f760000300a00 */
[----:B------:R-:W-:Y:S10]  /*18ed0*/  @!UPT UIADD3 URZ, URZ, URZ, URZ ;  /* 0x0000003f3f3ff290 */ /* 0x000ff4000fffe03f */
[----:B------:R-:W-:Y:S01]  /*18ee0*/  STL.64 [R1+0x80], R4 ;  /* 0x0000800401007387 */ /* 0x000fe20000100a00 */
[----:B------:R0:W-:Y:S02]  /*18ef0*/  STL [R1+0x88], R6 ;  /* 0x0000880601007387 */ /* 0x0001e40000100800 */
[----:B0-----:R-:W-:Y:S02]  /*18f00*/  LOP3.LUT R6, R3, 0xe0, RZ, 0xc0, !PT ;  /* 0x000000e003067812 */ /* 0x001fe400078ec0ff */
[----:B------:R-:W0:Y:S01]  /*18f10*/  S2R R3, SR_CTAID.X ;  /* 0x0000000000037919 */ /* 0x000e220000002500 */
[----:B------:R-:W-:Y:S01]  /*18f20*/  MOV R4, R7 ;  /* 0x0000000700047202 */ /* 0x000fe20000000f00 */
[--C-:B------:R-:W-:Y:S01]  /*18f30*/  SHF.R.U32.HI R7, RZ, 0x1, R6.reuse ;  /* 0x00000001ff077819 */ /* 0x100fe20000011606 */
[----:B------:R-:W-:-:S03]  /*18f40*/  SHF.R.U32.HI R8, RZ, 0x1, R6 ;  /* 0x00000001ff087819 */ /* 0x000fc60000011606 */
[C---:B------:R-:W-:Y:S02]  /*18f50*/  LEA.HI R7, R9.reuse, R7, RZ, 0x1e ;  /* 0x0000000709077211 */ /* 0x040fe400078ff0ff */
[----:B------:R-:W-:Y:S01]  /*18f60*/  LEA.HI R8, R9, R8, RZ, 0x1e ;  /* 0x0000000809087211 */ /* 0x000fe200078ff0ff */
[----:B------:R-:W-:Y:S01]  /*18f70*/  IMAD.X R9, RZ, RZ, UR5, P0 ;  /* 0x00000005ff097e24 */ /* 0x000fe200080e06ff */
[----:B------:R-:W-:Y:S01]  /*18f80*/  STL [R1+0x21a0], R4 ;  /* 0x0021a00401007387 */ /* 0x000fe20000100800 */
[----:B------:R1:W-:Y:S02]  /*18f90*/  STL.64 [R1+0x2198], R26 ;  /* 0x0021981a01007387 */ /* 0x0003e40000100a00 */
[C---:B0-----:R-:W-:Y:S02]  /*18fa0*/  IMAD.SHL.U32 R6, R3.reuse, 0x100, RZ ;  /* 0x0000010003067824 */ /* 0x041fe400078e00ff */
[----:B------:R-:W-:-:S03]  /*18fb0*/  IMAD.SHL.U32 R5, R3, 0x100, RZ ;  /* 0x0000010003057824 */ /* 0x000fc600078e00ff */
[----:B------:R-:W-:Y:S02]  /*18fc0*/  IADD3 R6, R6, R7, RZ ;  /* 0x0000000706067210 */ /* 0x000fe40007ffe0ff */
[----:B------:R-:W-:Y:S02]  /*18fd0*/  IADD3.X R3, RZ, R9, RZ, P4, !PT ;  /* 0x00000009ff037210 */ /* 0x000fe400027fe4ff */
[----:B------:R-:W-:Y:S02]  /*18fe0*/  IADD3 R5, R5, R8, RZ ;  /* 0x0000000805057210 */ /* 0x000fe40007ffe0ff */
[----:B------:R-:W-:Y:S01]  /*18ff0*/  ISETP.GT.U32.AND P2, PT, R2, R6, PT ;  /* 0x000000060200720c */ /* 0x000fe20003f44070 */
[----:B------:R-:W2:Y:S01]  /*19000*/  LDL.LU R8, [R1+0x120] ;  /* 0x0001200001087983 */ /* 0x000ea20000300800 */
[----:B------:R-:W2:Y:S02]  /*19010*/  LDL.LU R7, [R1+0x150] ;  /* 0x0001500001077983 */ /* 0x000ea40000300800 */
[----:B------:R0:W-:Y:S01]  /*19020*/  STL.64 [R1+0x2190], R24 ;  /* 0x0021901801007387 */ /* 0x0001e20000100a00 */
[----:B------:R-:W-:-:S04]  /*19030*/  ISETP.GT.U32.AND.EX P2, PT, R3, RZ, PT, P2 ;  /* 0x000000ff0300720c */ /* 0x000fc80003f44120 */
[----:B-1----:R-:W-:Y:S01]  /*19040*/  FSEL R26, R28, -INF , !P2 ;  /* 0xff8000001c1a7808 */ /* 0x002fe20005000000 */
[----:B0-----:R-:W5:Y:S01]  /*19050*/  LDL.LU R24, [R1+0x27c] ;  /* 0x00027c0001187983 */ /* 0x001f620000300800 */
[----:B------:R-:W5:Y:S02]  /*19060*/  LDL.LU R25, [R1+0x158] ;  /* 0x0001580001197983 */ /* 0x000f640000300800 */
[----:B------:R-:W-:Y:S02]  /*19070*/  STL [R1+0xe0], R9 ;  /* 0x0000e00901007387 */ /* 0x000fe40000100800 */
[----:B------:R-:W5:Y:S01]  /*19080*/  LDL.LU R28, [R1+0x274] ;  /* 0x00027400011c7983 */ /* 0x000f620000300800 */
[----:B------:R-:W5:Y:S01]  /*19090*/  LDL.LU R4, [R1+0x128] ;  /* 0x0001280001047983 */ /* 0x000f620000300800 */
[----:B------:R0:W-:Y:S03]  /*190a0*/  STL [R1+0x130], R26 ;  /* 0x0001301a01007387 */ /* 0x0001e60000100800 */
[----:B0-----:R-:W5:Y:S01]  /*190b0*/  LDL.LU R26, [R1+0x154] ;  /* 0x00015400011a7983 */ /* 0x001f620000300800 */
[----:B------:R-:W5:Y:S01]  /*190c0*/  LDL.LU R27, [R1+0x15c] ;  /* 0x00015c00011b7983 */ /* 0x000f620000300800 */
[----:B------:R-:W-:-:S02]  /*190d0*/  IADD3 R5, R5, 0x8, RZ ;  /* 0x0000000805057810 */ /* 0x000fc40007ffe0ff */
[C---:B----4-:R-:W-:Y:S02]  /*190e0*/  ISETP.GT.U32.AND P3, PT, R2.reuse, R12, PT ;  /* 0x0000000c0200720c */ /* 0x050fe40003f64070 */
[C---:B------:R-:W-:Y:S01]  /*190f0*/  ISETP.GT.U32.AND P5, PT, R2.reuse, R5, PT ;  /* 0x000000050200720c */ /* 0x040fe20003fa4070 */
[----:B------:R-:W-:Y:S01]  /*19100*/  FMUL R29, R29, c[0x0][0x188] ;  /* 0x000062001d1d7a20 */ /* 0x000fe20000400000 */
[C---:B------:R-:W-:Y:S02]  /*19110*/  ISETP.GT.U32.AND.EX P3, PT, R3.reuse, RZ, PT, P3 ;  /* 0x000000ff0300720c */ /* 0x040fe40003f64130 */
[----:B------:R-:W-:Y:S02]  /*19120*/  ISETP.GT.U32.AND.EX P5, PT, R3, RZ, PT, P5 ;  /* 0x000000ff0300720c */ /* 0x000fe40003fa4150 */
[----:B---3--:R-:W-:Y:S01]  /*19130*/  ISETP.GT.U32.AND P1, PT, R2, R14, PT ;  /* 0x0000000e0200720c */ /* 0x008fe20003f24070 */
[----:B------:R-:W-:Y:S01]  /*19140*/  IADD3 R2, P0, R0, 0x10, RZ ;  /* 0x0000001000027810 */ /* 0x000fe20007f1e0ff */
[----:B------:R-:W-:-:S02]  /*19150*/  FSEL R29, R29, -INF , !P5 ;  /* 0xff8000001d1d7808 */ /* 0x000fc40006800000 */
[----:B------:R-:W-:Y:S02]  /*19160*/  ISETP.GT.U32.AND.EX P1, PT, R3, RZ, PT, P1 ;  /* 0x000000ff0300720c */ /* 0x000fe40003f24110 */
[C---:B------:R-:W-:Y:S01]  /*19170*/  ISETP.GT.U32.AND P6, PT, R2.reuse, R6, PT ;  /* 0x000000060200720c */ /* 0x040fe20003fc4070 */
[----:B------:R-:W-:Y:S01]  /*19180*/  IMAD.X R3, RZ, RZ, R9, P0 ;  /* 0x000000ffff037224 */ /* 0x000fe200000e0609 */
[----:B------:R0:W-:Y:S01]  /*19190*/  STL [R1+0xe4], R29 ;  /* 0x0000e41d01007387 */ /* 0x0001e20000100800 */
[C---:B------:R-:W-:Y:S02]  /*191a0*/  ISETP.GT.U32.AND P4, PT, R2.reuse, R5, PT ;  /* 0x000000050200720c */ /* 0x040fe40003f84070 */
[C---:B------:R-:W-:Y:S02]  /*191b0*/  ISETP.GT.U32.AND P2, PT, R2.reuse, R12, PT ;  /* 0x0000000c0200720c */ /* 0x040fe40003f44070 */
[----:B------:R-:W-:Y:S02]  /*191c0*/  ISETP.GT.U32.AND.EX P6, PT, R3, RZ, PT, P6 ;  /* 0x000000ff0300720c */ /* 0x000fe40003fc4160 */
[----:B------:R-:W-:-:S02]  /*191d0*/  ISETP.GT.U32.AND P5, PT, R2, R14, PT ;  /* 0x0000000e0200720c */ /* 0x000fc40003fa4070 */
[C---:B------:R-:W-:Y:S02]  /*191e0*/  ISETP.GT.U32.AND.EX P4, PT, R3.reuse, RZ, PT, P4 ;  /* 0x000000ff0300720c */ /* 0x040fe40003f84140 */
[C---:B------:R-:W-:Y:S02]  /*191f0*/  ISETP.GT.U32.AND.EX P2, PT, R3.reuse, RZ, PT, P2 ;  /* 0x000000ff0300720c */ /* 0x040fe40003f44120 */
[----:B------:R-:W-:Y:S01]  /*19200*/  ISETP.GT.U32.AND.EX P5, PT, R3, RZ, PT, P5 ;  /* 0x000000ff0300720c */ /* 0x000fe20003fa4150 */
[----:B--2---:R-:W-:Y:S02]  /*19210*/  FMUL R7, R7, c[0x0][0x188] ;  /* 0x0000620007077a20 */ /* 0x004fe40000400000 */
[----:B-----5:R-:W-:-:S05]  /*19220*/  FMUL R28, R28, c[0x0][0x188] ;  /* 0x000062001c1c7a20 */ /* 0x020fca0000400000 */
[----:B------:R-:W-:-:S05]  /*19230*/  FSEL R28, R28, -INF , !P3 ;  /* 0xff8000001c1c7808 */ /* 0x000fca0005800000 */
[----:B------:R1:W-:Y:S01]  /*19240*/  STL [R1+0x134], R28 ;  /* 0x0001341c01007387 */ /* 0x0003e20000100800 */
[----:B0-----:R-:W-:Y:S01]  /*19250*/  FMUL R29, R25, c[0x0][0x188] ;  /* 0x00006200191d7a20 */ /* 0x001fe20000400000 */
[----:B------:R-:W-:Y:S02]  /*19260*/  IADD3 R2, P3, R0, 0x11, RZ ;  /* 0x0000001100027810 */ /* 0x000fe40007f7e0ff */
[----:B------:R-:W-:Y:S01]  /*19270*/  FSEL R7, R7, -INF , !P6 ;  /* 0xff80000007077808 */ /* 0x000fe20007000000 */
[----:B-1----:R-:W-:Y:S02]  /*19280*/  FMUL R28, R24, c[0x0][0x188] ;  /* 0x00006200181c7a20 */ /* 0x002fe40000400000 */
[----:B------:R-:W-:-:S03]  /*19290*/  FMUL R4, R4, c[0x0][0x188] ;  /* 0x0000620004047a20 */ /* 0x000fc60000400000 */
[----:B------:R-:W-:Y:S01]  /*192a0*/  FSEL R24, R28, -INF , !P1 ;  /* 0xff8000001c187808 */ /* 0x000fe20004800000 */
[----:B------:R-:W-:Y:S01]  /*192b0*/  FMUL R28, R8, c[0x0][0x188] ;  /* 0x00006200081c7a20 */ /* 0x000fe20000400000 */
[----:B------:R-:W-:Y:S02]  /*192c0*/  FSEL R8, R29, -INF , !P4 ;  /* 0xff8000001d087808 */ /* 0x000fe40006000000 */
[C---:B------:R-:W-:Y:S02]  /*192d0*/  ISETP.GT.U32.AND P0, PT, R2.reuse, R6, PT ;  /* 0x000000060200720c */ /* 0x040fe40003f04070 */
[----:B------:R-:W-:Y:S01]  /*192e0*/  IADD3.X R3, RZ, R9, RZ, P3, !PT ;  /* 0x00000009ff037210 */ /* 0x000fe20001ffe4ff */
[----:B------:R0:W-:Y:S01]  /*192f0*/  STL [R1+0x150], R24 ;  /* 0x0001501801007387 */ /* 0x0001e20000100800 */
[C---:B------:R-:W-:Y:S02]  /*19300*/  ISETP.GT.U32.AND P1, PT, R2.reuse, R5, PT ;  /* 0x000000050200720c */ /* 0x040fe40003f24070 */
[----:B------:R-:W-:-:S02]  /*19310*/  ISETP.GT.U32.AND P6, PT, R2, R12, PT ;  /* 0x0000000c0200720c */ /* 0x000fc40003fc4070 */
[----:B------:R-:W-:Y:S01]  /*19320*/  ISETP.GT.U32.AND P4, PT, R2, R14, PT ;  /* 0x0000000e0200720c */ /* 0x000fe20003f84070 */
[----:B------:R-:W-:Y:S02]  /*19330*/  FSEL R2, R28, -INF , !P2 ;  /* 0xff8000001c027808 */ /* 0x000fe40005000000 */
[----:B------:R-:W-:Y:S01]  /*19340*/  FMUL R28, R26, c[0x0][0x188] ;  /* 0x000062001a1c7a20 */ /* 0x000fe20000400000 */
[----:B------:R-:W-:Y:S02]  /*19350*/  FSEL R4, R4, -INF , !P5 ;  /* 0xff80000004047808 */ /* 0x000fe40006800000 */
[----:B------:R-:W-:Y:S01]  /*19360*/  ISETP.GT.U32.AND.EX P0, PT, R3, RZ, PT, P0 ;  /* 0x000000ff0300720c */ /* 0x000fe20003f04100 */
[----:B0-----:R-:W2:Y:S01]  /*19370*/  LDL.LU R24, [R1+0x12c] ;  /* 0x00012c0001187983 */ /* 0x001ea20000300800 */
[----:B------:R0:W-:Y:S02]  /*19380*/  STL [R1+0x2cc], R7 ;  /* 0x0002cc0701007387 */ /* 0x0001e40000100800 */
[----:B------:R-:W-:Y:S01]  /*19390*/  FSEL R26, R28, -INF , !P0 ;  /* 0xff8000001c1a7808 */ /* 0x000fe20004000000 */
[----:B0-----:R-:W3:Y:S01]  /*193a0*/  LDL.LU R7, [R1+0x110] ;  /* 0x0001100001077983 */ /* 0x001ee20000300800 */
[----:B------:R0:W-:Y:S02]  /*193b0*/  STL [R1+0x2c4], R8 ;  /* 0x0002c40801007387 */ /* 0x0001e40000100800 */
[----:B------:R-:W4:Y:S01]  /*193c0*/  LDL.LU R25, [R1+0x118] ;  /* 0x0001180001197983 */ /* 0x000f220000300800 */
[----:B0-----:R-:W5:Y:S01]  /*193d0*/  LDL.LU R8, [R1+0x100] ;  /* 0x0001000001087983 */ /* 0x001f620000300800 */
[----:B------:R-:W-:Y:S02]  /*193e0*/  STL [R1+0x2dc], R2 ;  /* 0x0002dc0201007387 */ /* 0x000fe40000100800 */
[----:B------:R0:W-:Y:S02]  /*193f0*/  STL [R1+0x2ec], R4 ;  /* 0x0002ec0401007387 */ /* 0x0001e40000100800 */
[----:B------:R-:W2:Y:S01]  /*19400*/  LDL.LU R28, [R1+0x124] ;  /* 0x00012400011c7983 */ /* 0x000ea20000300800 */
[----:B0-----:R-:W4:Y:S01]  /*19410*/  LDL.LU R4, [R1+0x108] ;  /* 0x0001080001047983 */ /* 0x001f220000300800 */
[----:B------:R0:W-:Y:S03]  /*19420*/  STL [R1+0x2c8], R26 ;  /* 0x0002c81a01007387 */ /* 0x0001e60000100800 */
[----:B0-----:R-:W5:Y:S01]  /*19430*/  LDL.LU R26, [R1+0x114] ;  /* 0x00011400011a7983 */ /* 0x001f620000300800 */
[----:B------:R-:W-:-:S02]  /*19440*/  FMUL R29, R27, c[0x0][0x188] ;  /* 0x000062001b1d7a20 */ /* 0x000fc40000400000 */
[----:B------:R-:W5:Y:S01]  /*19450*/  LDL.LU R27, [R1+0x11c] ;  /* 0x00011c00011b7983 */ /* 0x000f620000300800 */
[C---:B------:R-:W-:Y:S02]  /*19460*/  ISETP.GT.U32.AND.EX P1, PT, R3.reuse, RZ, PT, P1 ;  /* 0x000000ff0300720c */ /* 0x040fe40003f24110 */
[----:B------:R-:W-:Y:S02]  /*19470*/  ISETP.GT.U32.AND.EX P6, PT, R3, RZ, PT, P6 ;  /* 0x000000ff0300720c */ /* 0x000fe40003fc4160 */
[----:B------:R-:W-:Y:S02]  /*19480*/  IADD3 R2, P2, R0, 0x18, RZ ;  /* 0x0000001800027810 */ /* 0x000fe40007f5e0ff */
[----:B------:R-:W-:Y:S02]  /*19490*/  FSEL R29, R29, -INF , !P1 ;  /* 0xff8000001d1d7808 */ /* 0x000fe40004800000 */
[----:B------:R-:W-:Y:S02]  /*194a0*/  ISETP.GT.U32.AND.EX P4, PT, R3, RZ, PT, P4 ;  /* 0x000000ff0300720c */ /* 0x000fe40003f84140 */
[C---:B------:R-:W-:Y:S01]  /*194b0*/  ISETP.GT.U32.AND P3, PT, R2.reuse, R6, PT ;  /* 0x000000060200720c */ /* 0x040fe20003f64070 */
[----:B------:R-:W-:Y:S01]  /*194c0*/  IMAD.X R3, RZ, RZ, R9, P2 ;  /* 0x000000ffff037224 */ /* 0x000fe200010e0609 */
[----:B------:R4:W-:Y:S01]  /*194d0*/  STL [R1+0x2c0], R29 ;  /* 0x0002c01d01007387 */ /* 0x0009e20000100800 */
[----:B------:R-:W-:-:S02]  /*194e0*/  ISETP.GT.U32.AND P5, PT, R2, R5, PT ;  /* 0x000000050200720c */ /* 0x000fc40003fa4070 */
[C---:B------:R-:W-:Y:S02]  /*194f0*/  ISETP.GT.U32.AND P0, PT, R2.reuse, R12, PT ;  /* 0x0000000c0200720c */ /* 0x040fe40003f04070 */
[C---:B------:R-:W-:Y:S02]  /*19500*/  ISETP.GT.U32.AND.EX P3, PT, R3.reuse, RZ, PT, P3 ;  /* 0x000000ff0300720c */ /* 0x040fe40003f64130 */
[----:B------:R-:W-:Y:S02]  /*19510*/  ISETP.GT.U32.AND P1, PT, R2, R14, PT ;  /* 0x0000000e0200720c */ /* 0x000fe40003f24070 */
[C---:B------:R-:W-:Y:S02]  /*19520*/  ISETP.GT.U32.AND.EX P5, PT, R3.reuse, RZ, PT, P5 ;  /* 0x000000ff0300720c */ /* 0x040fe40003fa4150 */
[C---:B------:R-:W-:Y:S02]  /*19530*/  ISETP.GT.U32.AND.EX P0, PT, R3.reuse, RZ, PT, P0 ;  /* 0x000000ff0300720c */ /* 0x040fe40003f04100 */
[----:B------:R-:W-:Y:S01]  /*19540*/  ISETP.GT.U32.AND.EX P1, PT, R3, RZ, PT, P1 ;  /* 0x000000ff0300720c */ /* 0x000fe20003f24110 */
[----:B---3--:R-:W-:-:S02]  /*19550*/  FMUL R7, R7, c[0x0][0x188] ;  /* 0x0000620007077a20 */ /* 0x008fc40000400000 */
[----:B--2---:R-:W-:-:S05]  /*19560*/  FMUL R28, R28, c[0x0][0x188] ;  /* 0x000062001c1c7a20 */ /* 0x004fca0000400000 */
[----:B------:R-:W-:-:S05]  /*19570*/  FSEL R28, R28, -INF , !P6 ;  /* 0xff8000001c1c7808 */ /* 0x000fca0007000000 */
[----:B------:R0:W-:Y:S01]  /*19580*/  STL [R1+0x2d8], R28 ;  /* 0x0002d81c01007387 */ /* 0x0001e20000100800 */
[----:B----4-:R-:W-:Y:S01]  /*19590*/  FMUL R29, R25, c[0x0][0x188] ;  /* 0x00006200191d7a20 */ /* 0x010fe20000400000 */
[----:B------:R-:W-:Y:S02]  /*195a0*/  IADD3 R2, P6, R0, 0x19, RZ ;  /* 0x0000001900027810 */ /* 0x000fe40007fde0ff */
[----:B------:R-:W-:Y:S01]  /*195b0*/  FSEL R7, R7, -INF , !P3 ;  /* 0xff80000007077808 */ /* 0x000fe20005800000 */
[----:B0-----:R-:W-:Y:S02]  /*195c0*/  FMUL R28, R24, c[0x0][0x188] ;  /* 0x00006200181c7a20 */ /* 0x001fe40000400000 */
[----:B------:R-:W-:-:S03]  /*195d0*/  FMUL R4, R4, c[0x0][0x188] ;  /* 0x0000620004047a20 */ /* 0x000fc60000400000 */
[----:B------:R-:W-:Y:S01]  /*195e0*/  FSEL R24, R28, -INF , !P4 ;  /* 0xff8000001c187808 */ /* 0x000fe20006000000 */
[----:B-----5:R-:W-:Y:S01]  /*195f0*/  FMUL R28, R8, c[0x0][0x188] ;  /* 0x00006200081c7a20 */ /* 0x020fe20000400000 */
        /* <DEDUP_REMOVED lines=150> */
[----:B------:R-:W-:Y:S01]  /*19f60*/  FSEL R7, R7, -INF , !P6 ;  /* 0xff80000007077808 */ /* 0x000fe20007000000 */
[----:B0-----:R-:W-:-:S05]  /*19f70*/  FMUL R28, R24, c[0x0][0x188] ;  /* 0x00006200181c7a20 */ /* 0x001fca0000400000 */
[----:B------:R-:W-:Y:S01]  /*19f80*/  FSEL R24, R28, -INF , !P4 ;  /* 0xff8000001c187808 */ /* 0x000fe20006000000 */
[----:B-----5:R-:W-:Y:S01]  /*19f90*/  FMUL R28, R8, c[0x0][0x188] ;  /* 0x00006200081c7a20 */ /* 0x020fe20000400000 */
[----:B------:R-:W-:-:S03]  /*19fa0*/  FSEL R8, R29, -INF , !P5 ;  /* 0xff8000001d087808 */ /* 0x000fc60006800000 */
[----:B------:R-:W-:Y:S01]  /*19fb0*/  STL [R1+0x65c], R24 ;  /* 0x00065c1801007387 */ /* 0x000fe20000100800 */
[----:B------:R-:W2:Y:S01]  /*19fc0*/  LDL.LU R25, [R1+0x6c] ;  /* 0x00006c0001197983 */ /* 0x000ea20000300800 */
[----:B------:R-:W-:Y:S01]  /*19fd0*/  FSEL R3, R28, -INF , !P2 ;  /* 0xff8000001c037808 */ /* 0x000fe20005000000 */
[----:B------:R0:W-:Y:S01]  /*19fe0*/  STL [R1+0x698], R7 ;  /* 0x0006980701007387 */ /* 0x0001e20000100800 */
[----:B------:R-:W-:Y:S01]  /*19ff0*/  IADD3 R2, P3, R0, 0x31, RZ ;  /* 0x0000003100027810 */ /* 0x000fe20007f7e0ff */
[----:B------:R-:W-:-:S03]  /*1a000*/  FMUL R4, R4, c[0x0][0x188] ;  /* 0x0000620004047a20 */ /* 0x000fc60000400000 */
[----:B------:R-:W-:Y:S01]  /*1a010*/  ISETP.GT.U32.AND P0, PT, R2, R6, PT ;  /* 0x000000060200720c */ /* 0x000fe20003f04070 */
[----:B0-----:R-:W3:Y:S01]  /*1a020*/  LDL.LU R7, [R1+0x70] ;  /* 0x0000700001077983 */ /* 0x001ee20000300800 */
[----:B------:R0:W-:Y:S02]  /*1a030*/  STL [R1+0x690], R8 ;  /* 0x0006900801007387 */ /* 0x0001e40000100800 */
[----:B------:R-:W-:Y:S01]  /*1a040*/  FMUL R28, R26, c[0x0][0x188] ;  /* 0x000062001a1c7a20 */ /* 0x000fe20000400000 */
[----:B------:R-:W-:Y:S01]  /*1a050*/  FSEL R4, R4, -INF , !P1 ;  /* 0xff80000004047808 */ /* 0x000fe20004800000 */
[----:B0-----:R-:W4:Y:S01]  /*1a060*/  LDL.LU R8, [R1+0x78] ;  /* 0x0000780001087983 */ /* 0x001f220000300800 */
[----:B------:R0:W-:Y:S02]  /*1a070*/  STL [R1+0x6ac], R3 ;  /* 0x0006ac0301007387 */ /* 0x0001e40000100800 */
[----:B------:R-:W5:Y:S02]  /*1a080*/  LDL.LU R26, [R1+0x10] ;  /* 0x00001000011a7983 */ /* 0x000f640000300800 */
[----:B------:R1:W-:Y:S01]  /*1a090*/  STL [R1+0x6c0], R4 ;  /* 0x0006c00401007387 */ /* 0x0003e20000100800 */
[----:B0-----:R-:W-:-:S04]  /*1a0a0*/  IADD3.X R3, RZ, R9, RZ, P3, !PT ;  /* 0x00000009ff037210 */ /* 0x001fc80001ffe4ff */
[----:B------:R-:W-:-:S04]  /*1a0b0*/  ISETP.GT.U32.AND.EX P0, PT, R3, RZ, PT, P0 ;  /* 0x000000ff0300720c */ /* 0x000fc80003f04100 */
[----:B------:R-:W-:Y:S02]  /*1a0c0*/  FSEL R24, R28, -INF , !P0 ;  /* 0xff8000001c187808 */ /* 0x000fe40004000000 */
[----:B------:R-:W2:Y:S01]  /*1a0d0*/  LDL.LU R28, [R1+0x64] ;  /* 0x00006400011c7983 */ /* 0x000ea20000300800 */
[----:B-1----:R-:W4:Y:S02]  /*1a0e0*/  LDL.LU R4, [R1+0x18] ;  /* 0x0000180001047983 */ /* 0x002f240000300800 */
[----:B------:R0:W-:Y:S02]  /*1a0f0*/  STL [R1+0x694], R24 ;  /* 0x0006941801007387 */ /* 0x0001e40000100800 */
[----:B------:R-:W-:Y:S01]  /*1a100*/  FMUL R29, R27, c[0x0][0x188] ;  /* 0x000062001b1d7a20 */ /* 0x000fe20000400000 */
[----:B0-----:R-:W4:Y:S01]  /*1a110*/  LDL.LU R24, [R1+0x74] ;  /* 0x0000740001187983 */ /* 0x001f220000300800 */
[----:B------:R-:W4:Y:S01]  /*1a120*/  LDL.LU R27, [R1+0x7c] ;  /* 0x00007c00011b7983 */ /* 0x000f220000300800 */
[----:B------:R-:W-:-:S02]  /*1a130*/  ISETP.GT.U32.AND P4, PT, R2, R5, PT ;  /* 0x000000050200720c */ /* 0x000fc40003f84070 */
[C---:B------:R-:W-:Y:S02]  /*1a140*/  ISETP.GT.U32.AND P6, PT, R2.reuse, R12, PT ;  /* 0x0000000c0200720c */ /* 0x040fe40003fc4070 */
[C---:B------:R-:W-:Y:S02]  /*1a150*/  ISETP.GT.U32.AND.EX P4, PT, R3.reuse, RZ, PT, P4 ;  /* 0x000000ff0300720c */ /* 0x040fe40003f84140 */
[----:B------:R-:W-:Y:S02]  /*1a160*/  ISETP.GT.U32.AND.EX P6, PT, R3, RZ, PT, P6 ;  /* 0x000000ff0300720c */ /* 0x000fe40003fc4160 */
[----:B------:R-:W-:Y:S02]  /*1a170*/  FSEL R29, R29, -INF , !P4 ;  /* 0xff8000001d1d7808 */ /* 0x000fe40006000000 */
[----:B------:R-:W-:Y:S01]  /*1a180*/  ISETP.GT.U32.AND P5, PT, R2, R14, PT ;  /* 0x0000000e0200720c */ /* 0x000fe20003fa4070 */
[----:B------:R-:W-:Y:S02]  /*1a190*/  IADD3 R2, P2, R0, 0x38, RZ ;  /* 0x0000003800027810 */ /* 0x000fe40007f5e0ff */
[----:B------:R-:W-:Y:S01]  /*1a1a0*/  STL [R1+0x684], R29 ;  /* 0x0006841d01007387 */ /* 0x000fe20000100800 */
[----:B------:R-:W-:-:S02]  /*1a1b0*/  ISETP.GT.U32.AND.EX P5, PT, R3, RZ, PT, P5 ;  /* 0x000000ff0300720c */ /* 0x000fc40003fa4150 */
[----:B------:R-:W-:Y:S01]  /*1a1c0*/  IMAD.X R3, RZ, RZ, R9, P2 ;  /* 0x000000ffff037224 */ /* 0x000fe200010e0609 */
[----:B------:R-:W-:-:S04]  /*1a1d0*/  ISETP.GT.U32.AND P3, PT, R2, R6, PT ;  /* 0x000000060200720c */ /* 0x000fc80003f64070 */
[C---:B------:R-:W-:Y:S02]  /*1a1e0*/  ISETP.GT.U32.AND.EX P3, PT, R3.reuse, RZ, PT, P3 ;  /* 0x000000ff0300720c */ /* 0x040fe40003f64130 */
[C---:B------:R-:W-:Y:S02]  /*1a1f0*/  ISETP.GT.U32.AND P1, PT, R2.reuse, R5, PT ;  /* 0x000000050200720c */ /* 0x040fe40003f24070 */
[C---:B------:R-:W-:Y:S02]  /*1a200*/  ISETP.GT.U32.AND P0, PT, R2.reuse, R12, PT ;  /* 0x0000000c0200720c */ /* 0x040fe40003f04070 */
[----:B------:R-:W-:Y:S02]  /*1a210*/  ISETP.GT.U32.AND P4, PT, R2, R14, PT ;  /* 0x0000000e0200720c */ /* 0x000fe40003f84070 */
[C---:B------:R-:W-:Y:S02]  /*1a220*/  ISETP.GT.U32.AND.EX P1, PT, R3.reuse, RZ, PT, P1 ;  /* 0x000000ff0300720c */ /* 0x040fe40003f24110 */
[----:B------:R-:W-:-:S02]  /*1a230*/  ISETP.GT.U32.AND.EX P0, PT, R3, RZ, PT, P0 ;  /* 0x000000ff0300720c */ /* 0x000fc40003f04100 */
[----:B------:R-:W-:Y:S01]  /*1a240*/  ISETP.GT.U32.AND.EX P4, PT, R3, RZ, PT, P4 ;  /* 0x000000ff0300720c */ /* 0x000fe20003f84140 */
[----:B---3--:R-:W-:Y:S02]  /*1a250*/  FMUL R7, R7, c[0x0][0x188] ;  /* 0x0000620007077a20 */ /* 0x008fe40000400000 */
[----:B--2---:R-:W-:-:S05]  /*1a260*/  FMUL R28, R28, c[0x0][0x188] ;  /* 0x000062001c1c7a20 */ /* 0x004fca0000400000 */
[----:B------:R-:W-:-:S05]  /*1a270*/  FSEL R28, R28, -INF , !P6 ;  /* 0xff8000001c1c7808 */ /* 0x000fca0007000000 */
[----:B------:R0:W-:Y:S02]  /*1a280*/  STL [R1+0x6a8], R28 ;  /* 0x0006a81c01007387 */ /* 0x0001e40000100800 */
[----:B0-----:R-:W-:Y:S02]  /*1a290*/  FMUL R28, R25, c[0x0][0x188] ;  /* 0x00006200191c7a20 */ /* 0x001fe40000400000 */
[----:B------:R-:W2:Y:S03]  /*1a2a0*/  LDL.LU R25, [R1+0x14] ;  /* 0x0000140001197983 */ /* 0x000ea60000300800 */
[----:B------:R-:W-:-:S05]  /*1a2b0*/  FSEL R28, R28, -INF , !P5 ;  /* 0xff8000001c1c7808 */ /* 0x000fca0006800000 */
[----:B------:R0:W-:Y:S01]  /*1a2c0*/  STL [R1+0x6bc], R28 ;  /* 0x0006bc1c01007387 */ /* 0x0001e20000100800 */
[----:B----4-:R-:W-:Y:S01]  /*1a2d0*/  FMUL R29, R8, c[0x0][0x188] ;  /* 0x00006200081d7a20 */ /* 0x010fe20000400000 */
[----:B0-----:R-:W-:Y:S02]  /*1a2e0*/  FSEL R28, R7, -INF , !P3 ;  /* 0xff800000071c7808 */ /* 0x001fe40005800000 */
[----:B------:R-:W3:Y:S01]  /*1a2f0*/  LDL.LU R7, [R1+0x1c] ;  /* 0x00001c0001077983 */ /* 0x000ee20000300800 */
[----:B------:R-:W4:Y:S02]  /*1a300*/  LDL.LU R8, [R1+0x30] ;  /* 0x0000300001087983 */ /* 0x000f240000300800 */
[----:B------:R5:W-:Y:S01]  /*1a310*/  STL [R1+0x68c], R28 ;  /* 0x00068c1c01007387 */ /* 0x000be20000100800 */
[----:B------:R-:W-:Y:S01]  /*1a320*/  FSEL R29, R29, -INF , !P1 ;  /* 0xff8000001d1d7808 */ /* 0x000fe20004800000 */
[----:B-----5:R-:W-:Y:S02]  /*1a330*/  FMUL R28, R26, c[0x0][0x188] ;  /* 0x000062001a1c7a20 */ /* 0x020fe40000400000 */
[----:B------:R-:W5:Y:S01]  /*1a340*/  LDL.LU R26, [R1+0x38] ;  /* 0x00003800011a7983 */ /* 0x000f620000300800 */
[----:B------:R-:W-:-:S02]  /*1a350*/  FMUL R4, R4, c[0x0][0x188] ;  /* 0x0000620004047a20 */ /* 0x000fc40000400000 */
[----:B------:R-:W-:Y:S01]  /*1a360*/  FSEL R3, R28, -INF , !P0 ;  /* 0xff8000001c037808 */ /* 0x000fe20004000000 */
[----:B------:R0:W-:Y:S01]  /*1a370*/  STL [R1+0x674], R29 ;  /* 0x0006741d01007387 */ /* 0x0001e20000100800 */
[----:B------:R-:W-:Y:S01]  /*1a380*/  FMUL R28, R24, c[0x0][0x188] ;  /* 0x00006200181c7a20 */ /* 0x000fe20000400000 */
[----:B------:R-:W-:Y:S02]  /*1a390*/  FSEL R24, R4, -INF , !P4 ;  /* 0xff80000004187808 */ /* 0x000fe40006000000 */
[----:B------:R1:W-:Y:S01]  /*1a3a0*/  STL [R1+0x6a4], R3 ;  /* 0x0006a40301007387 */ /* 0x0003e20000100800 */
[----:B0-----:R-:W-:-:S03]  /*1a3b0*/  FMUL R29, R27, c[0x0][0x188] ;  /* 0x000062001b1d7a20 */ /* 0x001fc60000400000 */
[----:B------:R-:W5:Y:S01]  /*1a3c0*/  LDL.LU R27, [R1+0x34] ;  /* 0x00003400011b7983 */ /* 0x000f620000300800 */
[----:B------:R-:W5:Y:S01]  /*1a3d0*/  LDL.LU R4, [R1+0x3c] ;  /* 0x00003c0001047983 */ /* 0x000f620000300800 */
[----:B------:R-:W-:-:S04]  /*1a3e0*/  IADD3 R2, P6, R0, 0x39, RZ ;  /* 0x0000003900027810 */ /* 0x000fc80007fde0ff */
[C---:B------:R-:W-:Y:S02]  /*1a3f0*/  ISETP.GT.U32.AND P2, PT, R2.reuse, R6, PT ;  /* 0x000000060200720c */ /* 0x040fe40003f44070 */
[----:B-1----:R-:W-:Y:S02]  /*1a400*/  IADD3.X R3, RZ, R9, RZ, P6, !PT ;  /* 0x00000009ff037210 */ /* 0x002fe400037fe4ff */
[C---:B------:R-:W-:Y:S02]  /*1a410*/  ISETP.GT.U32.AND P5, PT, R2.reuse, R5, PT ;  /* 0x000000050200720c */ /* 0x040fe40003fa4070 */
[C---:B------:R-:W-:Y:S01]  /*1a420*/  ISETP.GT.U32.AND.EX P2, PT, R3.reuse, RZ, PT, P2 ;  /* 0x000000ff0300720c */ /* 0x040fe20003f44120 */
[----:B------:R0:W-:Y:S01]  /*1a430*/  STL [R1+0x6b8], R24 ;  /* 0x0006b81801007387 */ /* 0x0001e20000100800 */
[----:B------:R-:W-:Y:S02]  /*1a440*/  ISETP.GT.U32.AND.EX P5, PT, R3, RZ, PT, P5 ;  /* 0x000000ff0300720c */ /* 0x000fe40003fa4150 */
[----:B------:R-:W-:-:S02]  /*1a450*/  ISETP.GT.U32.AND P3, PT, R2, R12, PT ;  /* 0x0000000c0200720c */ /* 0x000fc40003f64070 */
[----:B0-----:R-:W-:Y:S02]  /*1a460*/  FSEL R24, R28, -INF , !P2 ;  /* 0xff8000001c187808 */ /* 0x001fe40005000000 */
[----:B------:R-:W-:-:S03]  /*1a470*/  ISETP.GT.U32.AND.EX P3, PT, R3, RZ, PT, P3 ;  /* 0x000000ff0300720c */ /* 0x000fc60003f64130 */
[----:B------:R0:W-:Y:S01]  /*1a480*/  STL [R1+0x67c], R24 ;  /* 0x00067c1801007387 */ /* 0x0001e20000100800 */
[----:B------:R-:W-:Y:S01]  /*1a490*/  ISETP.GT.U32.AND P1, PT, R2, R14, PT ;  /* 0x0000000e0200720c */ /* 0x000fe20003f24070 */
[----:B------:R-:W-:Y:S01]  /*1a4a0*/  IADD3 R2, P0, R0, 0x40, RZ ;  /* 0x0000004000027810 */ /* 0x000fe20007f1e0ff */
[----:B0-----:R-:W-:Y:S02]  /*1a4b0*/  FSEL R24, R29, -INF , !P5 ;  /* 0xff8000001d187808 */ /* 0x001fe40006800000 */
[----:B------:R-:W-:-:S03]  /*1a4c0*/  ISETP.GT.U32.AND.EX P1, PT, R3, RZ, PT, P1 ;  /* 0x000000ff0300720c */ /* 0x000fc60003f24110 */
[----:B------:R0:W-:Y:S01]  /*1a4d0*/  STL [R1+0x680], R24 ;  /* 0x0006801801007387 */ /* 0x0001e20000100800 */
[----:B------:R-:W-:Y:S01]  /*1a4e0*/  IMAD.X R3, RZ, RZ, R9, P0 ;  /* 0x000000ffff037224 */ /* 0x000fe200000e0609 */
[C---:B------:R-:W-:Y:S02]  /*1a4f0*/  ISETP.GT.U32.AND P6, PT, R2.reuse, R6, PT ;  /* 0x000000060200720c */ /* 0x040fe40003fc4070 */
[C---:B------:R-:W-:Y:S02]  /*1a500*/  ISETP.GT.U32.AND P4, PT, R2.reuse, R5, PT ;  /* 0x000000050200720c */ /* 0x040fe40003f84070 */
[----:B------:R-:W-:Y:S02]  /*1a510*/  ISETP.GT.U32.AND.EX P6, PT, R3, RZ, PT, P6 ;  /* 0x000000ff0300720c */ /* 0x000fe40003fc4160 */
[C---:B------:R-:W-:Y:S02]  /*1a520*/  ISETP.GT.U32.AND P2, PT, R2.reuse, R12, PT ;  /* 0x0000000c0200720c */ /* 0x040fe40003f44070 */
[----:B------:R-:W-:-:S02]  /*1a530*/  ISETP.GT.U32.AND P5, PT, R2, R14, PT ;  /* 0x0000000e0200720c */ /* 0x000fc40003fa4070 */
[C---:B------:R-:W-:Y:S01]  /*1a540*/  ISETP.GT.U32.AND.EX P4, PT, R3.reuse, RZ, PT, P4 ;  /* 0x000000ff0300720c */ /* 0x040fe20003f84140 */
[----:B------:R-:W-:Y:S01]  /*1a550*/  FMUL R16, R16, c[0x0][0x188] ;  /* 0x0000620010107a20 */ /* 0x000fe20000400000 */
[C---:B------:R-:W-:Y:S02]  /*1a560*/  ISETP.GT.U32.AND.EX P2, PT, R3.reuse, RZ, PT, P2 ;  /* 0x000000ff0300720c */ /* 0x040fe40003f44120 */
[----:B------:R-:W-:Y:S02]  /*1a570*/  ISETP.GT.U32.AND.EX P5, PT, R3, RZ, PT, P5 ;  /* 0x000000ff0300720c */ /* 0x000fe40003fa4150 */
[----:B------:R-:W-:Y:S01]  /*1a580*/  FSEL R3, R16, -INF , !P2 ;  /* 0xff80000010037808 */ /* 0x000fe20005000000 */
[----:B--2---:R-:W-:-:S05]  /*1a590*/  FMUL R28, R25, c[0x0][0x188] ;  /* 0x00006200191c7a20 */ /* 0x004fca0000400000 */
[----:B0-----:R-:W-:-:S05]  /*1a5a0*/  FSEL R24, R28, -INF , !P3 ;  /* 0xff8000001c187808 */ /* 0x001fca0005800000 */
[----:B------:R-:W-:Y:S01]  /*1a5b0*/  STL [R1+0x6a0], R24 ;  /* 0x0006a01801007387 */ /* 0x000fe20000100800 */
[----:B---3--:R-:W-:Y:S02]  /*1a5c0*/  FMUL R28, R7, c[0x0][0x188] ;  /* 0x00006200071c7a20 */ /* 0x008fe40000400000 */
[----:B----4-:R-:W-:-:S03]  /*1a5d0*/  FMUL R29, R8, c[0x0][0x188] ;  /* 0x00006200081d7a20 */ /* 0x010fc60000400000 */
[----:B------:R-:W-:-:S05]  /*1a5e0*/  FSEL R7, R28, -INF , !P1 ;  /* 0xff8000001c077808 */ /* 0x000fca0004800000 */
[----:B------:R0:W-:Y:S01]  /*1a5f0*/  STL [R1+0x6b4], R7 ;  /* 0x0006b40701007387 */ /* 0x0001e20000100800 */
[----:B-----5:R-:W-:Y:S01]  /*1a600*/  FMUL R28, R26, c[0x0][0x188] ;  /* 0x000062001a1c7a20 */ /* 0x020fe20000400000 */
[----:B0-----:R-:W-:Y:S02]  /*1a610*/  FSEL R7, R29, -INF , !P6 ;  /* 0xff8000001d077808 */ /* 0x001fe40007000000 */
[----:B------:R-:W-:-:S03]  /*1a620*/  IADD3 R2, P3, R0, 0x41, RZ ;  /* 0x0000004100027810 */ /* 0x000fc60007f7e0ff */
[----:B------:R0:W-:Y:S01]  /*1a630*/  STL [R1+0x6e4], R7 ;  /* 0x0006e40701007387 */ /* 0x0001e20000100800 */
[----:B------:R-:W-:Y:S02]  /*1a640*/  ISETP.GT.U32.AND P0, PT, R2, R6, PT ;  /* 0x000000060200720c */ /* 0x000fe40003f04070 */
[----:B0-----:R-:W-:Y:S01]  /*1a650*/  FSEL R7, R28, -INF , !P4 ;  /* 0xff8000001c077808 */ /* 0x001fe20006000000 */
[----:B------:R-:W-:-:S04]  /*1a660*/  FMUL R28, R18, c[0x0][0x188] ;  /* 0x00006200121c7a20 */ /* 0x000fc80000400000 */
[----:B------:R-:W-:Y:S01]  /*1a670*/  STL [R1+0x6d0], R7 ;  /* 0x0006d00701007387 */ /* 0x000fe20000100800 */
[----:B------:R0:W-:Y:S01]  /*1a680*/  STL [R1+0x6f8], R3 ;  /* 0x0006f80301007387 */ /* 0x0001e20000100800 */
[C---:B------:R-:W-:Y:S02]  /*1a690*/  ISETP.GT.U32.AND P1, PT, R2.reuse, R5, PT ;  /* 0x000000050200720c */ /* 0x040fe40003f24070 */
[C---:B------:R-:W-:Y:S02]  /*1a6a0*/  ISETP.GT.U32.AND P6, PT, R2.reuse, R12, PT ;  /* 0x0000000c0200720c */ /* 0x040fe40003fc4070 */
[----:B------:R-:W-:Y:S01]  /*1a6b0*/  ISETP.GT.U32.AND P4, PT, R2, R14, PT ;  /* 0x0000000e0200720c */ /* 0x000fe20003f84070 */
[----:B------:R-:W-:Y:S02]  /*1a6c0*/  IADD3 R2, P2, R0, 0x48, RZ ;  /* 0x0000004800027810 */ /* 0x000fe40007f5e0ff */
[----:B------:R-:W-:Y:S02]  /*1a6d0*/  FMUL R18, R27, c[0x0][0x188] ;  /* 0x000062001b127a20 */ /* 0x000fe40000400000 */
[----:B------:R-:W-:Y:S01]  /*1a6e0*/  FMUL R16, R4, c[0x0][0x188] ;  /* 0x0000620004107a20 */ /* 0x000fe20000400000 */
[----:B0-----:R-:W-:-:S02]  /*1a6f0*/  IADD3.X R3, RZ, R9, RZ, P3, !PT ;  /* 0x00000009ff037210 */ /* 0x001fc40001ffe4ff */
[----:B------:R-:W-:Y:S01]  /*1a700*/  FSEL R4, R28, -INF , !P5 ;  /* 0xff8000001c047808 */ /* 0x000fe20006800000 */
[----:B------:R-:W2:Y:S01]  /*1a710*/  LDL.LU R29, [R1+0x8] ;  /* 0x00000800011d7983 */ /* 0x000ea20000300800 */
[----:B------:R-:W-:Y:S02]  /*1a720*/  ISETP.GT.U32.AND P3, PT, R2, R6, PT ;  /* 0x000000060200720c */ /* 0x000fe40003f64070 */
[C---:B------:R-:W-:Y:S01]  /*1a730*/  ISETP.GT.U32.AND.EX P0, PT, R3.reuse, RZ, PT, P0 ;  /* 0x000000ff0300720c */ /* 0x040fe20003f04100 */
[----:B------:R-:W3:Y:S01]  /*1a740*/  LDL.LU R8, [R1+0x20] ;  /* 0x0000200001087983 */ /* 0x000ee20000300800 */
[----:B------:R-:W4:Y:S02]  /*1a750*/  LDL.LU R28, [R1] ;  /* 0x00000000011c7983 */ /* 0x000f240000300800 */
[----:B------:R-:W-:Y:S01]  /*1a760*/  FSEL R6, R18, -INF , !P0 ;  /* 0xff80000012067808 */ /* 0x000fe20004000000 */
[----:B------:R0:W-:Y:S01]  /*1a770*/  STL [R1+0x6fc], R4 ;  /* 0x0006fc0401007387 */ /* 0x0001e20000100800 */
[----:B------:R-:W-:Y:S01]  /*1a780*/  ISETP.GT.U32.AND.EX P1, PT, R3, RZ, PT, P1 ;  /* 0x000000ff0300720c */ /* 0x000fe20003f24110 */
[----:B------:R-:W5:Y:S04]  /*1a790*/  LDL R18, [R1+0x424] ;  /* 0x0004240001127983 */ /* 0x000f680000100800 */
[----:B0-----:R-:W3:Y:S01]  /*1a7a0*/  LDL.LU R4, [R1+0x28] ;  /* 0x0000280001047983 */ /* 0x001ee20000300800 */
[----:B------:R0:W-:Y:S02]  /*1a7b0*/  STL [R1+0x6e0], R6 ;  /* 0x0006e00601007387 */ /* 0x0001e40000100800 */
[----:B------:R-:W3:Y:S01]  /*1a7c0*/  LDL.LU R24, [R1+0x230] ;  /* 0x0002300001187983 */ /* 0x000ee20000300800 */
[----:B0-----:R-:W-:-:S05]  /*1a7d0*/  FSEL R6, R16, -INF , !P1 ;  /* 0xff80000010067808 */ /* 0x001fca0004800000 */
[----:B------:R0:W-:Y:S01]  /*1a7e0*/  STL [R1+0x6c8], R6 ;  /* 0x0006c80601007387 */ /* 0x0001e20000100800 */
[----:B------:R-:W3:Y:S02]  /*1a7f0*/  LDL.LU R25, [R1+0x234] ;  /* 0x0002340001197983 */ /* 0x000ee40000300800 */
[----:B------:R-:W3:Y:S02]  /*1a800*/  LDL.LU R26, [R1+0x238] ;  /* 0x00023800011a7983 */ /* 0x000ee40000300800 */
[----:B------:R-:W3:Y:S01]  /*1a810*/  LDL.LU R27, [R1+0x23c] ;  /* 0x00023c00011b7983 */ /* 0x000ee20000300800 */
[----:B0-----:R-:W3:Y:S01]  /*1a820*/  LDL.LU.64 R6, [R1+0xe8] ;  /* 0x0000e80001067983 */ /* 0x001ee20000300a00 */
[----:B------:R-:W-:Y:S01]  /*1a830*/  FMUL R17, R17, c[0x0][0x188] ;  /* 0x0000620011117a20 */ /* 0x000fe20000400000 */
[----:B------:R-:W-:Y:S01]  /*1a840*/  ISETP.GT.U32.AND.EX P6, PT, R3, RZ, PT, P6 ;  /* 0x000000ff0300720c */ /* 0x000fe20003fc4160 */
[----:B------:R-:W-:Y:S01]  /*1a850*/  FMUL R19, R19, c[0x0][0x188] ;  /* 0x0000620013137a20 */ /* 0x000fe20000400000 */
[----:B------:R-:W-:-:S02]  /*1a860*/  ISETP.GT.U32.AND.EX P4, PT, R3, RZ, PT, P4 ;  /* 0x000000ff0300720c */ /* 0x000fc40003f84140 */
[----:B------:R-:W-:Y:S01]  /*1a870*/  FSEL R16, R17, -INF , !P6 ;  /* 0xff80000011107808 */ /* 0x000fe20007000000 */
[----:B------:R-:W-:Y:S01]  /*1a880*/  IMAD.X R3, RZ, RZ, R9, P2 ;  /* 0x000000ffff037224 */ /* 0x000fe200010e0609 */
[----:B------:R-:W-:Y:S02]  /*1a890*/  FSEL R17, R19, -INF , !P4 ;  /* 0xff80000013117808 */ /* 0x000fe40006000000 */
[C---:B------:R-:W-:Y:S02]  /*1a8a0*/  ISETP.GT.U32.AND P5, PT, R2.reuse, R5, PT ;  /* 0x000000050200720c */ /* 0x040fe40003fa4070 */
[C---:B------:R-:W-:Y:S02]  /*1a8b0*/  ISETP.GT.U32.AND P0, PT, R2.reuse, R12, PT ;  /* 0x0000000c0200720c */ /* 0x040fe40003f04070 */
[----:B------:R-:W-:Y:S01]  /*1a8c0*/  ISETP.GT.U32.AND P1, PT, R2, R14, PT ;  /* 0x0000000e0200720c */ /* 0x000fe20003f24070 */
[----:B------:R-:W-:Y:S01]  /*1a8d0*/  STL [R1+0x6f4], R16 ;  /* 0x0006f41001007387 */ /* 0x000fe20000100800 */
[----:B------:R-:W-:Y:S01]  /*1a8e0*/  IADD3 R2, P6, R0, 0x49, RZ ;  /* 0x0000004900027810 */ /* 0x000fe20007fde0ff */
[----:B------:R-:W3:Y:S01]  /*1a8f0*/  LDL R19, [R1+0x424] ;  /* 0x0004240001137983 */ /* 0x000ee20000100800 */
[C---:B------:R-:W-:Y:S01]  /*1a900*/  ISETP.GT.U32.AND.EX P3, PT, R3.reuse, RZ, PT, P3 ;  /* 0x000000ff0300720c */ /* 0x040fe20003f64130 */
[----:B------:R2:W-:Y:S01]  /*1a910*/  STL [R1+0x708], R17 ;  /* 0x0007081101007387 */ /* 0x0005e20000100800 */
[----:B------:R-:W-:-:S02]  /*1a920*/  ISETP.GT.U32.AND.EX P5, PT, R3, RZ, PT, P5 ;  /* 0x000000ff0300720c */ /* 0x000fc40003fa4150 */
[C---:B------:R-:W-:Y:S02]  /*1a930*/  ISETP.GT.U32.AND.EX P0, PT, R3.reuse, RZ, PT, P0 ;  /* 0x000000ff0300720c */ /* 0x040fe40003f04100 */
[----:B------:R-:W-:Y:S02]  /*1a940*/  ISETP.GT.U32.AND.EX P1, PT, R3, RZ, PT, P1 ;  /* 0x000000ff0300720c */ /* 0x000fe40003f24110 */
[----:B------:R-:W-:Y:S01]  /*1a950*/  ISETP.GT.U32.AND P4, PT, R2, R5, PT ;  /* 0x000000050200720c */ /* 0x000fe20003f84070 */
[----:B--2---:R-:W-:Y:S02]  /*1a960*/  FMUL R17, R29, c[0x0][0x188] ;  /* 0x000062001d117a20 */ /* 0x004fe40000400000 */
[----:B----4-:R-:W-:Y:S01]  /*1a970*/  FMUL R16, R28, c[0x0][0x188] ;  /* 0x000062001c107a20 */ /* 0x010fe20000400000 */
[----:B-----5:R-:W-:-:S04]  /*1a980*/  ISETP.GT.U32.AND P2, PT, R2, R18, PT ;  /* 0x000000120200720c */ /* 0x020fc80003f44070 */
[----:B------:R-:W-:Y:S02]  /*1a990*/  FSEL R18, R16, -INF , !P3 ;  /* 0xff80000010127808 */ /* 0x000fe40005800000 */
[----:B---3--:R-:W-:Y:S01]  /*1a9a0*/  FMUL R16, R8, c[0x0][0x188] ;  /* 0x0000620008107a20 */ /* 0x008fe20000400000 */
[----:B------:R-:W-:Y:S02]  /*1a9b0*/  FSEL R8, R17, -INF , !P5 ;  /* 0xff80000011087808 */ /* 0x000fe40006800000 */
[----:B------:R-:W-:Y:S01]  /*1a9c0*/  STL [R1+0x6d8], R18 ;  /* 0x0006d81201007387 */ /* 0x000fe20000100800 */
[----:B------:R-:W-:-:S03]  /*1a9d0*/  FMUL R3, R4, c[0x0][0x188] ;  /* 0x0000620004037a20 */ /* 0x000fc60000400000 */
[----:B------:R0:W-:Y:S01]  /*1a9e0*/  STL [R1+0x6c4], R8 ;  /* 0x0006c40801007387 */ /* 0x0001e20000100800 */
[C---:B------:R-:W-:Y:S02]  /*1a9f0*/  ISETP.GT.U32.AND P3, PT, R2.reuse, R12, PT ;  /* 0x0000000c0200720c */ /* 0x040fe40003f64070 */
[----:B------:R-:W-:Y:S02]  /*1aa00*/  ISETP.GT.U32.AND P5, PT, R2, R14, PT ;  /* 0x0000000e0200720c */ /* 0x000fe40003fa4070 */
[----:B------:R-:W-:Y:S01]  /*1aa10*/  FSEL R3, R3, -INF , !P1 ;  /* 0xff80000003037808 */ /* 0x000fe20004800000 */
[----:B------:R-:W-:Y:S01]  /*1aa20*/  HMMA.16816.F32 R24, R20, R6, R24 ;  /* 0x000000061418723c */ /* 0x000fe20000001818 */
[----:B0-----:R-:W-:Y:S01]  /*1aa30*/  FSEL R8, R16, -INF , !P0 ;  /* 0xff80000010087808 */ /* 0x001fe20004000000 */
[----:B------:R-:W-:Y:S02]  /*1aa40*/  IADD3 R2, P0, R0, 0x50, RZ ;  /* 0x0000005000027810 */ /* 0x000fe40007f1e0ff */
[----:B------:R-:W-:-:S02]  /*1aa50*/  FMUL R18, R11, c[0x0][0x188] ;  /* 0x000062000b127a20 */ /* 0x000fc40000400000 */
[----:B------:R-:W-:Y:S01]  /*1aa60*/  IMAD.MOV.U32 R28, RZ, RZ, R6 ;  /* 0x000000ffff1c7224 */ /* 0x000fe200078e0006 */
[----:B------:R-:W-:Y:S01]  /*1aa70*/  STL [R1+0x6f0], R8 ;  /* 0x0006f00801007387 */ /* 0x000fe20000100800 */
[----:B------:R0:W-:Y:S01]  /*1aa80*/  STL [R1+0x704], R3 ;  /* 0x0007040301007387 */ /* 0x0001e20000100800 */
[----:B------:R-:W-:Y:S01]  /*1aa90*/  ISETP.GT.U32.AND P1, PT, R2, R5, PT ;  /* 0x000000050200720c */ /* 0x000fe20003f24070 */
[----:B------:R-:W2:Y:S01]  /*1aaa0*/  LDL.LU R4, [R1+0x21a0] ;  /* 0x0021a00001047983 */ /* 0x000ea20000300800 */
[----:B------:R-:W-:Y:S01]  /*1aab0*/  IADD3.X R16, RZ, R9, RZ, P6, !PT ;  /* 0x00000009ff107210 */ /* 0x000fe200037fe4ff */
[----:B------:R-:W-:Y:S01]  /*1aac0*/  FMUL R17, R10, c[0x0][0x188] ;  /* 0x000062000a117a20 */ /* 0x000fe20000400000 */
[----:B0-----:R-:W-:-:S11]  /*1aad0*/  MOV R3, R7 ;  /* 0x0000000700037202 */ /* 0x001fd60000000f00 */
[----:B------:R-:W-:Y:S02]  /*1aae0*/  MOV R11, R27 ;  /* 0x0000001b000b7202 */ /* 0x000fe40000000f00 */
[----:B------:R-:W-:Y:S01]  /*1aaf0*/  MOV R6, R26 ;  /* 0x0000001a00067202 */ /* 0x000fe20000000f00 */
[----:B------:R-:W-:Y:S02]  /*1ab00*/  IMAD.MOV.U32 R5, RZ, RZ, R24 ;  /* 0x000000ffff057224 */ /* 0x000fe400078e0018 */
[----:B------:R-:W-:Y:S01]  /*1ab10*/  IMAD.MOV.U32 R7, RZ, RZ, R25 ;  /* 0x000000ffff077224 */ /* 0x000fe200078e0019 */
[----:B------:R-:W3:Y:S01]  /*1ab20*/  LDL.LU.64 R26, [R1+0x2198] ;  /* 0x00219800011a7983 */ /* 0x000ee20000300a00 */
[----:B------:R-:W3:Y:S02]  /*1ab30*/  LDL.LU.64 R24, [R1+0x2190] ;  /* 0x0021900001187983 */ /* 0x000ee40000300a00 */
[----:B------:R-:W-:Y:S02]  /*1ab40*/  STL [R1+0x218c], R11 ;  /* 0x00218c0b01007387 */ /* 0x000fe40000100800 */
[----:B------:R0:W-:Y:S01]  /*1ab50*/  STL [R1+0x2188], R9 ;  /* 0x0021880901007387 */ /* 0x0001e20000100800 */
[----:B------:R-:W3:Y:S04]  /*1ab60*/  LDL.LU R8, [R1+0x180] ;  /* 0x0001800001087983 */ /* 0x000ee80000300800 */
[----:B0-----:R-:W3:Y:S01]  /*1ab70*/  LDL.LU R9, [R1+0x184] ;  /* 0x0001840001097983 */ /* 0x001ee20000300800 */
[----:B------:R-:W3:Y:S02]  /*1ab80*/  LDL.LU R10, [R1+0x188] ;  /* 0x00018800010a7983 */ /* 0x000ee40000300800 */
[----:B------:R-:W3:Y:S02]  /*1ab90*/  LDL.LU R11, [R1+0x18c] ;  /* 0x00018c00010b7983 */ /* 0x000ee40000300800 */
[----:B------:R0:W-:Y:S01]  /*1aba0*/  STL.64 [R1+0x2180], R22 ;  /* 0x0021801601007387 */ /* 0x0001e20000100a00 */
[----:B------:R-:W-:Y:S01]  /*1abb0*/  STL.64 [R1+0x2178], R20 ;  /* 0x0021781401007387 */ /* 0x000fe20000100a00 */
[----:B0-----:R-:W-:Y:S01]  /*1abc0*/  IMAD.MOV.U32 R22, RZ, RZ, R28 ;  /* 0x000000ffff167224 */ /* 0x001fe200078e001c */
[----:B------:R-:W-:-:S02]  /*1abd0*/  MOV R23, R3 ;  /* 0x0000000300177202 */ /* 0x000fc40000000f00 */
[C---:B------:R-:W-:Y:S01]  /*1abe0*/  ISETP.GT.U32.AND.EX P2, PT, R16.reuse, RZ, PT, P2 ;  /* 0x000000ff1000720c */ /* 0x040fe20003f44120 */
[----:B------:R-:W4:Y:S01]  /*1abf0*/  LDL.LU R28, [R1+0x2c] ;  /* 0x00002c00011c7983 */ /* 0x000f220000300800 */
[----:B------:R0:W-:Y:S01]  /*1ac00*/  STL.64 [R1+0x2150], R6 ;  /* 0x0021500601007387 */ /* 0x0001e20000100a00 */
[----:B------:R-:W-:Y:S01]  /*1ac10*/  ISETP.GT.U32.AND.EX P4, PT, R16, RZ, PT, P4 ;  /* 0x000000ff1000720c */ /* 0x000fe20003f84140 */
[----:B------:R-:W-:Y:S01]  /*1ac20*/  FMUL R3, R13, c[0x0][0x188] ;  /* 0x000062000d037a20 */ /* 0x000fe20000400000 */
[----:B--2---:R1:W-:Y:S01]  /*1ac30*/  STL.64 [R1+0x2148], R4 ;  /* 0x0021480401007387 */ /* 0x0043e20000100a00 */
[----:B0-----:R-:W2:Y:S02]  /*1ac40*/  LDL.LU R6, [R1+0x138] ;  /* 0x0001380001067983 */ /* 0x001ea40000300800 */
[----:B------:R-:W2:Y:S01]  /*1ac50*/  LDL.LU R7, [R1+0x13c] ;  /* 0x00013c0001077983 */ /* 0x000ea20000300800 */
[----:B-1----:R-:W-:-:S05]  /*1ac60*/  FSEL R4, R18, -INF , !P2 ;  /* 0xff80000012047808 */ /* 0x002fca0005000000 */
[----:B------:R0:W-:Y:S01]  /*1ac70*/  STL [R1+0x6d4], R4 ;  /* 0x0006d40401007387 */ /* 0x0001e20000100800 */
[----:B------:R-:W5:Y:S01]  /*1ac80*/  LDL.LU R5, [R1+0xa8] ;  /* 0x0000a80001057983 */ /* 0x000f620000300800 */
[----:B---3--:R-:W-:Y:S01]  /*1ac90*/  HMMA.16816.F32 R20, R24, R22, R8 ;  /* 0x000000161814723c */ /* 0x008fe20000001808 */
[----:B0-----:R-:W-:-:S05]  /*1aca0*/  FSEL R4, R17, -INF , !P4 ;  /* 0xff80000011047808 */ /* 0x001fca0006000000 */
[----:B------:R-:W-:Y:S01]  /*1acb0*/  STL [R1+0x6dc], R4 ;  /* 0x0006dc0401007387 */ /* 0x000fe20000100800 */
[----:B------:R-:W3:Y:S02]  /*1acc0*/  LDL.LU R11, [R1+0x218c] ;  /* 0x00218c00010b7983 */ /* 0x000ee40000300800 */
[----:B------:R-:W2:Y:S11]  /*1acd0*/  LDL.LU R9, [R1+0x2188] ;  /* 0x0021880001097983 */ /* 0x000eb60000300800 */
[----:B------:R-:W-:Y:S03]  /*1ace0*/  @!UPT UIADD3 URZ, URZ, URZ, URZ ;  /* 0x0000003f3f3ff290 */ /* 0x000fe6000fffe03f */
[----:B------:R0:W-:Y:S01]  /*1acf0*/  STL [R1+0x4], R21 ;  /* 0x0000041501007387 */ /* 0x0001e20000100800 */
[----:B------:R-:W-:Y:S01]  /*1ad00*/  MOV R10, R22 ;  /* 0x00000016000a7202 */ /* 0x000fe20000000f00 */
[----:B------:R-:W-:Y:S02]  /*1ad10*/  IMAD.MOV.U32 R13, RZ, RZ, R23 ;  /* 0x000000ffff0d7224 */ /* 0x000fe400078e0017 */
[----:B------:R-:W-:Y:S01]  /*1ad20*/  IMAD.MOV.U32 R8, RZ, RZ, R20 ;  /* 0x000000ffff087224 */ /* 0x000fe200078e0014 */
[----:B------:R-:W4:Y:S04]  /*1ad30*/  LDL.LU.64 R22, [R1+0x2180] ;  /* 0x0021800001167983 */ /* 0x000f280000300a00 */
[----:B0-----:R-:W4:Y:S01]  /*1ad40*/  LDL.LU.64 R20, [R1+0x2178] ;  /* 0x0021780001147983 */ /* 0x001f220000300a00 */
[----:B------:R-:W-:Y:S02]  /*1ad50*/  STL.64 [R1+0x2170], R26 ;  /* 0x0021701a01007387 */ /* 0x000fe40000100a00 */
[----:B------:R0:W-:Y:S02]  /*1ad60*/  STL.64 [R1+0x2168], R24 ;  /* 0x0021681801007387 */ /* 0x0001e40000100a00 */
[----:B0-----:R-:W4:Y:S01]  /*1ad70*/  LDL.LU R24, [R1+0x240] ;  /* 0x0002400001187983 */ /* 0x001f220000300800 */
[----:B------:R-:W4:Y:S02]  /*1ad80*/  LDL.LU R25, [R1+0x244] ;  /* 0x0002440001197983 */ /* 0x000f240000300800 */
[----:B------:R-:W4:Y:S02]  /*1ad90*/  LDL.LU R26, [R1+0x248] ;  /* 0x00024800011a7983 */ /* 0x000f240000300800 */
[----:B------:R-:W4:Y:S01]  /*1ada0*/  LDL.LU R27, [R1+0x24c] ;  /* 0x00024c00011b7983 */ /* 0x000f220000300800 */
[----:B------:R-:W-:Y:S01]  /*1adb0*/  ISETP.GT.U32.AND.EX P3, PT, R16, RZ, PT, P3 ;  /* 0x000000ff1000720c */ /* 0x000fe20003f64130 */
[----:B------:R-:W5:Y:S03]  /*1adc0*/  LDL.LU R29, [R1+0xac] ;  /* 0x0000ac00011d7983 */ /* 0x000f660000300800 */
[----:B------:R-:W-:-:S05]  /*1add0*/  FSEL R3, R3, -INF , !P3 ;  /* 0xff80000003037808 */ /* 0x000fca0005800000 */
[----:B------:R0:W-:Y:S01]  /*1ade0*/  STL [R1+0x6ec], R3 ;  /* 0x0006ec0301007387 */ /* 0x0001e20000100800 */
[----:B------:R-:W-:-:S03]  /*1adf0*/  FMUL R17, R15, c[0x0][0x188] ;  /* 0x000062000f117a20 */ /* 0x000fc60000400000 */
[----:B---3--:R-:W-:Y:S01]  /*1ae00*/  STL.64 [R1+0x2160], R10 ;  /* 0x0021600a01007387 */ /* 0x008fe20000100a00 */
[----:B--2---:R1:W-:Y:S01]  /*1ae10*/  STL.64 [R1+0x2158], R8 ;  /* 0x0021580801007387 */ /* 0x0043e20000100a00 */
[----:B0-----:R-:W-:Y:S02]  /*1ae20*/  IADD3.X R3, RZ, R9, RZ, P0, !PT ;  /* 0x00000009ff037210 */ /* 0x001fe400007fe4ff */
[----:B-1----:R-:W2:Y:S01]  /*1ae30*/  LDL.LU R8, [R1+0x170] ;  /* 0x0001700001087983 */ /* 0x002ea20000300800 */
[----:B------:R-:W2:Y:S02]  /*1ae40*/  LDL.LU R9, [R1+0x174] ;  /* 0x0001740001097983 */ /* 0x000ea40000300800 */
[----:B------:R-:W2:Y:S02]  /*1ae50*/  LDL.LU R10, [R1+0x178] ;  /* 0x00017800010a7983 */ /* 0x000ea40000300800 */
[----:B------:R-:W2:Y:S01]  /*1ae60*/  LDL.LU R11, [R1+0x17c] ;  /* 0x00017c00010b7983 */ /* 0x000ea20000300800 */
[----:B----4-:R-:W-:Y:S11]  /*1ae70*/  HMMA.16816.F32 R24, R20, R6, R24 ;  /* 0x000000061418723c */ /* 0x010ff60000001818 */
[----:B------:R-:W-:Y:S11]  /*1ae80*/  @!UPT UIADD3 URZ, URZ, URZ, URZ ;  /* 0x0000003f3f3ff290 */ /* 0x000ff6000fffe03f */
[----:B------:R-:W-:Y:S01]  /*1ae90*/  @!UPT UIADD3 URZ, URZ, URZ, URZ ;  /* 0x0000003f3f3ff290 */ /* 0x000fe2000fffe03f */
[----:B------:R-:W-:Y:S01]  /*1aea0*/  STL [R1+0x54], R25 ;  /* 0x0000541901007387 */ /* 0x000fe20000100800 */
[----:B------:R0:W-:Y:S02]  /*1aeb0*/  STL.64 [R1+0x58], R26 ;  /* 0x0000581a01007387 */ /* 0x0001e40000100a00 */
[----:B------:R-:W-:Y:S01]  /*1aec0*/  IMAD.MOV.U32 R15, RZ, RZ, R24 ;  /* 0x000000ffff0f7224 */ /* 0x000fe200078e0018 */
[----:B0-----:R-:W2:Y:S01]  /*1aed0*/  LDL.LU.64 R26, [R1+0x2170] ;  /* 0x00217000011a7983 */ /* 0x001ea20000300a00 */
[----:B------:R-:W2:Y:S02]  /*1aee0*/  LDL.LU.64 R24, [R1+0x2168] ;  /* 0x0021680001187983 */ /* 0x000ea40000300a00 */
[----:B------:R-:W-:Y:S02]  /*1aef0*/  FMUL R18, R28, c[0x0][0x188] ;  /* 0x000062001c127a20 */ /* 0x000fe40000400000 */
[----:B------:R-:W3:Y:S01]  /*1af00*/  LDL.LU R28, [R1+0x84] ;  /* 0x00008400011c7983 */ /* 0x000ee20000300800 */
[----:B------:R0:W-:Y:S01]  /*1af10*/  STL.64 [R1+0x2120], R22 ;  /* 0x0021201601007387 */ /* 0x0001e20000100a00 */
[----:B------:R-:W-:-:S02]  /*1af20*/  ISETP.GT.U32.AND.EX P5, PT, R16, RZ, PT, P5 ;  /* 0x000000ff1000720c */ /* 0x000fc40003fa4150 */
[----:B------:R-:W-:Y:S01]  /*1af30*/  ISETP.GT.U32.AND P6, PT, R2, R19, PT ;  /* 0x000000130200720c */ /* 0x000fe20003fc4070 */
[----:B-----5:R-:W-:Y:S01]  /*1af40*/  FMUL R16, R5, c[0x0][0x188] ;  /* 0x0000620005107a20 */ /* 0x020fe20000400000 */
[----:B------:R-:W-:Y:S02]  /*1af50*/  FSEL R4, R18, -INF , !P5 ;  /* 0xff80000012047808 */ /* 0x000fe40006800000 */
[C---:B------:R-:W-:Y:S01]  /*1af60*/  ISETP.GT.U32.AND.EX P6, PT, R3.reuse, RZ, PT, P6 ;  /* 0x000000ff0300720c */ /* 0x040fe20003fc4160 */
[----:B0-----:R-:W4:Y:S01]  /*1af70*/  LDL.LU R22, [R1+0x88] ;  /* 0x0000880001167983 */ /* 0x001f220000300800 */
[----:B------:R-:W5:Y:S01]  /*1af80*/  LDL R23, [R1+0xbfc] ;  /* 0x000bfc0001177983 */ /* 0x000f620000100800 */
[----:B------:R-:W-:Y:S01]  /*1af90*/  ISETP.GT.U32.AND.EX P1, PT, R3, RZ, PT, P1 ;  /* 0x000000ff0300720c */ /* 0x000fe20003f24110 */
[----:B------:R0:W-:Y:S01]  /*1afa0*/  STL.64 [R1+0x2118], R20 ;  /* 0x0021181401007387 */ /* 0x0001e20000100a00 */
[----:B------:R-:W-:Y:S01]  /*1afb0*/  FSEL R5, R17, -INF , !P6 ;  /* 0xff80000011057808 */ /* 0x000fe20007000000 */
[----:B0-----:R-:W3:Y:S01]  /*1afc0*/  LDL.LU R20, [R1+0x80] ;  /* 0x0000800001147983 */ /* 0x001ee20000300800 */
[----:B------:R-:W3:Y:S02]  /*1afd0*/  LDL.LU R21, [R1+0xa4] ;  /* 0x0000a40001157983 */ /* 0x000ee40000300800 */
[----:B------:R0:W-:Y:S02]  /*1afe0*/  STL [R1+0x700], R4 ;  /* 0x0007000401007387 */ /* 0x0001e40000100800 */
[----:B------:R-:W-:Y:S01]  /*1aff0*/  STL [R1+0x728], R5 ;  /* 0x0007280501007387 */ /* 0x000fe20000100800 */
[----:B0-----:R-:W-:-:S05]  /*1b000*/  FSEL R4, R16, -INF , !P1 ;  /* 0xff80000010047808 */ /* 0x001fca0004800000 */
[----:B------:R2:W-:Y:S02]  /*1b010*/  STL [R1+0x724], R4 ;  /* 0x0007240401007387 */ /* 0x0005e40000100800 */
[----:B--2---:R-:W-:Y:S02]  /*1b020*/  HMMA.16816.F32 R4, R24, R6, R8 ;  /* 0x000000061804723c */ /* 0x004fe40000001808 */
[----:B------:R-:W2:Y:S01]  /*1b030*/  LDL.LU.64 R10, [R1+0x2160] ;  /* 0x00216000010a7983 */ /* 0x000ea20000300a00 */
[----:B------:R-:W2:Y:S11]  /*1b040*/  LDL.LU.64 R8, [R1+0x2158] ;  /* 0x0021580001087983 */ /* 0x000eb60000300a00 */
[----:B------:R-:W-:Y:S09]  /*1b050*/  @!UPT UIADD3 URZ, URZ, URZ, URZ ;  /* 0x0000003f3f3ff290 */ /* 0x000ff2000fffe03f */
[----:B------:R-:W-:Y:S01]  /*1b060*/  STL.64 [R1+0x40], R4 ;  /* 0x0000400401007387 */ /* 0x000fe20000100a00 */
[----:B------:R0:W-:Y:S03]  /*1b070*/  STL.64 [R1+0x48], R6 ;  /* 0x0000480601007387 */ /* 0x0001e60000100a00 */
[----:B0-----:R-:W2:Y:S01]  /*1b080*/  LDL.LU.64 R6, [R1+0x2150] ;  /* 0x0021500001067983 */ /* 0x001ea20000300a00 */
[----:B------:R-:W2:Y:S02]  /*1b090*/  LDL.LU.64 R4, [R1+0x2148] ;  /* 0x0021480001047983 */ /* 0x000ea40000300a00 */
[----:B----4-:R-:W-:Y:S02]  /*1b0a0*/  FMUL R16, R22, c[0x0][0x188] ;  /* 0x0000620016107a20 */ /* 0x010fe40000400000 */
[----:B------:R-:W0:Y:S01]  /*1b0b0*/  S2R R22, SR_TID.X ;  /* 0x0000000000167919 */ /* 0x000e220000002100 */
[----:B------:R-:W-:-:S02]  /*1b0c0*/  ISETP.GT.U32.AND P2, PT, R2, R12, PT ;  /* 0x0000000c0200720c */ /* 0x000fc40003f44070 */
[----:B------:R-:W-:Y:S01]  /*1b0d0*/  ISETP.GT.U32.AND P4, PT, R2, R14, PT ;  /* 0x0000000e0200720c */ /* 0x000fe20003f84070 */
[----:B------:R-:W-:Y:S02]  /*1b0e0*/  IADD3 R2, P3, R0, 0x51, RZ ;  /* 0x0000005100027810 */ /* 0x000fe40007f7e0ff */
[----:B---3--:R-:W-:Y:S01]  /*1b0f0*/  FMUL R18, R20, c[0x0][0x188] ;  /* 0x0000620014127a20 */ /* 0x008fe20000400000 */
[C---:B------:R-:W-:Y:S02]  /*1b100*/  ISETP.GT.U32.AND.EX P2, PT, R3.reuse, RZ, PT, P2 ;  /* 0x000000ff0300720c */ /* 0x040fe40003f44120 */
[----:B------:R-:W-:Y:S02]  /*1b110*/  ISETP.GT.U32.AND.EX P4, PT, R3, RZ, PT, P4 ;  /* 0x000000ff0300720c */ /* 0x000fe40003f84140 */
[C---:B------:R-:W-:Y:S02]  /*1b120*/  ISETP.GT.U32.AND P0, PT, R2.reuse, R19, PT ;  /* 0x000000130200720c */ /* 0x040fe40003f04070 */
[----:B-----5:R-:W-:-:S02]  /*1b130*/  ISETP.GT.U32.AND P5, PT, R2, R23, PT ;  /* 0x000000170200720c */ /* 0x020fc40003fa4070 */
[C---:B------:R-:W-:Y:S02]  /*1b140*/  ISETP.GT.U32.AND P6, PT, R2.reuse, R12, PT ;  /* 0x0000000c0200720c */ /* 0x040fe40003fc4070 */
[----:B------:R-:W-:Y:S02]  /*1b150*/  ISETP.GT.U32.AND P1, PT, R2, R14, PT ;  /* 0x0000000e0200720c */ /* 0x000fe40003f24070 */
[----:B------:R-:W-:Y:S02]  /*1b160*/  FSEL R18, R18, -INF , !P2 ;  /* 0xff80000012127808 */ /* 0x000fe40005000000 */
[----:B------:R-:W-:Y:S01]  /*1b170*/  FSEL R16, R16, -INF , !P4 ;  /* 0xff80000010107808 */ /* 0x000fe20006000000 */
[----:B------:R-:W-:Y:S01]  /*1b180*/  FMUL R17, R21, c[0x0][0x188] ;  /* 0x0000620015117a20 */ /* 0x000fe20000400000 */
[----:B------:R-:W-:Y:S01]  /*1b190*/  STL.64 [R1+0x2110], R26 ;  /* 0x0021101a01007387 */ /* 0x000fe20000100a00 */
[----:B------:R-:W-:Y:S02]  /*1b1a0*/  STL.64 [R1+0x2108], R24 ;  /* 0x0021081801007387 */ /* 0x000fe40000100a00 */
[----:B------:R-:W-:Y:S02]  /*1b1b0*/  STL [R1+0x738], R18 ;  /* 0x0007381201007387 */ /* 0x000fe40000100800 */
[----:B------:R1:W-:Y:S02]  /*1b1c0*/  STL [R1+0x754], R16 ;  /* 0x0007541001007387 */ /* 0x0003e40000100800 */
[----:B------:R-:W-:-:S02]  /*1b1d0*/  FMUL R29, R29, c[0x0][0x188] ;  /* 0x000062001d1d7a20 */ /* 0x000fc40000400000 */
[----:B------:R-:W-:Y:S01]  /*1b1e0*/  FMUL R28, R28, c[0x0][0x188] ;  /* 0x000062001c1c7a20 */ /* 0x000fe20000400000 */
[----:B--2---:R-:W-:Y:S01]  /*1b1f0*/  IADD3.X R3, RZ, R9, RZ, P3, !PT ;  /* 0x00000009ff037210 */ /* 0x004fe20001ffe4ff */
[----:B------:R-:W-:-:S04]  /*1b200*/  IADD3 R2, P3, R0, 0x58, RZ ;  /* 0x0000005800027810 */ /* 0x000fc80007f7e0ff */
[----:B------:R-:W-:Y:S01]  /*1b210*/  ISETP.GT.U32.AND P2, PT, R2, R19, PT ;  /* 0x000000130200720c */ /* 0x000fe20003f44070 */
[C---:B0-----:R-:W-:Y:S02]  /*1b220*/  LOP3.LUT R19, R22.reuse, 0x7, RZ, 0xc0, !PT ;  /* 0x0000000716137812 */ /* 0x041fe400078ec0ff */
[----:B------:R-:W-:-:S03]  /*1b230*/  IMAD.SHL.U32 R22, R22, 0x2, RZ ;  /* 0x0000000216167824 */ /* 0x000fc600078e00ff */
[----:B------:R-:W-:Y:S01]  /*1b240*/  IMAD R19, R19, 0x110, RZ ;  /* 0x0000011013137824 */ /* 0x000fe200078e02ff */
[----:B------:R-:W-:-:S04]  /*1b250*/  ISETP.GT.U32.AND.EX P0, PT, R3, RZ, PT, P0 ;  /* 0x000000ff0300720c */ /* 0x000fc80003f04100 */
[----:B------:R-:W-:Y:S02]  /*1b260*/  LOP3.LUT R19, R19, 0x30, R22, 0x78, !PT ;  /* 0x0000003013137812 */ /* 0x000fe400078e7816 */
[----:B-1----:R-:W-:Y:S02]  /*1b270*/  FSEL R16, R17, -INF , !P0 ;  /* 0xff80000011107808 */ /* 0x002fe40004000000 */
[----:B------:R-:W-:-:S03]  /*1b280*/  LOP3.LUT R19, R19, 0x40, RZ, 0x3c, !PT ;  /* 0x0000004013137812 */ /* 0x000fc600078e3cff */
[----:B------:R-:W-:Y:S04]  /*1b290*/  STL [R1+0x720], R16 ;  /* 0x0007201001007387 */ /* 0x000fe80000100800 */
[----:B------:R-:W0:Y:S01]  /*1b2a0*/  LDSM.16.M88.4 R16, [R19+0x17080] ;  /* 0x017080001310783b */ /* 0x000e220000000200 */
[C---:B------:R-:W-:Y:S02]  /*1b2b0*/  ISETP.GT.U32.AND.EX P5, PT, R3.reuse, RZ, PT, P5 ;  /* 0x000000ff0300720c */ /* 0x040fe40003fa4150 */
[C---:B------:R-:W-:Y:S02]  /*1b2c0*/  ISETP.GT.U32.AND.EX P6, PT, R3.reuse, RZ, PT, P6 ;  /* 0x000000ff0300720c */ /* 0x040fe40003fc4160 */
[----:B------:R-:W-:Y:S01]  /*1b2d0*/  ISETP.GT.U32.AND.EX P1, PT, R3, RZ, PT, P1 ;  /* 0x000000ff0300720c */ /* 0x000fe20003f24110 */
[----:B------:R-:W-:Y:S01]  /*1b2e0*/  IADD3.X R3, RZ, R9, RZ, P3, !PT ;  /* 0x00000009ff037210 */ /* 0x000fe20001ffe4ff */
[----:B------:R-:W-:-:S03]  /*1b2f0*/  ISETP.GT.U32.AND P4, PT, R2, R23, PT ;  /* 0x000000170200720c */ /* 0x000fc60003f84070 */
[C---:B------:R-:W-:Y:S02]  /*1b300*/  ISETP.GT.U32.AND.EX P2, PT, R3.reuse, RZ, PT, P2 ;  /* 0x000000ff0300720c */ /* 0x040fe40003f44120 */
[----:B------:R-:W-:Y:S02]  /*1b310*/  ISETP.GT.U32.AND P0, PT, R2, R12, PT ;  /* 0x0000000c0200720c */ /* 0x000fe40003f04070 */
[C---:B------:R-:W-:Y:S02]  /*1b320*/  ISETP.GT.U32.AND.EX P4, PT, R3.reuse, RZ, PT, P4 ;  /* 0x000000ff0300720c */ /* 0x040fe40003f84140 */
[----:B------:R-:W-:Y:S01]  /*1b330*/  ISETP.GT.U32.AND.EX P0, PT, R3, RZ, PT, P0 ;  /* 0x000000ff0300720c */ /* 0x000fe20003f04100 */
[----:B0-----:R0:W-:Y:S01]  /*1b340*/  STL [R1+0x20e4], R18 ;  /* 0x0020e41201007387 */ /* 0x0011e20000100800 */
[----:B------:R1:W-:Y:S01]  /*1b350*/  STL [R1+0x20e0], R19 ;  /* 0x0020e01301007387 */ /* 0x0003e20000100800 */
[----:B0-----:R-:W-:Y:S02]  /*1b360*/  FSEL R18, R29, -INF , !P5 ;  /* 0xff8000001d127808 */ /* 0x001fe40006800000 */
[----:B-1----:R-:W2:Y:S04]  /*1b370*/  LDL R19, [R1+0x424] ;  /* 0x0004240001137983 */ /* 0x002ea80000100800 */
[----:B------:R0:W-:Y:S02]  /*1b380*/  STL [R1+0x718], R18 ;  /* 0x0007181201007387 */ /* 0x0001e40000100800 */
[----:B0-----:R-:W-:Y:S01]  /*1b390*/  FSEL R18, R28, -INF , !P6 ;  /* 0xff8000001c127808 */ /* 0x001fe20007000000 */
[----:B------:R-:W-:-:S04]  /*1b3a0*/  FMUL R28, R4, c[0x0][0x188] ;  /* 0x00006200041c7a20 */ /* 0x000fc80000400000 */
[----:B------:R0:W-:Y:S01]  /*1b3b0*/  STL [R1+0x734], R18 ;  /* 0x0007341201007387 */ /* 0x0001e20000100800 */
[----:B------:R-:W-:Y:S01]  /*1b3c0*/  FSEL R20, R28, -INF , !P1 ;  /* 0xff8000001c147808 */ /* 0x000fe20004800000 */
[----:B------:R-:W3:Y:S02]  /*1b3d0*/  LDL.LU R4, [R1+0x2144] ;  /* 0x0021440001047983 */ /* 0x000ee40000300800 */
[----:B------:R-:W-:Y:S02]  /*1b3e0*/  FMUL R29, R6, c[0x0][0x188] ;  /* 0x00006200061d7a20 */ /* 0x000fe40000400000 */
[----:B0-----:R-:W-:Y:S02]  /*1b3f0*/  FMUL R18, R5, c[0x0][0x188] ;  /* 0x0000620005127a20 */ /* 0x001fe40000400000 */
[----:B------:R-:W3:Y:S01]  /*1b400*/  LDL.LU R5, [R1+0x2140] ;  /* 0x0021400001057983 */ /* 0x000ee20000300800 */
[----:B------:R-:W4:Y:S02]  /*1b410*/  LDL.LU R24, [R1+0x380] ;  /* 0x0003800001187983 */ /* 0x000f240000300800 */
[----:B------:R-:W-:Y:S01]  /*1b420*/  STL [R1+0x750], R20 ;  /* 0x0007501401007387 */ /* 0x000fe20000100800 */
[----:B------:R-:W-:Y:S01]  /*1b430*/  FSEL R18, R18, -INF , !P2 ;  /* 0xff80000012127808 */ /* 0x000fe20005000000 */
[----:B------:R-:W4:Y:S01]  /*1b440*/  LDL.LU R25, [R1+0x384] ;  /* 0x0003840001197983 */ /* 0x000f220000300800 */
[----:B------:R-:W4:Y:S01]  /*1b450*/  LDL.LU R26, [R1+0x388] ;  /* 0x00038800011a7983 */ /* 0x000f220000300800 */
[----:B------:R-:W-:Y:S01]  /*1b460*/  ISETP.GT.U32.AND P5, PT, R2, R14, PT ;  /* 0x0000000e0200720c */ /* 0x000fe20003fa4070 */
[----:B------:R-:W4:Y:S02]  /*1b470*/  LDL.LU R27, [R1+0x38c] ;  /* 0x00038c00011b7983 */ /* 0x000f240000300800 */
[----:B------:R-:W-:Y:S01]  /*1b480*/  FMUL R28, R8, c[0x0][0x188] ;  /* 0x00006200081c7a20 */ /* 0x000fe20000400000 */
[----:B------:R-:W3:Y:S01]  /*1b490*/  LDL.LU R6, [R1+0x213c] ;  /* 0x00213c0001067983 */ /* 0x000ee20000300800 */
[----:B------:R-:W-:Y:S01]  /*1b4a0*/  FSEL R21, R29, -INF , !P4 ;  /* 0xff8000001d157808 */ /* 0x000fe20006000000 */
[----:B------:R0:W-:Y:S02]  /*1b4b0*/  STL [R1+0x71c], R18 ;  /* 0x00071c1201007387 */ /* 0x0001e40000100800 */
[----:B------:R-:W4:Y:S01]  /*1b4c0*/  LDL.LU R8, [R1+0x2138] ;  /* 0x0021380001087983 */ /* 0x000f220000300800 */
[----:B------:R-:W-:-:S02]  /*1b4d0*/  IADD3 R2, P6, R0, 0x59, RZ ;  /* 0x0000005900027810 */ /* 0x000fc40007fde0ff */
[----:B------:R-:W-:Y:S01]  /*1b4e0*/  ISETP.GT.U32.AND.EX P5, PT, R3, RZ, PT, P5 ;  /* 0x000000ff0300720c */ /* 0x000fe20003fa4150 */
[----:B------:R-:W-:Y:S02]  /*1b4f0*/  FSEL R3, R28, -INF , !P0 ;  /* 0xff8000001c037808 */ /* 0x000fe40004000000 */
[----:B------:R-:W-:Y:S01]  /*1b500*/  FMUL R29, R10, c[0x0][0x188] ;  /* 0x000062000a1d7a20 */ /* 0x000fe20000400000 */
[----:B------:R-:W-:Y:S01]  /*1b510*/  ISETP.GT.U32.AND P1, PT, R2, R23, PT ;  /* 0x000000170200720c */ /* 0x000fe20003f24070 */
[----:B0-----:R-:W5:Y:S01]  /*1b520*/  LDL.LU R18, [R1+0x4] ;  /* 0x0000040001127983 */ /* 0x001f620000300800 */
[----:B------:R-:W3:Y:S02]  /*1b530*/  LDL.LU R20, [R1+0x260] ;  /* 0x0002600001147983 */ /* 0x000ee40000300800 */
[----:B------:R0:W-:Y:S01]  /*1b540*/  STL [R1+0x70c], R21 ;  /* 0x00070c1501007387 */ /* 0x0001e20000100800 */
[----:B------:R-:W-:Y:S01]  /*1b550*/  FSEL R29, R29, -INF , !P5 ;  /* 0xff8000001d1d7808 */ /* 0x000fe20006800000 */
[----:B------:R-:W-:Y:S01]  /*1b560*/  FMUL R28, R11, c[0x0][0x188] ;  /* 0x000062000b1c7a20 */ /* 0x000fe20000400000 */
[----:B0-----:R-:W3:Y:S01]  /*1b570*/  LDL.LU R21, [R1+0x264] ;  /* 0x0002640001157983 */ /* 0x001ee20000300800 */
[----:B------:R-:W3:Y:S02]  /*1b580*/  LDL.LU R22, [R1+0x268] ;  /* 0x0002680001167983 */ /* 0x000ee40000300800 */
[----:B------:R-:W3:Y:S02]  /*1b590*/  LDL.LU R23, [R1+0x26c] ;  /* 0x00026c0001177983 */ /* 0x000ee40000300800 */
[----:B------:R0:W-:Y:S02]  /*1b5a0*/  STL [R1+0x730], R3 ;  /* 0x0007300301007387 */ /* 0x0001e40000100800 */
[----:B0-----:R-:W-:-:S02]  /*1b5b0*/  IMAD.X R3, RZ, RZ, R9, P6 ;  /* 0x000000ffff037224 */ /* 0x001fc400030e0609 */
[----:B------:R-:W4:Y:S01]  /*1b5c0*/  LDL.LU R9, [R1+0x2134] ;  /* 0x0021340001097983 */ /* 0x000f220000300800 */
[----:B------:R-:W4:Y:S02]  /*1b5d0*/  LDL.LU R10, [R1+0x2130] ;  /* 0x00213000010a7983 */ /* 0x000f240000300800 */
[----:B------:R-:W4:Y:S02]  /*1b5e0*/  LDL.LU R11, [R1+0x212c] ;  /* 0x00212c00010b7983 */ /* 0x000f240000300800 */
[----:B------:R0:W-:Y:S02]  /*1b5f0*/  STL [R1+0x74c], R29 ;  /* 0x00074c1d01007387 */ /* 0x0001e40000100800 */
[----:B0-----:R-:W3:Y:S01]  /*1b600*/  LDL R29, [R1+0xbfc] ;  /* 0x000bfc00011d7983 */ /* 0x001ee20000100800 */
[C---:B------:R-:W-:Y:S02]  /*1b610*/  ISETP.GT.U32.AND P2, PT, R2.reuse, R12, PT ;  /* 0x0000000c0200720c */ /* 0x040fe40003f44070 */
[C---:B------:R-:W-:Y:S01]  /*1b620*/  ISETP.GT.U32.AND P4, PT, R2.reuse, R14, PT ;  /* 0x0000000e0200720c */ /* 0x040fe20003f84070 */
[----:B------:R-:W-:Y:S01]  /*1b630*/  FMUL R7, R7, c[0x0][0x188] ;  /* 0x0000620007077a20 */ /* 0x000fe20000400000 */
[----:B--2---:R-:W-:Y:S01]  /*1b640*/  ISETP.GT.U32.AND P3, PT, R2, R19, PT ;  /* 0x000000130200720c */ /* 0x004fe20003f64070 */
[----:B------:R-:W-:-:S03]  /*1b650*/  IADD3 R2, P0, R0, 0x60, RZ ;  /* 0x0000006000027810 */ /* 0x000fc60007f1e0ff */
[----:B------:R-:W-:Y:S02]  /*1b660*/  ISETP.GT.U32.AND.EX P3, PT, R3, RZ, PT, P3 ;  /* 0x000000ff0300720c */ /* 0x000fe40003f64130 */
[C---:B---3--:R-:W-:Y:S02]  /*1b670*/  ISETP.GT.U32.AND P5, PT, R2.reuse, R29, PT ;  /* 0x0000001d0200720c */ /* 0x048fe40003fa4070 */
[----:B------:R-:W-:Y:S02]  /*1b680*/  FSEL R29, R7, -INF , !P3 ;  /* 0xff800000071d7808 */ /* 0x000fe40005800000 */
[----:B------:R-:W2:Y:S01]  /*1b690*/  LDL.LU R7, [R1+0x2128] ;  /* 0x0021280001077983 */ /* 0x000ea20000300800 */
[----:B----4-:R-:W-:Y:S01]  /*1b6a0*/  HMMA.16816.F32 R24, R8, R16, R24 ;  /* 0x000000100818723c */ /* 0x010fe20000001818 */
[----:B------:R-:W-:Y:S02]  /*1b6b0*/  ISETP.GT.U32.AND.EX P1, PT, R3, RZ, PT, P1 ;  /* 0x000000ff0300720c */ /* 0x000fe40003f24110 */
[----:B------:R-:W-:-:S02]  /*1b6c0*/  ISETP.GT.U32.AND P3, PT, R2, R12, PT ;  /* 0x0000000c0200720c */ /* 0x000fc40003f64070 */
[----:B------:R-:W-:Y:S02]  /*1b6d0*/  FSEL R12, R28, -INF , !P1 ;  /* 0xff8000001c0c7808 */ /* 0x000fe40004800000 */
[C---:B------:R-:W-:Y:S01]  /*1b6e0*/  ISETP.GT.U32.AND P6, PT, R2.reuse, R19, PT ;  /* 0x000000130200720c */ /* 0x040fe20003fc4070 */
[----:B------:R-:W-:Y:S01]  /*1b6f0*/  STL [R1+0x710], R29 ;  /* 0x0007101d01007387 */ /* 0x000fe20000100800 */
[----:B------:R-:W-:Y:S01]  /*1b700*/  ISETP.GT.U32.AND P1, PT, R2, R14, PT ;  /* 0x0000000e0200720c */ /* 0x000fe20003f24070 */
[----:B------:R0:W-:Y:S02]  /*1b710*/  STL [R1+0x714], R12 ;  /* 0x0007140c01007387 */ /* 0x0001e40000100800 */
[----:B-----5:R-:W-:Y:S01]  /*1b720*/  FMUL R2, R18, c[0x0][0x188] ;  /* 0x0000620012027a20 */ /* 0x020fe20000400000 */
[C---:B------:R-:W-:Y:S02]  /*1b730*/  ISETP.GT.U32.AND.EX P2, PT, R3.reuse, RZ, PT, P2 ;  /* 0x000000ff0300720c */ /* 0x040fe40003f44120 */
[----:B------:R-:W-:-:S02]  /*1b740*/  ISETP.GT.U32.AND.EX P4, PT, R3, RZ, PT, P4 ;  /* 0x000000ff0300720c */ /* 0x000fc40003f84140 */
[----:B------:R-:W-:-:S06]  /*1b750*/  FSEL R3, R2, -INF , !P2 ;  /* 0xff80000002037808 */ /* 0x000fcc0005000000 */
[----:B------:R1:W-:Y:S01]  /*1b760*/  STL.64 [R1+0x20], R24 ;  /* 0x0000201801007387 */ /* 0x0003e20000100a00 */
[----:B------:R3:W-:Y:S01]  /*1b770*/  STL [R1+0x28], R26 ;  /* 0x0000281a01007387 */ /* 0x0007e20000100800 */
[----:B0-----:R-:W-:Y:S01]  /*1b780*/  MOV R12, R27 ;  /* 0x0000001b000c7202 */ /* 0x001fe20000000f00 */
[----:B------:R-:W-:Y:S01]  /*1b790*/  FMUL R28, R13, c[0x0][0x188] ;  /* 0x000062000d1c7a20 */ /* 0x000fe20000400000 */
[----:B-1----:R-:W4:Y:S01]  /*1b7a0*/  LDL.LU R24, [R1+0x250] ;  /* 0x0002500001187983 */ /* 0x002f220000300800 */
[----:B------:R-:W4:Y:S02]  /*1b7b0*/  LDL.LU R25, [R1+0x254] ;  /* 0x0002540001197983 */ /* 0x000f240000300800 */
[----:B---3--:R-:W4:Y:S02]  /*1b7c0*/  LDL.LU R26, [R1+0x258] ;  /* 0x00025800011a7983 */ /* 0x008f240000300800 */
[----:B------:R-:W4:Y:S01]  /*1b7d0*/  LDL.LU R27, [R1+0x25c] ;  /* 0x00025c00011b7983 */ /* 0x000f220000300800 */
[----:B------:R-:W-:Y:S01]  /*1b7e0*/  STL [R1+0x20b8], R9 ;  /* 0x0020b80901007387 */ /* 0x000fe20000100800 */
[----:B------:R-:W-:Y:S02]  /*1b7f0*/  STL [R1+0x20b4], R10 ;  /* 0x0020b40a01007387 */ /* 0x000fe40000100800 */
[----:B------:R-:W-:Y:S02]  /*1b800*/  STL [R1+0x20b0], R11 ;  /* 0x0020b00b01007387 */ /* 0x000fe40000100800 */
[----:B------:R-:W-:Y:S01]  /*1b810*/  STL [R1+0x72c], R3 ;  /* 0x00072c0301007387 */ /* 0x000fe20000100800 */
[----:B--2---:R-:W-:Y:S11]  /*1b820*/  HMMA.16816.F32 R20, R4, R16, R20 ;  /* 0x000000100414723c */ /* 0x004ff60000001814 */
[----:B------:R-:W-:Y:S11]  /*1b830*/  @!UPT UIADD3 URZ, URZ, URZ, URZ ;  /* 0x0000003f3f3ff290 */ /* 0x000ff6000fffe03f */
[----:B------:R-:W-:Y:S01]  /*1b840*/  @!UPT UIADD3 URZ, URZ, URZ, URZ ;  /* 0x0000003f3f3ff290 */ /* 0x000fe2000fffe03f */
[----:B------:R-:W-:Y:S01]  /*1b850*/  STL [R1+0x4], R21 ;  /* 0x0000041501007387 */ /* 0x000fe20000100800 */
[----:B------:R0:W-:Y:S01]  /*1b860*/  STL [R1+0x8], R22 ;  /* 0x0000081601007387 */ /* 0x0001e20000100800 */
[----:B------:R-:W-:Y:S01]  /*1b870*/  MOV R18, R23 ;  /* 0x0000001700127202 */ /* 0x000fe20000000f00 */
[----:B------:R-:W-:Y:S01]  /*1b880*/  IMAD.MOV.U32 R13, RZ, RZ, R20 ;  /* 0x000000ffff0d7224 */ /* 0x000fe200078e0014 */
[----:B0-----:R-:W4:Y:S01]  /*1b890*/  LDL.LU.64 R22, [R1+0x2120] ;  /* 0x0021200001167983 */ /* 0x001f220000300a00 */
[----:B------:R-:W4:Y:S02]  /*1b8a0*/  LDL.LU.64 R20, [R1+0x2118] ;  /* 0x0021180001147983 */ /* 0x000f240000300a00 */
[----:B------:R-:W2:Y:S02]  /*1b8b0*/  LDL.LU R16, [R1+0x58] ;  /* 0x0000580001107983 */ /* 0x000ea40000300800 */
[----:B------:R-:W3:Y:S01]  /*1b8c0*/  LDL.LU R11, [R1+0x40] ;  /* 0x00004000010b7983 */ /* 0x000ee20000300800 */
[----:B------:R0:W-:Y:S04]  /*1b8d0*/  STL [R1+0x2044], R4 ;  /* 0x0020440401007387 */ /* 0x0001e80000100800 */
[----:B0-----:R-:W5:Y:S01]  /*1b8e0*/  LDL R4, [R1+0xe0] ;  /* 0x0000e00001047983 */ /* 0x001f620000100800 */
[----:B------:R0:W-:Y:S03]  /*1b8f0*/  STL [R1+0x2040], R5 ;  /* 0x0020400501007387 */ /* 0x0001e60000100800 */
[----:B0-----:R-:W5:Y:S01]  /*1b900*/  LDL R5, [R1+0xbfc] ;  /* 0x000bfc0001057983 */ /* 0x001f620000100800 */
[----:B------:R0:W-:Y:S02]  /*1b910*/  STL [R1+0x203c], R6 ;  /* 0x00203c0601007387 */ /* 0x0001e40000100800 */
[----:B------:R-:W-:Y:S01]  /*1b920*/  STL [R1+0x2038], R7 ;  /* 0x0020380701007387 */ /* 0x000fe20000100800 */
[----:B0-----:R-:W-:-:S02]  /*1b930*/  FSEL R6, R28, -INF , !P4 ;  /* 0xff8000001c067808 */ /* 0x001fc40006000000 */
[----:B------:R-:W2:Y:S03]  /*1b940*/  LDL R28, [R1+0xbf4] ;  /* 0x000bf400011c7983 */ /* 0x000ea60000100800 */
[----:B------:R0:W-:Y:S01]  /*1b950*/  STL [R1+0x73c], R6 ;  /* 0x00073c0601007387 */ /* 0x0001e20000100800 */
[----:B-----5:R-:W-:Y:S01]  /*1b960*/  STL.64 [R1+0x20f0], R4 ;  /* 0x0020f00401007387 */ /* 0x020fe20000100a00 */
[----:B0-----:R-:W4:Y:S02]  /*1b970*/  LDL.LU R6, [R1+0x228] ;  /* 0x0002280001067983 */ /* 0x001f240000300800 */
[----:B------:R-:W4:Y:S02]  /*1b980*/  LDL.LU R7, [R1+0x22c] ;  /* 0x00022c0001077983 */ /* 0x000f240000300800 */
[----:B------:R-:W-:Y:S01]  /*1b990*/  FMUL R17, R15, c[0x0][0x188] ;  /* 0x000062000f117a20 */ /* 0x000fe20000400000 */
[----:B----4-:R-:W-:Y:S11]  /*1b9a0*/  HMMA.16816.F32 R24, R20, R6, R24 ;  /* 0x000000061418723c */ /* 0x010ff60000001818 */
[----:B------:R-:W-:Y:S11]  /*1b9b0*/  @!UPT UIADD3 URZ, URZ, URZ, URZ ;  /* 0x0000003f3f3ff290 */ /* 0x000ff6000fffe03f */
[----:B------:R-:W-:Y:S02]  /*1b9c0*/  @!UPT UIADD3 URZ, URZ, URZ, URZ ;  /* 0x0000003f3f3ff290 */ /* 0x000fe4000fffe03f */
[----:B------:R-:W-:Y:S02]  /*1b9d0*/  IMAD.MOV.U32 R10, RZ, RZ, R26 ;  /* 0x000000ffff0a7224 */ /* 0x000fe400078e001a */
[----:B------:R-:W-:Y:S01]  /*1b9e0*/  IMAD.MOV.U32 R15, RZ, RZ, R27 ;  /* 0x000000ffff0f7224 */ /* 0x000fe200078e001b */
[----:B------:R-:W-:Y:S02]  /*1b9f0*/  MOV R9, R24 ;  /* 0x0000001800097202 */ /* 0x000fe40000000f00 */
[----:B------:R-:W-:Y:S01]  /*1ba00*/  MOV R29, R25 ;  /* 0x00000019001d7202 */ /* 0x000fe20000000f00 */
[----:B------:R-:W4:Y:S01]  /*1ba10*/  LDL.LU.64 R26, [R1+0x2110] ;  /* 0x00211000011a7983 */ /* 0x000f220000300a00 */
[----:B------:R-:W4:Y:S02]  /*1ba20*/  LDL.LU.64 R24, [R1+0x2108] ;  /* 0x0021080001187983 */ /* 0x000f240000300a00 */
[----:B------:R-:W-:Y:S02]  /*1ba30*/  STL.64 [R1+0x2100], R22 ;  /* 0x0021001601007387 */ /* 0x000fe40000100a00 */
[----:B------:R0:W-:Y:S02]  /*1ba40*/  STL.64 [R1+0x20f8], R20 ;  /* 0x0020f81401007387 */ /* 0x0001e40000100a00 */
[----:B0-----:R-:W4:Y:S01]  /*1ba50*/  LDL.LU R20, [R1+0x160] ;  /* 0x0001600001147983 */ /* 0x001f220000300800 */
[----:B------:R-:W4:Y:S02]  /*1ba60*/  LDL.LU R21, [R1+0x164] ;  /* 0x0001640001157983 */ /* 0x000f240000300800 */
[----:B------:R-:W4:Y:S02]  /*1ba70*/  LDL.LU R22, [R1+0x168] ;  /* 0x0001680001167983 */ /* 0x000f240000300800 */
[----:B------:R-:W4:Y:S02]  /*1ba80*/  LDL.LU R23, [R1+0x16c] ;  /* 0x00016c0001177983 */ /* 0x000f240000300800 */
[----:B------:R-:W-:-:S05]  /*1ba90*/  IMAD.X R3, RZ, RZ, R4, P0 ;  /* 0x000000ffff037224 */ /* 0x000fca00000e0604 */
[C---:B------:R-:W-:Y:S01]  /*1baa0*/  ISETP.GT.U32.AND.EX P6, PT, R3.reuse, RZ, PT, P6 ;  /* 0x000000ff0300720c */ /* 0x040fe20003fc4160 */
[----:B--2---:R-:W-:Y:S01]  /*1bab0*/  FMUL R16, R16, c[0x0][0x188] ;  /* 0x0000620010107a20 */ /* 0x004fe20000400000 */
[----:B------:R-:W-:Y:S02]  /*1bac0*/  ISETP.GT.U32.AND.EX P5, PT, R3, RZ, PT, P5 ;  /* 0x000000ff0300720c */ /* 0x000fe40003fa4150 */
[----:B------:R-:W-:Y:S02]  /*1bad0*/  FSEL R4, R17, -INF , !P6 ;  /* 0xff80000011047808 */ /* 0x000fe40007000000 */
[----:B------:R-:W-:-:S03]  /*1bae0*/  IADD3 R2, P2, R0, 0x61, RZ ;  /* 0x0000006100027810 */ /* 0x000fc60007f5e0ff */
[----:B------:R0:W-:Y:S01]  /*1baf0*/  STL [R1+0x784], R4 ;  /* 0x0007840401007387 */ /* 0x0001e20000100800 */
[----:B------:R-:W-:Y:S02]  /*1bb00*/  ISETP.GT.U32.AND P0, PT, R2, R5, PT ;  /* 0x000000050200720c */ /* 0x000fe40003f04070 */
[----:B0-----:R-:W-:Y:S02]  /*1bb10*/  FSEL R4, R16, -INF , !P5 ;  /* 0xff80000010047808 */ /* 0x001fe40006800000 */
[----:B------:R-:W2:Y:S03]  /*1bb20*/  LDL.LU R16, [R1+0x48] ;  /* 0x0000480001107983 */ /* 0x000ea60000300800 */
[----:B------:R4:W-:Y:S01]  /*1bb30*/  STL [R1+0x774], R4 ;  /* 0x0007740401007387 */ /* 0x0009e20000100800 */
[----:B------:R-:W-:Y:S02]  /*1bb40*/  ISETP.GT.U32.AND P6, PT, R2, R28, PT ;  /* 0x0000001c0200720c */ /* 0x000fe40003fc4070 */
[----:B------:R-:W5:Y:S01]  /*1bb50*/  LDL.LU R28, [R1+0x54] ;  /* 0x00005400011c7983 */ /* 0x000f620000300800 */
[----:B---3--:R-:W-:Y:S01]  /*1bb60*/  FMUL R17, R11, c[0x0][0x188] ;  /* 0x000062000b117a20 */ /* 0x008fe20000400000 */
[----:B----4-:R-:W-:Y:S02]  /*1bb70*/  HMMA.16816.F32 R4, R24, R6, R20 ;  /* 0x000000061804723c */ /* 0x010fe40000001814 */
[----:B------:R-:W3:Y:S01]  /*1bb80*/  LDL.LU.64 R22, [R1+0x2100] ;  /* 0x0021000001167983 */ /* 0x000ee20000300a00 */
[----:B------:R-:W3:Y:S11]  /*1bb90*/  LDL.LU.64 R20, [R1+0x20f8] ;  /* 0x0020f80001147983 */ /* 0x000ef60000300a00 */
[----:B------:R-:W-:Y:S09]  /*1bba0*/  @!UPT UIADD3 URZ, URZ, URZ, URZ ;  /* 0x0000003f3f3ff290 */ /* 0x000ff2000fffe03f */
[----:B------:R0:W-:Y:S01]  /*1bbb0*/  STL [R1+0x34], R5 ;  /* 0x0000340501007387 */ /* 0x0001e20000100800 */
[----:B------:R-:W-:Y:S01]  /*1bbc0*/  MOV R11, R4 ;  /* 0x00000004000b7202 */ /* 0x000fe20000000f00 */
[----:B------:R-:W-:Y:S02]  /*1bbd0*/  STL [R1+0x3c], R7 ;  /* 0x00003c0701007387 */ /* 0x000fe40000100800 */
[----:B0-----:R-:W4:Y:S01]  /*1bbe0*/  LDL.LU.64 R4, [R1+0x20f0] ;  /* 0x0020f00001047983 */ /* 0x001f220000300a00 */
[----:B------:R-:W-:Y:S02]  /*1bbf0*/  STL.64 [R1+0x20d8], R26 ;  /* 0x0020d81a01007387 */ /* 0x000fe40000100a00 */
[----:B------:R0:W-:Y:S02]  /*1bc00*/  STL.64 [R1+0x20d0], R24 ;  /* 0x0020d01801007387 */ /* 0x0001e40000100a00 */
[----:B0-----:R-:W3:Y:S01]  /*1bc10*/  LDL.LU R24, [R1+0x20] ;  /* 0x0000200001187983 */ /* 0x001ee20000300800 */
[----:B------:R-:W3:Y:S02]  /*1bc20*/  LDL.LU R25, [R1+0x24] ;  /* 0x0000240001197983 */ /* 0x000ee40000300800 */
[----:B------:R-:W3:Y:S01]  /*1bc30*/  LDL.LU R26, [R1+0x28] ;  /* 0x00002800011a7983 */ /* 0x000ee20000300800 */
[----:B------:R-:W-:-:S02]  /*1bc40*/  MOV R27, R12 ;  /* 0x0000000c001b7202 */ /* 0x000fc40000000f00 */
[----:B------:R-:W2:Y:S01]  /*1bc50*/  LDL.LU R12, [R1+0x20ec] ;  /* 0x0020ec00010c7983 */ /* 0x000ea20000300800 */
[----:B------:R-:W-:Y:S02]  /*1bc60*/  STL.64 [R1+0x20c8], R10 ;  /* 0x0020c80a01007387 */ /* 0x000fe40000100a00 */
[----:B------:R0:W-:Y:S02]  /*1bc70*/  STL.64 [R1+0x20c0], R8 ;  /* 0x0020c00801007387 */ /* 0x0001e40000100a00 */
[----:B0-----:R-:W-:Y:S02]  /*1bc80*/  IMAD.MOV.U32 R8, RZ, RZ, R13 ;  /* 0x000000ffff087224 */ /* 0x001fe400078e000d */
[----:B------:R-:W2:Y:S04]  /*1bc90*/  LDL.LU R13, [R1+0x20e8] ;  /* 0x0020e800010d7983 */ /* 0x000ea80000300800 */
[----:B------:R-:W0:Y:S01]  /*1bca0*/  S2R R7, SR_TID.X ;  /* 0x0000000000077919 */ /* 0x000e220000002100 */
[----:B------:R-:W-:Y:S01]  /*1bcb0*/  ISETP.GT.U32.AND P5, PT, R2, R14, PT ;  /* 0x0000000e0200720c */ /* 0x000fe20003fa4070 */
[----:B------:R-:W-:-:S02]  /*1bcc0*/  IMAD.MOV.U32 R14, RZ, RZ, R6 ;  /* 0x000000ffff0e7224 */ /* 0x000fc400078e0006 */
[----:B------:R-:W3:Y:S01]  /*1bcd0*/  LDL.LU R9, [R1+0x4] ;  /* 0x0000040001097983 */ /* 0x000ee20000300800 */
[----:B------:R-:W3:Y:S01]  /*1bce0*/  LDL.LU R10, [R1+0x8] ;  /* 0x00000800010a7983 */ /* 0x000ee20000300800 */
[----:B------:R-:W-:Y:S02]  /*1bcf0*/  MOV R11, R18 ;  /* 0x00000012000b7202 */ /* 0x000fe40000000f00 */
[----:B------:R-:W3:Y:S02]  /*1bd00*/  LDL.LU R18, [R1+0x20e4] ;  /* 0x0020e40001127983 */ /* 0x000ee40000300800 */
[----:B------:R-:W-:Y:S01]  /*1bd10*/  STL.64 [R1+0x20a8], R14 ;  /* 0x0020a80e01007387 */ /* 0x000fe20000100a00 */
[C---:B0-----:R-:W-:Y:S01]  /*1bd20*/  LOP3.LUT R6, R7.reuse, 0x7, RZ, 0xc0, !PT ;  /* 0x0000000707067812 */ /* 0x041fe200078ec0ff */
[----:B------:R-:W-:-:S04]  /*1bd30*/  IMAD.SHL.U32 R7, R7, 0x2, RZ ;  /* 0x0000000207077824 */ /* 0x000fc800078e00ff */
[----:B------:R-:W-:-:S05]  /*1bd40*/  IMAD R6, R6, 0x110, RZ ;  /* 0x0000011006067824 */ /* 0x000fca00078e02ff */
[----:B------:R-:W-:-:S04]  /*1bd50*/  LOP3.LUT R6, R6, 0x30, R7, 0x78, !PT ;  /* 0x0000003006067812 */ /* 0x000fc800078e7807 */
[----:B------:R-:W-:Y:S02]  /*1bd60*/  LOP3.LUT R6, R6, 0x40, RZ, 0x3c, !PT ;  /* 0x0000004006067812 */ /* 0x000fe400078e3cff */
[C---:B------:R-:W-:Y:S02]  /*1bd70*/  ISETP.GT.U32.AND.EX P3, PT, R3.reuse, RZ, PT, P3 ;  /* 0x000000ff0300720c */ /* 0x040fe40003f64130 */
[----:B------:R-:W-:Y:S02]  /*1bd80*/  ISETP.GT.U32.AND.EX P1, PT, R3, RZ, PT, P1 ;  /* 0x000000ff0300720c */ /* 0x000fe40003f24110 */
[----:B------:R-:W-:Y:S02]  /*1bd90*/  FSEL R3, R17, -INF , !P3 ;  /* 0xff80000011037808 */ /* 0x000fe40005800000 */
[-C--:B------:R-:W-:Y:S01]  /*1bda0*/  ISETP.GT.U32.AND P4, PT, R2, R19.reuse, PT ;  /* 0x000000130200720c */ /* 0x080fe20003f84070 */
[----:B------:R-:W-:Y:S01]  /*1bdb0*/  IADD3 R2, P3, R0, 0x68, RZ ;  /* 0x0000006800027810 */ /* 0x000fe20007f7e0ff */
[----:B--2---:R-:W-:Y:S02]  /*1bdc0*/  STL.64 [R1+0x20a0], R12 ;  /* 0x0020a00c01007387 */ /* 0x004fe40000100a00 */
[----:B------:R-:W0:Y:S04]  /*1bdd0*/  LDSM.16.M88.4 R12, [R6+0x17880] ;  /* 0x01788000060c783b */ /* 0x000e280000000200 */
[----:B------:R-:W2:Y:S02]  /*1bde0*/  LDL.LU R17, [R1+0x5c] ;  /* 0x00005c0001117983 */ /* 0x000ea40000300800 */
[----:B------:R1:W-:Y:S02]  /*1bdf0*/  STL [R1+0x7ac], R3 ;  /* 0x0007ac0301007387 */ /* 0x0003e40000100800 */
[----:B-1----:R-:W-:Y:S01]  /*1be00*/  FMUL R3, R16, c[0x0][0x188] ;  /* 0x0000620010037a20 */ /* 0x002fe20000400000 */
[----:B----4-:R-:W-:Y:S01]  /*1be10*/  IADD3.X R16, RZ, R4, RZ, P2, !PT ;  /* 0x00000004ff107210 */ /* 0x010fe200017fe4ff */
[C---:B------:R-:W-:Y:S01]  /*1be20*/  ISETP.GT.U32.AND P2, PT, R2.reuse, R19, PT ;  /* 0x000000130200720c */ /* 0x040fe20003f44070 */
[----:B0-----:R-:W-:Y:S01]  /*1be30*/  STL [R1+0x60], R12 ;  /* 0x0000600c01007387 */ /* 0x001fe20000100800 */
[----:B------:R-:W-:Y:S01]  /*1be40*/  MOV R7, R14 ;  /* 0x0000000e00077202 */ /* 0x000fe20000000f00 */
[----:B------:R0:W-:Y:S02]  /*1be50*/  STL.64 [R1+0x68], R14 ;  /* 0x0000680e01007387 */ /* 0x0001e40000100a00 */
[----:B------:R-:W-:Y:S01]  /*1be60*/  IMAD.MOV.U32 R6, RZ, RZ, R15 ;  /* 0x000000ffff067224 */ /* 0x000fe200078e000f */
[----:B0-----:R-:W4:Y:S01]  /*1be70*/  LDL R14, [R1+0xbf8] ;  /* 0x000bf800010e7983 */ /* 0x001f220000100800 */
[----:B------:R-:W2:Y:S02]  /*1be80*/  LDL.LU R15, [R1+0x4c] ;  /* 0x00004c00010f7983 */ /* 0x000ea40000300800 */
[----:B------:R-:W3:Y:S01]  /*1be90*/  LDL.LU R19, [R1+0x20e0] ;  /* 0x0020e00001137983 */ /* 0x000ee20000300800 */
[----:B------:R-:W-:Y:S01]  /*1bea0*/  FSEL R3, R3, -INF , !P1 ;  /* 0xff80000003037808 */ /* 0x000fe20004800000 */
[----:B------:R-:W-:-:S04]  /*1beb0*/  ISETP.GT.U32.AND P1, PT, R2, R5, PT ;  /* 0x000000050200720c */ /* 0x000fc80003f24070 */
[----:B------:R0:W-:Y:S04]  /*1bec0*/  STL [R1+0x7b8], R3 ;  /* 0x0007b80301007387 */ /* 0x0001e80000100800 */
[----:B0-----:R-:W2:Y:S01]  /*1bed0*/  LDL.LU R3, [R1+0x44] ;  /* 0x0000440001037983 */ /* 0x001ea20000300800 */
[----:B---3--:R-:W-:Y:S11]  /*1bee0*/  HMMA.16816.F32 R24, R20, R18, R24 ;  /* 0x000000121418723c */ /* 0x008ff60000001818 */
[----:B------:R-:W-:Y:S11]  /*1bef0*/  @!UPT UIADD3 URZ, URZ, URZ, URZ ;  /* 0x0000003f3f3ff290 */ /* 0x000ff6000fffe03f */
[----:B------:R-:W-:Y:S01]  /*1bf00*/  @!UPT UIADD3 URZ, URZ, URZ, URZ ;  /* 0x0000003f3f3ff290 */ /* 0x000fe2000fffe03f */
[----:B------:R-:W-:Y:S01]  /*1bf10*/  STL.64 [R1+0x50], R24 ;  /* 0x0000501801007387 */ /* 0x000fe20000100a00 */
[----:B------:R0:W-:Y:S02]  /*1bf20*/  STL [R1+0x5c], R27 ;  /* 0x00005c1b01007387 */ /* 0x0001e40000100800 */
[----:B------:R-:W-:Y:S02]  /*1bf30*/  IMAD.MOV.U32 R5, RZ, RZ, R26 ;  /* 0x000000ffff057224 */ /* 0x000fe400078e001a */
[----:B0-----:R-:W3:Y:S01]  /*1bf40*/  LDL.LU.64 R26, [R1+0x20d8] ;  /* 0x0020d800011a7983 */ /* 0x001ee20000300a00 */
[----:B------:R-:W3:Y:S02]  /*1bf50*/  LDL.LU.64 R24, [R1+0x20d0] ;  /* 0x0020d00001187983 */ /* 0x000ee40000300a00 */
[----:B-----5:R-:W-:Y:S02]  /*1bf60*/  FMUL R28, R28, c[0x0][0x188] ;  /* 0x000062001c1c7a20 */ /* 0x020fe40000400000 */
[----:B--2---:R-:W-:Y:S01]  /*1bf70*/  FMUL R17, R17, c[0x0][0x188] ;  /* 0x0000620011117a20 */ /* 0x004fe20000400000 */
[C---:B------:R-:W-:Y:S01]  /*1bf80*/  ISETP.GT.U32.AND.EX P4, PT, R16.reuse, RZ, PT, P4 ;  /* 0x000000ff1000720c */ /* 0x040fe20003f84140 */
[----:B------:R0:W-:Y:S01]  /*1bf90*/  STL.64 [R1+0x2080], R22 ;  /* 0x0020801601007387 */ /* 0x0001e20000100a00 */
[----:B------:R-:W-:-:S04]  /*1bfa0*/  ISETP.GT.U32.AND.EX P0, PT, R16, RZ, PT, P0 ;  /* 0x000000ff1000720c */ /* 0x000fc80003f04100 */
[----:B------:R-:W-:Y:S01]  /*1bfb0*/  FSEL R17, R17, -INF , !P0 ;  /* 0xff80000011117808 */ /* 0x000fe20004000000 */
[----:B0-----:R-:W2:Y:S01]  /*1bfc0*/  LDL R23, [R1+0xbf4] ;  /* 0x000bf40001177983 */ /* 0x001ea20000100800 */
[----:B------:R0:W-:Y:S02]  /*1bfd0*/  STL.64 [R1+0x2078], R20 ;  /* 0x0020781401007387 */ /* 0x0001e40000100a00 */
[----:B0-----:R-:W-:Y:S01]  /*1bfe0*/  FSEL R21, R28, -INF , !P4 ;  /* 0xff8000001c157808 */ /* 0x001fe20006000000 */
[----:B------:R-:W5:Y:S04]  /*1bff0*/  LDL R20, [R1+0xbfc] ;  /* 0x000bfc0001147983 */ /* 0x000f680000100800 */
[----:B------:R-:W-:Y:S01]  /*1c000*/  STL [R1+0x780], R21 ;  /* 0x0007801501007387 */ /* 0x000fe20000100800 */
[----:B------:R-:W-:Y:S01]  /*1c010*/  STL [R1+0x770], R17 ;  /* 0x0007701101007387 */ /* 0x000fe20000100800 */
[----:B---3--:R-:W-:Y:S11]  /*1c020*/  HMMA.16816.F32 R8, R24, R18, R8 ;  /* 0x000000121808723c */ /* 0x008ff60000001808 */
[----:B------:R-:W-:Y:S11]  /*1c030*/  @!UPT UIADD3 URZ, URZ, URZ, URZ ;  /* 0x0000003f3f3ff290 */ /* 0x000ff6000fffe03f */
[----:B------:R-:W-:Y:S01]  /*1c040*/  @!UPT UIADD3 URZ, URZ, URZ, URZ ;  /* 0x0000003f3f3ff290 */ /* 0x000fe2000fffe03f */
[----:B------:R-:W-:Y:S01]  /*1c050*/  STL.64 [R1+0x70], R8 ;  /* 0x0000700801007387 */ /* 0x000fe20000100a00 */
[----:B------:R0:W-:Y:S03]  /*1c060*/  STL.64 [R1+0x78], R10 ;  /* 0x0000780a01007387 */ /* 0x0001e60000100a00 */
[----:B0-----:R-:W3:Y:S01]  /*1c070*/  LDL.LU.64 R10, [R1+0x20c8] ;  /* 0x0020c800010a7983 */ /* 0x001ee20000300a00 */
[----:B------:R-:W3:Y:S02]  /*1c080*/  LDL.LU.64 R8, [R1+0x20c0] ;  /* 0x0020c00001087983 */ /* 0x000ee40000300a00 */
[----:B------:R-:W-:Y:S02]  /*1c090*/  STL [R1+0x2034], R24 ;  /* 0x0020341801007387 */ /* 0x000fe40000100800 */
[----:B------:R0:W-:Y:S02]  /*1c0a0*/  STL [R1+0x2030], R25 ;  /* 0x0020301901007387 */ /* 0x0001e40000100800 */
[----:B0-----:R-:W3:Y:S01]  /*1c0b0*/  LDL R25, [R1+0x424] ;  /* 0x0004240001197983 */ /* 0x001ee20000100800 */
[----:B------:R0:W-:Y:S03]  /*1c0c0*/  STL.64 [R1+0x2008], R26 ;  /* 0x0020081a01007387 */ /* 0x0001e60000100a00 */
[----:B0-----:R-:W3:Y:S04]  /*1c0d0*/  LDL R26, [R1+0xbf4] ;  /* 0x000bf400011a7983 */ /* 0x001ee80000100800 */
[----:B------:R-:W3:Y:S01]  /*1c0e0*/  LDL R27, [R1+0xbf8] ;  /* 0x000bf800011b7983 */ /* 0x000ee20000100800 */
[----:B------:R-:W-:Y:S01]  /*1c0f0*/  FMUL R3, R3, c[0x0][0x188] ;  /* 0x0000620003037a20 */ /* 0x000fe20000400000 */
[----:B------:R-:W-:-:S02]  /*1c100*/  ISETP.GT.U32.AND.EX P6, PT, R16, RZ, PT, P6 ;  /* 0x000000ff1000720c */ /* 0x000fc40003fc4160 */
[----:B----4-:R-:W-:Y:S01]  /*1c110*/  ISETP.GT.U32.AND P0, PT, R2, R14, PT ;  /* 0x0000000e0200720c */ /* 0x010fe20003f04070 */
[----:B------:R-:W-:Y:S01]  /*1c120*/  FMUL R17, R15, c[0x0][0x188] ;  /* 0x000062000f117a20 */ /* 0x000fe20000400000 */
[----:B------:R-:W-:Y:S02]  /*1c130*/  FSEL R14, R3, -INF , !P6 ;  /* 0xff800000030e7808 */ /* 0x000fe40007000000 */
[----:B------:R-:W-:Y:S01]  /*1c140*/  ISETP.GT.U32.AND.EX P5, PT, R16, RZ, PT, P5 ;  /* 0x000000ff1000720c */ /* 0x000fe20003fa4150 */
[----:B------:R-:W-:Y:S02]  /*1c150*/  IADD3.X R3, RZ, R4, RZ, P3, !PT ;  /* 0x00000004ff037210 */ /* 0x000fe40001ffe4ff */
[----:B------:R0:W-:Y:S02]  /*1c160*/  STL [R1+0x7a4], R14 ;  /* 0x0007a40e01007387 */ /* 0x0001e40000100800 */
[----:B------:R-:W-:Y:S02]  /*1c170*/  ISETP.GT.U32.AND.EX P2, PT, R3, RZ, PT, P2 ;  /* 0x000000ff0300720c */ /* 0x000fe40003f44120 */
[----:B--2---:R-:W-:-:S02]  /*1c180*/  ISETP.GT.U32.AND P4, PT, R2, R23, PT ;  /* 0x000000170200720c */ /* 0x004fc40003f84070 */
[----:B0-----:R-:W-:Y:S02]  /*1c190*/  FSEL R14, R17, -INF , !P5 ;  /* 0xff800000110e7808 */ /* 0x001fe40006800000 */
[C---:B------:R-:W-:Y:S01]  /*1c1a0*/  ISETP.GT.U32.AND.EX P1, PT, R3.reuse, RZ, PT, P1 ;  /* 0x000000ff0300720c */ /* 0x040fe20003f24110 */
[----:B------:R-:W-:Y:S01]  /*1c1b0*/  IADD3 R2, P6, R0, 0x69, RZ ;  /* 0x0000006900027810 */ /* 0x000fe20007fde0ff */
[----:B------:R-:W-:-:S03]  /*1c1c0*/  ISETP.GT.U32.AND.EX P4, PT, R3, RZ, PT, P4 ;  /* 0x000000ff0300720c */ /* 0x000fc60003f84140 */
[----:B-----5:R-:W-:Y:S01]  /*1c1d0*/  ISETP.GT.U32.AND P5, PT, R2, R20, PT ;  /* 0x000000140200720c */ /* 0x020fe20003fa4070 */
[----:B---3--:R-:W-:Y:S02]  /*1c1e0*/  FMUL R16, R9, c[0x0][0x188] ;  /* 0x0000620009107a20 */ /* 0x008fe40000400000 */
[----:B------:R-:W2:Y:S01]  /*1c1f0*/  LDL.LU R9, [R1+0x20b8] ;  /* 0x0020b80001097983 */ /* 0x000ea20000300800 */
[----:B------:R0:W-:Y:S02]  /*1c200*/  STL [R1+0x7a8], R14 ;  /* 0x0007a80e01007387 */ /* 0x0001e40000100800 */
[----:B------:R-:W-:Y:S02]  /*1c210*/  FMUL R17, R10, c[0x0][0x188] ;  /* 0x000062000a117a20 */ /* 0x000fe40000400000 */
[----:B------:R-:W2:Y:S01]  /*1c220*/  LDL.LU R10, [R1+0x20b4] ;  /* 0x0020b400010a7983 */ /* 0x000ea20000300800 */
[----:B------:R-:W3:Y:S01]  /*1c230*/  LDL.LU R22, [R1+0x3f8] ;  /* 0x0003f80001167983 */ /* 0x000ee20000300800 */
[----:B0-----:R-:W-:Y:S01]  /*1c240*/  FSEL R14, R16, -INF , !P2 ;  /* 0xff800000100e7808 */ /* 0x001fe20005000000 */
[----:B------:R-:W-:Y:S01]  /*1c250*/  FMUL R16, R11, c[0x0][0x188] ;  /* 0x000062000b107a20 */ /* 0x000fe20000400000 */
[----:B------:R-:W-:-:S03]  /*1c260*/  ISETP.GT.U32.AND P3, PT, R2, R25, PT ;  /* 0x000000190200720c */ /* 0x000fc60003f64070 */
[----:B------:R0:W-:Y:S01]  /*1c270*/  STL [R1+0x77c], R14 ;  /* 0x00077c0e01007387 */ /* 0x0001e20000100800 */
[----:B------:R-:W3:Y:S02]  /*1c280*/  LDL.LU R23, [R1+0x3fc] ;  /* 0x0003fc0001177983 */ /* 0x000ee40000300800 */
[----:B------:R-:W4:Y:S02]  /*1c290*/  LDL.LU R21, [R1+0x34] ;  /* 0x0000340001157983 */ /* 0x000f240000300800 */
[----:B------:R-:W2:Y:S01]  /*1c2a0*/  LDL.LU R11, [R1+0x20b0] ;  /* 0x0020b000010b7983 */ /* 0x000ea20000300800 */
[C---:B------:R-:W-:Y:S02]  /*1c2b0*/  ISETP.GT.U32.AND P2, PT, R2.reuse, R26, PT ;  /* 0x0000001a0200720c */ /* 0x040fe40003f44070 */
[----:B0-----:R-:W-:Y:S01]  /*1c2c0*/  FSEL R14, R17, -INF , !P1 ;  /* 0xff800000110e7808 */ /* 0x001fe20004800000 */
[----:B------:R-:W-:Y:S01]  /*1c2d0*/  ISETP.GT.U32.AND P1, PT, R2, R27, PT ;  /* 0x0000001b0200720c */ /* 0x000fe20003f24070 */
[----:B------:R-:W-:-:S03]  /*1c2e0*/  FSEL R2, R16, -INF , !P4 ;  /* 0xff80000010027808 */ /* 0x000fc60006000000 */
[----:B------:R0:W-:Y:S01]  /*1c2f0*/  STL [R1+0x76c], R14 ;  /* 0x00076c0e01007387 */ /* 0x0001e20000100800 */
[----:B------:R-:W2:Y:S02]  /*1c300*/  LDL.LU R16, [R1+0x390] ;  /* 0x0003900001107983 */ /* 0x000ea40000300800 */
[----:B------:R-:W-:Y:S02]  /*1c310*/  STL [R1+0x79c], R2 ;  /* 0x00079c0201007387 */ /* 0x000fe40000100800 */
[----:B------:R-:W2:Y:S01]  /*1c320*/  LDL.LU R17, [R1+0x394] ;  /* 0x0003940001117983 */ /* 0x000ea20000300800 */
[----:B------:R-:W2:Y:S01]  /*1c330*/  LDL.LU R18, [R1+0x398] ;  /* 0x0003980001127983 */ /* 0x000ea20000300800 */
[----:B------:R-:W2:Y:S03]  /*1c340*/  LDL.LU R19, [R1+0x39c] ;  /* 0x00039c0001137983 */ /* 0x000ea60000300800 */
[----:B0-----:R-:W5:Y:S01]  /*1c350*/  LDL.LU.64 R14, [R1+0x20a8] ;  /* 0x0020a800010e7983 */ /* 0x001f620000300a00 */
[----:B------:R-:W-:Y:S01]  /*1c360*/  ISETP.GT.U32.AND.EX P0, PT, R3, RZ, PT, P0 ;  /* 0x000000ff0300720c */ /* 0x000fe20003f04100 */
[----:B------:R-:W-:Y:S01]  /*1c370*/  IMAD.X R3, RZ, RZ, R4, P6 ;  /* 0x000000ffff037224 */ /* 0x000fe200030e0604 */
[----:B------:R-:W-:Y:S01]  /*1c380*/  MOV R4, R13 ;  /* 0x0000000d00047202 */ /* 0x000fe20000000f00 */
[----:B--2---:R-:W-:Y:S01]  /*1c390*/  HMMA.16816.F32 R16, R8, R12, R16 ;  /* 0x0000000c0810723c */ /* 0x004fe20000001810 */
[----:B------:R-:W3:Y:S01]  /*1c3a0*/  LDL.LU.64 R12, [R1+0x20a0] ;  /* 0x0020a000010c7983 */ /* 0x000ee20000300a00 */
[----:B-----5:R-:W-:-:S02]  /*1c3b0*/  FMUL R24, R14, c[0x0][0x188] ;  /* 0x000062000e187a20 */ /* 0x020fc40000400000 */
[----:B------:R-:W-:Y:S11]  /*1c3c0*/  FMUL R28, R15, c[0x0][0x188] ;  /* 0x000062000f1c7a20 */ /* 0x000ff60000400000 */
[----:B------:R-:W-:Y:S08]  /*1c3d0*/  @!UPT UIADD3 URZ, URZ, URZ, URZ ;  /* 0x0000003f3f3ff290 */ /* 0x000ff0000fffe03f */
[----:B------:R-:W-:Y:S01]  /*1c3e0*/  STL.64 [R1+0x2090], R18 ;  /* 0x0020901201007387 */ /* 0x000fe20000100a00 */
[----:B------:R0:W-:Y:S03]  /*1c3f0*/  STL.64 [R1+0x2088], R16 ;  /* 0x0020881001007387 */ /* 0x0001e60000100a00 */
[----:B0-----:R-:W3:Y:S01]  /*1c400*/  LDL.LU R16, [R1+0x3b0] ;  /* 0x0003b00001107983 */ /* 0x001ee20000300800 */
[----:B------:R-:W3:Y:S02]  /*1c410*/  LDL.LU R17, [R1+0x3b4] ;  /* 0x0003b40001117983 */ /* 0x000ee40000300800 */
[----:B------:R-:W3:Y:S02]  /*1c420*/  LDL.LU R18, [R1+0x3b8] ;  /* 0x0003b80001127983 */ /* 0x000ee40000300800 */
[----:B------:R-:W3:Y:S01]  /*1c430*/  LDL.LU R19, [R1+0x3bc] ;  /* 0x0003bc0001137983 */ /* 0x000ee20000300800 */
[----:B------:R-:W-:Y:S01]  /*1c440*/  STL [R1+0x2050], R4 ;  /* 0x0020500401007387 */ /* 0x000fe20000100800 */
[----:B------:R-:W-:Y:S02]  /*1c450*/  STL [R1+0x204c], R10 ;  /* 0x00204c0a01007387 */ /* 0x000fe40000100800 */
[----:B------:R0:W-:Y:S02]  /*1c460*/  STL [R1+0x2048], R11 ;  /* 0x0020480b01007387 */ /* 0x0001e40000100800 */
[----:B0-----:R-:W2:Y:S01]  /*1c470*/  LDL R11, [R1+0xe0] ;  /* 0x0000e000010b7983 */ /* 0x001ea20000100800 */
[----:B------:R-:W3:Y:S02]  /*1c480*/  LDL.LU R14, [R1+0x209c] ;  /* 0x00209c00010e7983 */ /* 0x000ee40000300800 */
[----:B------:R-:W3:Y:S01]  /*1c490*/  LDL.LU R15, [R1+0x2098] ;  /* 0x00209800010f7983 */ /* 0x000ee20000300800 */
[----:B------:R-:W-:Y:S01]  /*1c4a0*/  FSEL R10, R24, -INF , !P0 ;  /* 0xff800000180a7808 */ /* 0x000fe20004000000 */
[----:B------:R-:W-:Y:S01]  /*1c4b0*/  FMUL R29, R29, c[0x0][0x188] ;  /* 0x000062001d1d7a20 */ /* 0x000fe20000400000 */
[----:B------:R-:W-:-:S02]  /*1c4c0*/  ISETP.GT.U32.AND.EX P3, PT, R3, RZ, PT, P3 ;  /* 0x000000ff0300720c */ /* 0x000fc40003f64130 */
[----:B------:R-:W-:Y:S01]  /*1c4d0*/  IADD3 R2, P4, R0, 0x70, RZ ;  /* 0x0000007000027810 */ /* 0x000fe20007f9e0ff */
[----:B------:R-:W5:Y:S01]  /*1c4e0*/  LDL.LU R4, [R1+0x50] ;  /* 0x0000500001047983 */ /* 0x000f620000300800 */
[----:B------:R0:W-:Y:S02]  /*1c4f0*/  STL [R1+0x7a0], R10 ;  /* 0x0007a00a01007387 */ /* 0x0001e40000100800 */
[----:B------:R-:W-:Y:S02]  /*1c500*/  ISETP.GT.U32.AND P0, PT, R2, R20, PT ;  /* 0x000000140200720c */ /* 0x000fe40003f04070 */
[----:B0-----:R-:W-:Y:S01]  /*1c510*/  FSEL R10, R29, -INF , !P3 ;  /* 0xff8000001d0a7808 */ /* 0x001fe20005800000 */
[----:B----4-:R-:W-:Y:S01]  /*1c520*/  FMUL R29, R21, c[0x0][0x188] ;  /* 0x00006200151d7a20 */ /* 0x010fe20000400000 */
[----:B------:R-:W-:-:S03]  /*1c530*/  ISETP.GT.U32.AND.EX P5, PT, R3, RZ, PT, P5 ;  /* 0x000000ff0300720c */ /* 0x000fc60003fa4150 */
[----:B------:R0:W-:Y:S01]  /*1c540*/  STL [R1+0x778], R10 ;  /* 0x0007780a01007387 */ /* 0x0001e20000100800 */
[----:B------:R-:W-:Y:S02]  /*1c550*/  ISETP.GT.U32.AND P6, PT, R2, R25, PT ;  /* 0x000000190200720c */ /* 0x000fe40003fc4070 */
[----:B0-----:R-:W-:Y:S02]  /*1c560*/  FSEL R10, R28, -INF , !P5 ;  /* 0xff8000001c0a7808 */ /* 0x001fe40006800000 */
[----:B------:R-:W4:Y:S03]  /*1c570*/  LDL R28, [R1+0x424] ;  /* 0x00042400011c7983 */ /* 0x000f260000100800 */
[----:B------:R-:W-:Y:S01]  /*1c580*/  STL [R1+0x764], R10 ;  /* 0x0007640a01007387 */ /* 0x000fe20000100800 */
[----:B---3--:R-:W-:Y:S01]  /*1c590*/  HMMA.16816.F32 R20, R12, R22, R16 ;  /* 0x000000160c14723c */ /* 0x008fe20000001810 */
[----:B------:R-:W3:Y:S01]  /*1c5a0*/  LDL.LU.64 R18, [R1+0x2090] ;  /* 0x0020900001127983 */ /* 0x000ee20000300a00 */
[----:B------:R-:W3:Y:S11]  /*1c5b0*/  LDL.LU.64 R16, [R1+0x2088] ;  /* 0x0020880001107983 */ /* 0x000ef60000300a00 */
[----:B------:R-:W-:Y:S10]  /*1c5c0*/  @!UPT UIADD3 URZ, URZ, URZ, URZ ;  /* 0x0000003f3f3ff290 */ /* 0x000ff4000fffe03f */
[----:B------:R0:W-:Y:S01]  /*1c5d0*/  STL.64 [R1+0x10], R20 ;  /* 0x0000101401007387 */ /* 0x0001e20000100a00 */
[----:B------:R-:W-:Y:S01]  /*1c5e0*/  IMAD.MOV.U32 R24, RZ, RZ, R22 ;  /* 0x000000ffff187224 */ /* 0x000fe200078e0016 */
[----:B------:R-:W-:Y:S02]  /*1c5f0*/  MOV R25, R23 ;  /* 0x0000001700197202 */ /* 0x000fe40000000f00 */
[----:B------:R-:W3:Y:S04]  /*1c600*/  LDL.LU.64 R22, [R1+0x2080] ;  /* 0x0020800001167983 */ /* 0x000ee80000300a00 */
[----:B0-----:R-:W3:Y:S01]  /*1c610*/  LDL.LU.64 R20, [R1+0x2078] ;  /* 0x0020780001147983 */ /* 0x001ee20000300a00 */
[----:B------:R-:W-:Y:S02]  /*1c620*/  STL.64 [R1+0x2070], R14 ;  /* 0x0020700e01007387 */ /* 0x000fe40000100a00 */
[----:B------:R0:W-:Y:S02]  /*1c630*/  STL.64 [R1+0x2068], R12 ;  /* 0x0020680c01007387 */ /* 0x0001e40000100a00 */
[----:B0-----:R-:W3:Y:S01]  /*1c640*/  LDL.LU R13, [R1+0x3c] ;  /* 0x00003c00010d7983 */ /* 0x001ee20000300800 */
[----:B------:R-:W-:Y:S01]  /*1c650*/  ISETP.GT.U32.AND.EX P2, PT, R3, RZ, PT, P2 ;  /* 0x000000ff0300720c */ /* 0x000fe20003f44120 */
[----:B------:R-:W-:Y:S01]  /*1c660*/  IMAD.MOV.U32 R14, RZ, RZ, R7 ;  /* 0x000000ffff0e7224 */ /* 0x000fe200078e0007 */
[----:B------:R-:W-:-:S02]  /*1c670*/  MOV R15, R6 ;  /* 0x00000006000f7202 */ /* 0x000fc40000000f00 */
[----:B------:R-:W-:Y:S01]  /*1c680*/  FSEL R12, R29, -INF , !P2 ;  /* 0xff8000001d0c7808 */ /* 0x000fe20005000000 */
[----:B------:R-:W4:Y:S01]  /*1c690*/  LDL.LU R6, [R1+0x418] ;  /* 0x0004180001067983 */ /* 0x000f220000300800 */
[----:B------:R-:W4:Y:S03]  /*1c6a0*/  LDL.LU R7, [R1+0x41c] ;  /* 0x00041c0001077983 */ /* 0x000f260000300800 */
[----:B------:R-:W-:Y:S01]  /*1c6b0*/  STL [R1+0x790], R12 ;  /* 0x0007900c01007387 */ /* 0x000fe20000100800 */
[----:B--2---:R-:W-:-:S05]  /*1c6c0*/  IMAD.X R10, RZ, RZ, R11, P4 ;  /* 0x000000ffff0a7224 */ /* 0x004fca00020e060b */
[----:B------:R-:W-:Y:S01]  /*1c6d0*/  STL [R1+0x38], R10 ;  /* 0x0000380a01007387 */ /* 0x000fe20000100800 */
[----:B------:R-:W-:Y:S02]  /*1c6e0*/  STL.64 [R1+0x2060], R10 ;  /* 0x0020600a01007387 */ /* 0x000fe40000100a00 */
[----:B------:R0:W-:Y:S01]  /*1c6f0*/  STL.64 [R1+0x2058], R8 ;  /* 0x0020580801007387 */ /* 0x0001e20000100a00 */
[C---:B------:R-:W-:Y:S02]  /*1c700*/  ISETP.GT.U32.AND.EX P6, PT, R10.reuse, RZ, PT, P6 ;  /* 0x000000ff0a00720c */ /* 0x040fe40003fc4160 */
[----:B------:R-:W-:Y:S01]  /*1c710*/  ISETP.GT.U32.AND.EX P0, PT, R10, RZ, PT, P0 ;  /* 0x000000ff0a00720c */ /* 0x000fe20003f04100 */
[----:B0-----:R-:W2:Y:S01]  /*1c720*/  LDL.LU R8, [R1+0x3a0] ;  /* 0x0003a00001087983 */ /* 0x001ea20000300800 */
[----:B------:R-:W2:Y:S02]  /*1c730*/  LDL.LU R9, [R1+0x3a4] ;  /* 0x0003a40001097983 */ /* 0x000ea40000300800 */
[----:B------:R-:W2:Y:S02]  /*1c740*/  LDL.LU R10, [R1+0x3a8] ;  /* 0x0003a800010a7983 */ /* 0x000ea40000300800 */
[----:B------:R-:W2:Y:S02]  /*1c750*/  LDL.LU R11, [R1+0x3ac] ;  /* 0x0003ac00010b7983 */ /* 0x000ea40000300800 */
[----:B---3--:R-:W-:-:S02]  /*1c760*/  FMUL R29, R13, c[0x0][0x188] ;  /* 0x000062000d1d7a20 */ /* 0x008fc40000400000 */
[----:B------:R-:W-:Y:S11]  /*1c770*/  HMMA.16816.F32 R12, R20, R14, R16 ;  /* 0x0000000e140c723c */ /* 0x000ff60000001810 */
[----:B------:R-:W-:Y:S11]  /*1c780*/  @!UPT UIADD3 URZ, URZ, URZ, URZ ;  /* 0x0000003f3f3ff290 */ /* 0x000ff6000fffe03f */
[----:B------:R-:W-:Y:S01]  /*1c790*/  @!UPT UIADD3 URZ, URZ, URZ, URZ ;  /* 0x0000003f3f3ff290 */ /* 0x000fe2000fffe03f */
[----:B------:R-:W-:Y:S01]  /*1c7a0*/  STL [R1+0x24], R13 ;  /* 0x0000240d01007387 */ /* 0x000fe20000100800 */
[----:B------:R0:W-:Y:S02]  /*1c7b0*/  STL [R1+0x2c], R15 ;  /* 0x00002c0f01007387 */ /* 0x0001e40000100800 */
[----:B------:R-:W-:Y:S01]  /*1c7c0*/  IMAD.MOV.U32 R18, RZ, RZ, R14 ;  /* 0x000000ffff127224 */ /* 0x000fe200078e000e */
[----:B------:R-:W-:Y:S01]  /*1c7d0*/  MOV R19, R12 ;  /* 0x0000000c00137202 */ /* 0x000fe20000000f00 */
[----:B0-----:R-:W2:Y:S01]  /*1c7e0*/  LDL.LU.64 R14, [R1+0x2070] ;  /* 0x00207000010e7983 */ /* 0x001ea20000300a00 */
[----:B------:R-:W2:Y:S01]  /*1c7f0*/  LDL.LU.64 R12, [R1+0x2068] ;  /* 0x00206800010c7983 */ /* 0x000ea20000300a00 */
[C---:B------:R-:W-:Y:S02]  /*1c800*/  ISETP.GT.U32.AND P3, PT, R2.reuse, R26, PT ;  /* 0x0000001a0200720c */ /* 0x040fe40003f64070 */
[----:B------:R-:W-:Y:S01]  /*1c810*/  ISETP.GT.U32.AND P5, PT, R2, R27, PT ;  /* 0x0000001b0200720c */ /* 0x000fe20003fa4070 */
[----:B------:R-:W-:Y:S01]  /*1c820*/  IADD3 R2, P2, R0, 0x71, RZ ;  /* 0x0000007100027810 */ /* 0x000fe20007f5e0ff */
[----:B------:R-:W-:Y:S01]  /*1c830*/  ISETP.GT.U32.AND.EX P1, PT, R3, RZ, PT, P1 ;  /* 0x000000ff0300720c */ /* 0x000fe20003f24110 */
[----:B------:R-:W3:Y:S01]  /*1c840*/  LDL.LU R17, [R1+0x54] ;  /* 0x0000540001117983 */ /* 0x000ee20000300800 */
[----:B------:R-:W3:Y:S01]  /*1c850*/  LDL.LU R16, [R1+0x5c] ;  /* 0x00005c0001107983 */ /* 0x000ee20000300800 */
[----:B----4-:R-:W-:Y:S01]  /*1c860*/  ISETP.GT.U32.AND P4, PT, R2, R28, PT ;  /* 0x0000001c0200720c */ /* 0x010fe20003f84070 */
[----:B-----5:R-:W-:Y:S01]  /*1c870*/  FMUL R28, R4, c[0x0][0x188] ;  /* 0x00006200041c7a20 */ /* 0x020fe20000400000 */
[----:B------:R0:W-:Y:S01]  /*1c880*/  STL.64 [R1+0x2018], R22 ;  /* 0x0020181601007387 */ /* 0x0001e20000100a00 */
[----:B------:R-:W-:Y:S01]  /*1c890*/  FSEL R4, R29, -INF , !P1 ;  /* 0xff8000001d047808 */ /* 0x000fe20004800000 */
[----:B------:R-:W-:-:S02]  /*1c8a0*/  FMUL R3, R5, c[0x0][0x188] ;  /* 0x0000620005037a20 */ /* 0x000fc40000400000 */
[----:B0-----:R-:W4:Y:S01]  /*1c8b0*/  LDL R22, [R1+0x424] ;  /* 0x0004240001167983 */ /* 0x001f220000100800 */
[----:B------:R0:W-:Y:S02]  /*1c8c0*/  STL.64 [R1+0x2010], R20 ;  /* 0x0020101401007387 */ /* 0x0001e40000100a00 */
[----:B------:R-:W-:Y:S01]  /*1c8d0*/  FSEL R3, R3, -INF , !P0 ;  /* 0xff80000003037808 */ /* 0x000fe20004000000 */
[----:B0-----:R-:W5:Y:S01]  /*1c8e0*/  LDL R20, [R1+0xbfc] ;  /* 0x000bfc0001147983 */ /* 0x001f620000100800 */
[----:B------:R-:W4:Y:S02]  /*1c8f0*/  LDL.LU R29, [R1+0x70] ;  /* 0x00007000011d7983 */ /* 0x000f240000300800 */
[----:B------:R0:W-:Y:S02]  /*1c900*/  STL [R1+0x794], R4 ;  /* 0x0007940401007387 */ /* 0x0001e40000100800 */
[----:B0-----:R-:W-:-:S05]  /*1c910*/  FSEL R4, R28, -INF , !P6 ;  /* 0xff8000001c047808 */ /* 0x001fca0007000000 */
[----:B------:R0:W-:Y:S01]  /*1c920*/  STL [R1+0x7c8], R4 ;  /* 0x0007c80401007387 */ /* 0x0001e20000100800 */
[----:B------:R-:W4:Y:S02]  /*1c930*/  LDL.LU R21, [R1+0x280] ;  /* 0x0002800001157983 */ /* 0x000f240000300800 */
[----:B------:R1:W-:Y:S01]  /*1c940*/  STL [R1+0x7c4], R3 ;  /* 0x0007c40301007387 */ /* 0x0003e20000100800 */
[----:B--2---:R-:W-:Y:S01]  /*1c950*/  HMMA.16816.F32 R12, R12, R6, R8 ;  /* 0x000000060c0c723c */ /* 0x004fe20000001808 */
[----:B------:R-:W2:Y:S01]  /*1c960*/  LDL.LU.64 R10, [R1+0x2060] ;  /* 0x00206000010a7983 */ /* 0x000ea20000300a00 */
[----:B------:R-:W2:Y:S02]  /*1c970*/  LDL.LU.64 R8, [R1+0x2058] ;  /* 0x0020580001087983 */ /* 0x000ea40000300a00 */
[----:B0-----:R-:W2:Y:S01]  /*1c980*/  LDL.LU R4, [R1+0x2050] ;  /* 0x0020500001047983 */ /* 0x001ea20000300800 */
[----:B------:R-:W1:Y:S01]  /*1c990*/  S2R R5, SR_TID.X ;  /* 0x0000000000057919 */ /* 0x000e620000002100 */
[----:B---3--:R-:W-:Y:S01]  /*1c9a0*/  FMUL R17, R17, c[0x0][0x188] ;  /* 0x0000620011117a20 */ /* 0x008fe20000400000 */
[----:B-1----:R-:W-:-:S02]  /*1c9b0*/  LOP3.LUT R3, R5, 0x7, RZ, 0xc0, !PT ;  /* 0x0000000705037812 */ /* 0x002fc400078ec0ff */
[----:B------:R-:W-:-:S03]  /*1c9c0*/  SHF.L.U32 R28, R5, 0x1, RZ ;  /* 0x00000001051c7819 */ /* 0x000fc600000006ff */
[----:B------:R-:W-:-:S05]  /*1c9d0*/  IMAD R3, R3, 0x110, RZ ;  /* 0x0000011003037824 */ /* 0x000fca00078e02ff */
[----:B------:R-:W-:-:S04]  /*1c9e0*/  LOP3.LUT R3, R3, 0x30, R28, 0x78, !PT ;  /* 0x0000003003037812 */ /* 0x000fc800078e781c */
[----:B------:R-:W-:-:S03]  /*1c9f0*/  LOP3.LUT R3, R3, 0x40, RZ, 0x3c, !PT ;  /* 0x0000004003037812 */ /* 0x000fc600078e3cff */
[----:B------:R-:W-:Y:S01]  /*1ca00*/  IMAD.MOV.U32 R5, RZ, RZ, R12 ;  /* 0x000000ffff057224 */ /* 0x000fe200078e000c */
[----:B------:R-:W-:Y:S01]  /*1ca10*/  MOV R6, R13 ;  /* 0x0000000d00067202 */ /* 0x000fe20000000f00 */
[----:B------:R-:W-:Y:S01]  /*1ca20*/  IMAD.MOV.U32 R7, RZ, RZ, R14 ;  /* 0x000000ffff077224 */ /* 0x000fe200078e000e */
[----:B------:R-:W-:Y:S02]  /*1ca30*/  MOV R23, R15 ;  /* 0x0000000f00177202 */ /* 0x000fe40000000f00 */
[C---:B-----5:R-:W-:Y:S01]  /*1ca40*/  ISETP.GT.U32.AND P1, PT, R2.reuse, R20, PT ;  /* 0x000000140200720c */ /* 0x060fe20003f24070 */
[----:B------:R4:W0:Y:S01]  /*1ca50*/  LDSM.16.M88.4 R12, [R3+0x10080] ;  /* 0x01008000030c783b */ /* 0x0008220000000200 */
[C---:B------:R-:W-:Y:S01]  /*1ca60*/  ISETP.GT.U32.AND P6, PT, R2.reuse, R26, PT ;  /* 0x0000001a0200720c */ /* 0x040fe20003fc4070 */
[----:B----4-:R-:W-:Y:S01]  /*1ca70*/  FMUL R3, R29, c[0x0][0x188] ;  /* 0x000062001d037a20 */ /* 0x010fe20000400000 */
[----:B------:R-:W-:Y:S01]  /*1ca80*/  ISETP.GT.U32.AND P0, PT, R2, R27, PT ;  /* 0x0000001b0200720c */ /* 0x000fe20003f04070 */
[----:B------:R-:W-:-:S02]  /*1ca90*/  FMUL R16, R16, c[0x0][0x188] ;  /* 0x0000620010107a20 */ /* 0x000fc40000400000 */
[----:B------:R-:W-:Y:S02]  /*1caa0*/  FMUL R19, R19, c[0x0][0x188] ;  /* 0x0000620013137a20 */ /* 0x000fe40000400000 */
[----:B------:R-:W-:Y:S02]  /*1cab0*/  FMUL R18, R18, c[0x0][0x188] ;  /* 0x0000620012127a20 */ /* 0x000fe40000400000 */
[----:B--2---:R-:W-:Y:S01]  /*1cac0*/  IMAD.X R28, RZ, RZ, R11, P2 ;  /* 0x000000ffff1c7224 */ /* 0x004fe200010e060b */
[----:B------:R-:W-:Y:S02]  /*1cad0*/  ISETP.GT.U32.AND.EX P3, PT, R10, RZ, PT, P3 ;  /* 0x000000ff0a00720c */ /* 0x000fe40003f64130 */
[----:B------:R-:W0:Y:S02]  /*1cae0*/  LDL.LU R10, [R1+0x204c] ;  /* 0x00204c00010a7983 */ /* 0x000e240000300800 */
[C---:B------:R-:W-:Y:S01]  /*1caf0*/  ISETP.GT.U32.AND.EX P4, PT, R28.reuse, RZ, PT, P4 ;  /* 0x000000ff1c00720c */ /* 0x040fe20003f84140 */
[----:B------:R1:W-:Y:S01]  /*1cb00*/  STL [R1+0x34], R28 ;  /* 0x0000341c01007387 */ /* 0x0003e20000100800 */
[----:B------:R-:W-:-:S02]  /*1cb10*/  ISETP.GT.U32.AND.EX P1, PT, R28, RZ, PT, P1 ;  /* 0x000000ff1c00720c */ /* 0x000fc40003f24110 */
[----:B------:R-:W-:Y:S02]  /*1cb20*/  FSEL R17, R17, -INF , !P4 ;  /* 0xff80000011117808 */ /* 0x000fe40006000000 */
[----:B------:R-:W-:Y:S02]  /*1cb30*/  IADD3 R2, P2, R0, 0x78, RZ ;  /* 0x0000007800027810 */ /* 0x000fe40007f5e0ff */
[----:B-1----:R-:W-:Y:S02]  /*1cb40*/  FSEL R28, R3, -INF , !P3 ;  /* 0xff800000031c7808 */ /* 0x002fe40005800000 */
[----:B------:R-:W-:Y:S02]  /*1cb50*/  ISETP.GT.U32.AND P4, PT, R2, R22, PT ;  /* 0x000000160200720c */ /* 0x000fe40003f84070 */
[----:B------:R-:W-:Y:S01]  /*1cb60*/  FSEL R16, R16, -INF , !P1 ;  /* 0xff80000010107808 */ /* 0x000fe20004800000 */
[----:B------:R-:W-:Y:S01]  /*1cb70*/  STL [R1+0x7d0], R28 ;  /* 0x0007d01c01007387 */ /* 0x000fe20000100800 */
[----:B------:R1:W-:Y:S01]  /*1cb80*/  STL [R1+0x7c0], R17 ;  /* 0x0007c01101007387 */ /* 0x0003e20000100800 */
[----:B------:R-:W-:-:S02]  /*1cb90*/  IADD3 R3, P3, R0, 0x8, RZ ;  /* 0x0000000800037810 */ /* 0x000fc40007f7e0ff */
[----:B------:R-:W-:Y:S01]  /*1cba0*/  ISETP.GT.U32.AND P1, PT, R2, R20, PT ;  /* 0x000000140200720c */ /* 0x000fe20003f24070 */
[----:B------:R2:W-:Y:S01]  /*1cbb0*/  STL [R1+0x7b4], R16 ;  /* 0x0007b41001007387 */ /* 0x0005e20000100800 */
[----:B-1----:R-:W-:Y:S01]  /*1cbc0*/  IADD3.X R17, RZ, R11, RZ, P2, !PT ;  /* 0x0000000bff117210 */ /* 0x002fe200017fe4ff */
[----:B------:R-:W-:-:S03]  /*1cbd0*/  ISETP.GT.U32.AND P2, PT, R3, R22, PT ;  /* 0x000000160300720c */ /* 0x000fc60003f44070 */
[C---:B------:R-:W-:Y:S01]  /*1cbe0*/  ISETP.GT.U32.AND.EX P4, PT, R17.reuse, RZ, PT, P4 ;  /* 0x000000ff1100720c */ /* 0x040fe20003f84140 */
[----:B--2---:R-:W-:Y:S01]  /*1cbf0*/  IMAD.X R16, RZ, RZ, R11, P3 ;  /* 0x000000ffff107224 */ /* 0x004fe200018e060b */
[----:B------:R-:W-:Y:S01]  /*1cc00*/  ISETP.GT.U32.AND.EX P1, PT, R17, RZ, PT, P1 ;  /* 0x000000ff1100720c */ /* 0x000fe20003f24110 */
[----:B------:R-:W0:Y:S01]  /*1cc10*/  LDL.LU R11, [R1+0x2048] ;  /* 0x00204800010b7983 */ /* 0x000e220000300800 */
[----:B------:R-:W2:Y:S01]  /*1cc20*/  LDL R22, [R1+0x40c] ;  /* 0x00040c0001167983 */ /* 0x000ea20000100800 */
[----:B------:R-:W-:Y:S01]  /*1cc30*/  FSEL R19, R19, -INF , !P4 ;  /* 0xff80000013137808 */ /* 0x000fe20006000000 */
[----:B------:R1:W-:Y:S01]  /*1cc40*/  STL [R1+0x30], R17 ;  /* 0x0000301101007387 */ /* 0x0003e20000100800 */
[C---:B------:R-:W-:Y:S02]  /*1cc50*/  ISETP.GT.U32.AND P3, PT, R3.reuse, R26, PT ;  /* 0x0000001a0300720c */ /* 0x040fe40003f64070 */
[----:B------:R-:W-:Y:S01]  /*1cc60*/  ISETP.GT.U32.AND P4, PT, R3, R27, PT ;  /* 0x0000001b0300720c */ /* 0x000fe20003f84070 */
[----:B------:R-:W3:Y:S01]  /*1cc70*/  LDL.64 R28, [R1+0x9c0] ;  /* 0x0009c000011c7983 */ /* 0x000ee20000100a00 */
[----:B------:R-:W-:-:S02]  /*1cc80*/  ISETP.GT.U32.AND.EX P2, PT, R16, RZ, PT, P2 ;  /* 0x000000ff1000720c */ /* 0x000fc40003f44120 */
[----:B------:R-:W-:Y:S01]  /*1cc90*/  FSEL R3, R18, -INF , !P1 ;  /* 0xff80000012037808 */ /* 0x000fe20004800000 */
[----:B------:R-:W4:Y:S01]  /*1cca0*/  LDL.LU R20, [R1+0x60] ;  /* 0x0000600001147983 */ /* 0x000f220000300800 */
[----:B------:R5:W-:Y:S01]  /*1ccb0*/  STL [R1+0x7bc], R19 ;  /* 0x0007bc1301007387 */ /* 0x000be20000100800 */
[----:B-1----:R-:W-:Y:S01]  /*1ccc0*/  FMUL R17, R21, c[0x0][0x188] ;  /* 0x0000620015117a20 */ /* 0x002fe20000400000 */
[----:B------:R-:W-:Y:S02]  /*1ccd0*/  MOV R21, R4 ;  /* 0x0000000400157202 */ /* 0x000fe40000000f00 */
[----:B------:R-:W2:Y:S01]  /*1cce0*/  LDL.LU R4, [R1+0x2044] ;  /* 0x0020440001047983 */ /* 0x000ea20000300800 */
[C---:B------:R-:W-:Y:S02]  /*1ccf0*/  ISETP.GT.U32.AND P1, PT, R2.reuse, R26, PT ;  /* 0x0000001a0200720c */ /* 0x040fe40003f24070 */
[----:B------:R-:W-:Y:S01]  /*1cd00*/  FSEL R17, R17, -INF , !P2 ;  /* 0xff80000011117808 */ /* 0x000fe20005000000 */
[----:B------:R-:W-:Y:S01]  /*1cd10*/  ISETP.GT.U32.AND P2, PT, R2, R27, PT ;  /* 0x0000001b0200720c */ /* 0x000fe20003f44070 */
[----:B-----5:R-:W2:Y:S01]  /*1cd20*/  LDL.64 R18, [R1+0x9e0] ;  /* 0x0009e00001127983 */ /* 0x020ea20000100a00 */
[----:B------:R1:W-:Y:S03]  /*1cd30*/  STL [R1+0x7b0], R3 ;  /* 0x0007b00301007387 */ /* 0x0003e60000100800 */
[----:B-1----:R-:W5:Y:S01]  /*1cd40*/  LDL.64 R2, [R1+0x9d8] ;  /* 0x0009d80001027983 */ /* 0x002f620000100a00 */
[----:B------:R5:W-:Y:S01]  /*1cd50*/  STL [R1+0xbc], R17 ;  /* 0x0000bc1101007387 */ /* 0x000be20000100800 */
[----:B------:R-:W-:-:S02]  /*1cd60*/  ISETP.GT.U32.AND.EX P3, PT, R16, RZ, PT, P3 ;  /* 0x000000ff1000720c */ /* 0x000fc40003f64130 */
[----:B------:R-:W-:Y:S01]  /*1cd70*/  ISETP.GT.U32.AND.EX P4, PT, R16, RZ, PT, P4 ;  /* 0x000000ff1000720c */ /* 0x000fe20003f84140 */
[----:B------:R-:W4:Y:S01]  /*1cd80*/  LDL.64 R26, [R1+0x998] ;  /* 0x00099800011a7983 */ /* 0x000f220000100a00 */
[----:B--2---:R-:W-:-:S04]  /*1cd90*/  IMAD.WIDE R18, R22, 0x2, R18 ;  /* 0x0000000216127825 */ /* 0x004fc800078e0212 */
[----:B-----5:R-:W-:-:S04]  /*1cda0*/  IMAD.WIDE R16, R22, 0x2, R2 ;  /* 0x0000000216107825 */ /* 0x020fc800078e0202 */
[C---:B---3--:R-:W-:Y:S02]  /*1cdb0*/  IMAD.WIDE R2, R22.reuse, 0x2, R28 ;  /* 0x0000000216027825 */ /* 0x048fe400078e021c */
[----:B------:R1:W2:Y:S04]  /*1cdc0*/  LDG.E.U16 R29, [R18.64] ;  /* 0x00000006121d7981 */ /* 0x0002a8000c1e1500 */
[----:B------:R3:W5:Y:S04]  /*1cdd0*/  LDG.E.U16 R28, [R16.64] ;  /* 0x00000006101c7981 */ /* 0x000768000c1e1500 */
[----:B---3--:R-:W0:Y:S01]  /*1cde0*/  LDL.LU R16, [R1+0x3c0] ;  /* 0x0003c00001107983 */ /* 0x008e220000300800 */
[----:B------:R-:W0:Y:S02]  /*1cdf0*/  LDL.LU R17, [R1+0x3c4] ;  /* 0x0003c40001117983 */ /* 0x000e240000300800 */
[----:B-1----:R-:W0:Y:S02]  /*1ce00*/  LDL.LU R18, [R1+0x3c8] ;  /* 0x0003c80001127983 */ /* 0x002e240000300800 */
[----:B------:R-:W0:Y:S01]  /*1ce10*/  LDL.LU R19, [R1+0x3cc] ;  /* 0x0003cc0001137983 */ /* 0x000e220000300800 */
[----:B--2---:R1:W-:Y:S04]  /*1ce20*/  STL [R1+0xc4], R29 ;  /* 0x0000c41d01007387 */ /* 0x0043e80000100800 */
[----:B-1----:R1:W2:Y:S01]  /*1ce30*/  LDG.E.U16 R29, [R2.64] ;  /* 0x00000006021d7981 */ /* 0x0022a2000c1e1500 */
[----:B0-----:R-:W-:Y:S03]  /*1ce40*/  HMMA.16816.F32 R16, R8, R12, R16 ;  /* 0x0000000c0810723c */ /* 0x001fe60000001810 */
[----:B------:R-:W3:Y:S04]  /*1ce50*/  LDL.64 R10, [R1+0x9b8] ;  /* 0x0009b800010a7983 */ /* 0x000ee80000100a00 */
[----:B-1----:R-:W4:Y:S04]  /*1ce60*/  LDL.64 R2, [R1+0x9a0] ;  /* 0x0009a00001027983 */ /* 0x002f280000100a00 */
[----:B--2---:R-:W-:Y:S01]  /*1ce70*/  STL [R1+0xb4], R29 ;  /* 0x0000b41d01007387 */ /* 0x004fe20000100800 */
[----:B---3--:R-:W-:-:S03]  /*1ce80*/  IMAD.WIDE R10, R22, 0x2, R10 ;  /* 0x00000002160a7825 */ /* 0x008fc600078e020a */
[----:B-----5:R0:W-:Y:S01]  /*1ce90*/  STL [R1+0xdc], R28 ;  /* 0x0000dc1c01007387 */ /* 0x0201e20000100800 */
[----:B----4-:R-:W-:-:S03]  /*1cea0*/  IMAD.WIDE R8, R22, 0x2, R2 ;  /* 0x0000000216087825 */ /* 0x010fc600078e0202 */
[----:B------:R1:W2:Y:S04]  /*1ceb0*/  LDG.E.U16 R11, [R10.64] ;  /* 0x000000060a0b7981 */ /* 0x0002a8000c1e1500 */
[----:B0-----:R-:W3:Y:S01]  /*1cec0*/  LDL.64 R28, [R1+0x980] ;  /* 0x00098000011c7983 */ /* 0x001ee20000100a00 */
[----:B------:R0:W-:Y:S02]  /*1ced0*/  STL.64 [R1+0x2028], R18 ;  /* 0x0020281201007387 */ /* 0x0001e40000100a00 */
[----:B0-----:R-:W-:Y:S02]  /*1cee0*/  MOV R19, R23 ;  /* 0x0000001700137202 */ /* 0x001fe40000000f00 */
[----:B------:R0:W4:Y:S04]  /*1cef0*/  LDG.E.U16 R23, [R8.64] ;  /* 0x0000000608177981 */ /* 0x000128000c1e1500 */
[----:B------:R5:W-:Y:S01]  /*1cf00*/  STL.64 [R1+0x2020], R16 ;  /* 0x0020201001007387 */ /* 0x000be20000100a00 */
[----:B------:R-:W-:-:S02]  /*1cf10*/  IMAD.MOV.U32 R18, RZ, RZ, R7 ;  /* 0x000000ffff127224 */ /* 0x000fc400078e0007 */
[----:B------:R-:W-:-:S04]  /*1cf20*/  IMAD.WIDE R2, R22, 0x2, R26 ;  /* 0x0000000216027825 */ /* 0x000fc800078e021a */
[----:B-1----:R-:W-:Y:S02]  /*1cf30*/  IMAD.MOV.U32 R10, RZ, RZ, R24 ;  /* 0x000000ffff0a7224 */ /* 0x002fe400078e0018 */
[----:B-----5:R-:W-:Y:S01]  /*1cf40*/  IMAD.MOV.U32 R16, RZ, RZ, R5 ;  /* 0x000000ffff107224 */ /* 0x020fe200078e0005 */
[----:B------:R-:W-:Y:S01]  /*1cf50*/  MOV R17, R6 ;  /* 0x0000000600117202 */ /* 0x000fe20000000f00 */
[----:B------:R-:W5:Y:S01]  /*1cf60*/  LDL.LU R5, [R1+0x2040] ;  /* 0x0020400001057983 */ /* 0x000f620000300800 */
[----:B------:R-:W5:Y:S02]  /*1cf70*/  LDL.LU R6, [R1+0x203c] ;  /* 0x00203c0001067983 */ /* 0x000f640000300800 */
[----:B------:R-:W5:Y:S02]  /*1cf80*/  LDL.LU R7, [R1+0x2038] ;  /* 0x0020380001077983 */ /* 0x000f640000300800 */
[----:B------:R-:W5:Y:S01]  /*1cf90*/  LDL.64 R26, [R1+0x958] ;  /* 0x00095800011a7983 */ /* 0x000f620000100a00 */
[----:B0-----:R-:W5:Y:S01]  /*1cfa0*/  LDL.LU R8, [R1+0x10] ;  /* 0x0000100001087983 */ /* 0x001f620000300800 */
[----:B------:R-:W5:Y:S02]  /*1cfb0*/  LDL.LU R9, [R1+0x14] ;  /* 0x0000140001097983 */ /* 0x000f640000300800 */
[----:B------:R-:W5:Y:S01]  /*1cfc0*/  LDL.LU R24, [R1+0x2034] ;  /* 0x0020340001187983 */ /* 0x000f620000300800 */
[----:B--2---:R0:W-:Y:S02]  /*1cfd0*/  STL [R1+0xcc], R11 ;  /* 0x0000cc0b01007387 */ /* 0x0041e40000100800 */
[----:B0-----:R-:W-:-:S02]  /*1cfe0*/  MOV R11, R25 ;  /* 0x00000019000b7202 */ /* 0x001fc40000000f00 */
[----:B------:R-:W2:Y:S04]  /*1cff0*/  LDL.LU R25, [R1+0x2030] ;  /* 0x0020300001197983 */ /* 0x000ea80000300800 */
[----:B----4-:R0:W-:Y:S04]  /*1d000*/  STL [R1+0x94], R23 ;  /* 0x0000941701007387 */ /* 0x0101e80000100800 */
[----:B0-----:R0:W4:Y:S01]  /*1d010*/  LDG.E.U16 R23, [R2.64] ;  /* 0x0000000602177981 */ /* 0x001122000c1e1500 */
[C---:B---3--:R-:W-:Y:S01]  /*1d020*/  IMAD.WIDE R28, R22.reuse, 0x2, R28 ;  /* 0x00000002161c7825 */ /* 0x048fe200078e021c */
[----:B-----5:R-:W-:Y:S02]  /*1d030*/  HMMA.16816.F32 R8, R4, R12, R8 ;  /* 0x0000000c0408723c */ /* 0x020fe40000001808 */
[----:B------:R-:W3:Y:S04]  /*1d040*/  LDL.64 R12, [R1+0x978] ;  /* 0x00097800010c7983 */ /* 0x000ee80000100a00 */
[----:B0-----:R-:W5:Y:S04]  /*1d050*/  LDL.64 R2, [R1+0x960] ;  /* 0x0009600001027983 */ /* 0x001f680000100a00 */
[----:B----4-:R0:W-:Y:S04]  /*1d060*/  STL [R1+0xc0], R23 ;  /* 0x0000c01701007387 */ /* 0x0101e80000100800 */
[----:B0-----:R0:W4:Y:S01]  /*1d070*/  LDG.E.U16 R23, [R28.64] ;  /* 0x000000061c177981 */ /* 0x001122000c1e1500 */
[----:B---3--:R-:W-:-:S04]  /*1d080*/  IMAD.WIDE R12, R22, 0x2, R12 ;  /* 0x00000002160c7825 */ /* 0x008fc800078e020c */
[----:B-----5:R-:W-:Y:S02]  /*1d090*/  IMAD.WIDE R2, R22, 0x2, R2 ;  /* 0x0000000216027825 */ /* 0x020fe400078e0202 */
[----:B------:R1:W3:Y:S04]  /*1d0a0*/  LDG.E.U16 R22, [R12.64] ;  /* 0x000000060c167981 */ /* 0x0002e8000c1e1500 */
[----:B0-----:R-:W5:Y:S04]  /*1d0b0*/  LDL.64 R28, [R1+0x940] ;  /* 0x00094000011c7983 */ /* 0x001f680000100a00 */
[----:B-1----:R-:W2:Y:S01]  /*1d0c0*/  LDL.64 R12, [R1+0x938] ;  /* 0x00093800010c7983 */ /* 0x002ea20000100a00 */
[----:B------:R-:W-:Y:S03]  /*1d0d0*/  HMMA.16816.F32 R4, R4, R20, R16 ;  /* 0x000000140404723c */ /* 0x000fe60000001810 */
[----:B----4-:R0:W-:Y:S04]  /*1d0e0*/  STL [R1+0x84], R23 ;  /* 0x0000841701007387 */ /* 0x0101e80000100800 */
[----:B0-----:R0:W4:Y:S04]  /*1d0f0*/  LDG.E.U16 R23, [R2.64] ;  /* 0x0000000602177981 */ /* 0x001128000c1e1500 */
[----:B0-----:R-:W2:Y:S01]  /*1d100*/  LDL.64 R2, [R1+0x920] ;  /* 0x0009200001027983 */ /* 0x001ea20000100a00 */
[----:B------:R-:W2:Y:S02]  /*1d110*/  LDL.LU.64 R18, [R1+0x2028] ;  /* 0x0020280001127983 */ /* 0x000ea40000300a00 */
[----:B------:R-:W2:Y:S01]  /*1d120*/  LDL.LU.64 R16, [R1+0x2020] ;  /* 0x0020200001107983 */ /* 0x000ea20000300a00 */
[----:B----4-:R-:W-:Y:S01]  /*1d130*/  STL [R1+0x70], R23 ;  /* 0x0000701701007387 */ /* 0x010fe20000100800 */
[----:B---3--:R0:W-:Y:S03]  /*1d140*/  STL [R1+0xa0], R22 ;  /* 0x0000a01601007387 */ /* 0x0081e60000100800 */
[----:B0-----:R-:W3:Y:S01]  /*1d150*/  LDL.LU.64 R22, [R1+0x2018] ;  /* 0x0020180001167983 */ /* 0x001ee20000300a00 */
[----:B------:R-:W3:Y:S03]  /*1d160*/  LDL.LU.64 R20, [R1+0x2010] ;  /* 0x0020100001147983 */ /* 0x000ee60000300a00 */
[----:B------:R-:W-:Y:S02]  /*1d170*/  STL [R1+0x2000], R6 ;  /* 0x0020000601007387 */ /* 0x000fe40000100800 */
[----:B------:R0:W-:Y:S02]  /*1d180*/  STL [R1+0x1ffc], R7 ;  /* 0x001ffc0701007387 */ /* 0x0001e40000100800 */
[----:B0-----:R-:W4:Y:S02]  /*1d190*/  LDL R7, [R1+0x40c] ;  /* 0x00040c0001077983 */ /* 0x001f240000100800 */
[----:B----4-:R-:W-:-:S05]  /*1d1a0*/  IMAD.WIDE R26, R7, 0x2, R26 ;  /* 0x00000002071a7825 */ /* 0x010fca00078e021a */
[----:B------:R0:W4:Y:S01]  /*1d1b0*/  LDG.E.U16 R6, [R26.64] ;  /* 0x000000061a067981 */ /* 0x000122000c1e1500 */
[----:B-----5:R-:W-:-:S03]  /*1d1c0*/  IMAD.WIDE R28, R7, 0x2, R28 ;  /* 0x00000002071c7825 */ /* 0x020fc600078e021c */
[----:B0-----:R-:W5:Y:S04]  /*1d1d0*/  LDL.LU.64 R26, [R1+0x2008] ;  /* 0x00200800011a7983 */ /* 0x001f680000300a00 */
[----:B----4-:R0:W-:Y:S04]  /*1d1e0*/  STL [R1+0x80], R6 ;  /* 0x0000800601007387 */ /* 0x0101e80000100800 */
[----:B0-----:R0:W4:Y:S01]  /*1d1f0*/  LDG.E.U16 R6, [R28.64] ;  /* 0x000000061c067981 */ /* 0x001122000c1e1500 */
[----:B--2---:R-:W-:-:S03]  /*1d200*/  IMAD.WIDE R12, R7, 0x2, R12 ;  /* 0x00000002070c7825 */ /* 0x004fc600078e020c */
[----:B0-----:R-:W2:Y:S04]  /*1d210*/  LDL.64 R28, [R1+0x900] ;  /* 0x00090000011c7983 */ /* 0x001ea80000100a00 */
[----:B----4-:R0:W-:Y:S04]  /*1d220*/  STL [R1+0x48], R6 ;  /* 0x0000480601007387 */ /* 0x0101e80000100800 */
[----:B0-----:R0:W4:Y:S01]  /*1d230*/  LDG.E.U16 R6, [R12.64] ;  /* 0x000000060c067981 */ /* 0x001122000c1e1500 */
[----:B------:R-:W-:-:S03]  /*1d240*/  IMAD.WIDE R2, R7, 0x2, R2 ;  /* 0x0000000207027825 */ /* 0x000fc600078e0202 */
[----:B0-----:R-:W2:Y:S04]  /*1d250*/  LDL.64 R12, [R1+0x8e0] ;  /* 0x0008e000010c7983 */ /* 0x001ea80000100a00 */
[----:B----4-:R0:W-:Y:S04]  /*1d260*/  STL [R1+0x64], R6 ;  /* 0x0000640601007387 */ /* 0x0101e80000100800 */
[----:B0-----:R0:W4:Y:S01]  /*1d270*/  LDG.E.U16 R6, [R2.64] ;  /* 0x0000000602067981 */ /* 0x001122000c1e1500 */
[----:B--2---:R-:W-:-:S04]  /*1d280*/  IMAD.WIDE R28, R7, 0x2, R28 ;  /* 0x00000002071c7825 */ /* 0x004fc800078e021c */
[C---:B------:R-:W-:Y:S02]  /*1d290*/  IMAD.WIDE R12, R7.reuse, 0x2, R12 ;  /* 0x00000002070c7825 */ /* 0x040fe400078e020c */
[----:B------:R1:W2:Y:S04]  /*1d2a0*/  LDG.E.U16 R28, [R28.64] ;  /* 0x000000061c1c7981 */ /* 0x0002a8000c1e1500 */
[----:B0-----:R-:W2:Y:S04]  /*1d2b0*/  LDL.64 R2, [R1+0x8c0] ;  /* 0x0008c00001027983 */ /* 0x001ea80000100a00 */
[----:B-1----:R-:W3:Y:S04]  /*1d2c0*/  LDL.LU R29, [R1+0x270] ;  /* 0x00027000011d7983 */ /* 0x002ee80000300800 */
[----:B----4-:R0:W-:Y:S04]  /*1d2d0*/  STL [R1+0x44], R6 ;  /* 0x0000440601007387 */ /* 0x0101e80000100800 */
[----:B0-----:R0:W4:Y:S01]  /*1d2e0*/  LDG.E.U16 R6, [R12.64] ;  /* 0x000000060c067981 */ /* 0x001122000c1e1500 */
[----:B--2---:R-:W-:-:S03]  /*1d2f0*/  IMAD.WIDE R2, R7, 0x2, R2 ;  /* 0x0000000207027825 */ /* 0x004fc600078e0202 */
[----:B0-----:R-:W2:Y:S01]  /*1d300*/  LDL.64 R12, [R1+0x880] ;  /* 0x00088000010c7983 */ /* 0x001ea20000100a00 */
[----:B------:R0:W-:Y:S03]  /*1d310*/  STL [R1+0x40], R28 ;  /* 0x0000401c01007387 */ /* 0x0001e60000100800 */
[----:B0-----:R-:W2:Y:S04]  /*1d320*/  LDL R28, [R1+0x424] ;  /* 0x00042400011c7983 */ /* 0x001ea80000100800 */
[----:B----4-:R0:W-:Y:S04]  /*1d330*/  STL [R1+0x3c], R6 ;  /* 0x00003c0601007387 */ /* 0x0101e80000100800 */
[----:B0-----:R0:W4:Y:S01]  /*1d340*/  LDG.E.U16 R6, [R2.64] ;  /* 0x0000000602067981 */ /* 0x001122000c1e1500 */
[----:B---3--:R-:W-:Y:S03]  /*1d350*/  HMMA.16816.F32 R16, R20, R14, R16 ;  /* 0x0000000e1410723c */ /* 0x008fe60000001810 */
[----:B0-----:R-:W3:Y:S04]  /*1d360*/  LDL.64 R2, [R1+0x860] ;  /* 0x0008600001027983 */ /* 0x001ee80000100a00 */
[----:B----4-:R0:W-:Y:S04]  /*1d370*/  STL [R1+0x28], R6 ;  /* 0x0000280601007387 */ /* 0x0101e80000100800 */
[----:B0-----:R-:W4:Y:S01]  /*1d380*/  LDL.LU R6, [R1+0xe0] ;  /* 0x0000e00001067983 */ /* 0x001f220000300800 */
[----:B------:R-:W3:Y:S02]  /*1d390*/  LDL.64 R20, [R1+0x8a0] ;  /* 0x0008a00001147983 */ /* 0x000ee40000100a00 */
[----:B--2---:R-:W-:-:S04]  /*1d3a0*/  IMAD.WIDE R12, R7, 0x2, R12 ;  /* 0x00000002070c7825 */ /* 0x004fc800078e020c */
[----:B------:R-:W2:Y:S02]  /*1d3b0*/  LDL.64 R22, [R1+0x800] ;  /* 0x0008000001167983 */ /* 0x000ea40000100a00 */
[----:B------:R-:W2:Y:S01]  /*1d3c0*/  LDG.E.U16 R13, [R12.64] ;  /* 0x000000060c0d7981 */ /* 0x000ea2000c1e1500 */
[----:B---3--:R-:W-:-:S06]  /*1d3d0*/  IMAD.WIDE R20, R7, 0x2, R20 ;  /* 0x0000000207147825 */ /* 0x008fcc00078e0214 */
[----:B------:R-:W3:Y:S01]  /*1d3e0*/  LDG.E.U16 R21, [R20.64] ;  /* 0x0000000614157981 */ /* 0x000ee2000c1e1500 */
[----:B------:R-:W-:-:S06]  /*1d3f0*/  IMAD.WIDE R2, R7, 0x2, R2 ;  /* 0x0000000207027825 */ /* 0x000fcc00078e0202 */
[----:B------:R-:W2:Y:S04]  /*1d400*/  LDG.E.U16 R3, [R2.64] ;  /* 0x0000000602037981 */ /* 0x000ea8000c1e1500 */
[----:B---3--:R0:W-:Y:S04]  /*1d410*/  STL [R1+0x10], R21 ;  /* 0x0000101501007387 */ /* 0x0081e80000100800 */
[----:B0-----:R-:W3:Y:S01]  /*1d420*/  LDL.64 R20, [R1+0x820] ;  /* 0x0008200001147983 */ /* 0x001ee20000100a00 */
[----:B--2---:R0:W-:Y:S03]  /*1d430*/  STL [R1+0xc], R13 ;  /* 0x00000c0d01007387 */ /* 0x0041e60000100800 */
[----:B0-----:R-:W2:Y:S01]  /*1d440*/  LDL.64 R12, [R1+0x840] ;  /* 0x00084000010c7983 */ /* 0x001ea20000100a00 */
[----:B-----5:R-:W-:Y:S01]  /*1d450*/  HMMA.16816.F32 R8, R24, R14, R8 ;  /* 0x0000000e1808723c */ /* 0x020fe20000001808 */
[----:B------:R3:W-:Y:S02]  /*1d460*/  STL [R1+0x8], R3 ;  /* 0x0000080301007387 */ /* 0x0007e40000100800 */
[----:B---3--:R-:W-:-:S05]  /*1d470*/  IMAD.WIDE R2, R7, 0x2, R20 ;  /* 0x0000000207027825 */ /* 0x008fca00078e0214 */
[----:B------:R0:W3:Y:S01]  /*1d480*/  LDG.E.U16 R21, [R2.64] ;  /* 0x0000000602157981 */ /* 0x0000e2000c1e1500 */
[----:B--2---:R-:W-:-:S04]  /*1d490*/  IMAD.WIDE R14, R7, 0x2, R12 ;  /* 0x00000002070e7825 */ /* 0x004fc800078e020c */
[----:B------:R-:W-:Y:S02]  /*1d4a0*/  IMAD.WIDE R12, R7, 0x2, R22 ;  /* 0x00000002070c7825 */ /* 0x000fe400078e0216 */
[----:B------:R1:W2:Y:S04]  /*1d4b0*/  LDG.E.U16 R22, [R14.64] ;  /* 0x000000060e167981 */ /* 0x0002a8000c1e1500 */
[----:B------:R5:W3:Y:S04]  /*1d4c0*/  LDG.E.U16 R20, [R12.64] ;  /* 0x000000060c147981 */ /* 0x000ae8000c1e1500 */
[----:B-1----:R-:W3:Y:S04]  /*1d4d0*/  LDL R15, [R1+0xbfc] ;  /* 0x000bfc00010f7983 */ /* 0x002ee80000100800 */
[----:B--2---:R1:W-:Y:S04]  /*1d4e0*/  STL [R1+0x1fec], R22 ;  /* 0x001fec1601007387 */ /* 0x0043e80000100800 */
[----:B-1----:R-:W2:Y:S01]  /*1d4f0*/  LDL.LU R22, [R1+0x288] ;  /* 0x0002880001167983 */ /* 0x002ea20000300800 */
[----:B0-----:R-:W2:Y:S02]  /*1d500*/  LDL.64 R2, [R1+0x918] ;  /* 0x0009180001027983 */ /* 0x001ea40000100a00 */
[----:B---3--:R0:W-:Y:S02]  /*1d510*/  STL [R1+0x1ff0], R21 ;  /* 0x001ff01501007387 */ /* 0x0081e40000100800 */
[----:B0-----:R-:W3:Y:S01]  /*1d520*/  LDL.LU R21, [R1+0x278] ;  /* 0x0002780001157983 */ /* 0x001ee20000300800 */
[----:B-----5:R-:W5:Y:S02]  /*1d530*/  LDL.64 R12, [R1+0x8f8] ;  /* 0x0008f800010c7983 */ /* 0x020f640000100a00 */
[----:B------:R-:W-:-:S02]  /*1d540*/  FMUL R14, R29, c[0x0][0x188] ;  /* 0x000062001d0e7a20 */ /* 0x000fc40000400000 */
[----:B--2---:R-:W-:-:S05]  /*1d550*/  IMAD.WIDE R2, R7, 0x2, R2 ;  /* 0x0000000207027825 */ /* 0x004fca00078e0202 */
[----:B------:R0:W2:Y:S01]  /*1d560*/  LDG.E.U16 R29, [R2.64] ;  /* 0x00000006021d7981 */ /* 0x0000a2000c1e1500 */
[----:B-----5:R-:W-:-:S05]  /*1d570*/  IMAD.WIDE R12, R7, 0x2, R12 ;  /* 0x00000002070c7825 */ /* 0x020fca00078e020c */
[----:B------:R1:W5:Y:S04]  /*1d580*/  LDG.E.U16 R23, [R12.64] ;  /* 0x000000060c177981 */ /* 0x000368000c1e1500 */
[----:B------:R2:W-:Y:S01]  /*1d590*/  STL [R1+0x1ff4], R20 ;  /* 0x001ff41401007387 */ /* 0x0005e20000100800 */
[----:B0-----:R-:W-:Y:S01]  /*1d5a0*/  FSEL R2, R14, -INF , !P3 ;  /* 0xff8000000e027808 */ /* 0x001fe20005800000 */
[----:B------:R-:W-:-:S04]  /*1d5b0*/  ISETP.GT.U32.AND P3, PT, R0, R28, PT ;  /* 0x0000001c0000720c */ /* 0x000fc80003f64070 */
[----:B----4-:R-:W-:Y:S01]  /*1d5c0*/  ISETP.GT.U32.AND.EX P3, PT, R6, RZ, PT, P3 ;  /* 0x000000ff0600720c */ /* 0x010fe20003f64130 */
[----:B-1----:R-:W-:Y:S02]  /*1d5d0*/  FMUL R12, R16, c[0x0][0x188] ;  /* 0x00006200100c7a20 */ /* 0x002fe40000400000 */
[----:B------:R-:W-:Y:S01]  /*1d5e0*/  FMUL R3, R22, c[0x0][0x188] ;  /* 0x0000620016037a20 */ /* 0x000fe20000400000 */
[----:B--2---:R-:W-:Y:S04]  /*1d5f0*/  STL [R1+0x1fe4], R29 ;  /* 0x001fe41d01007387 */ /* 0x004fe80000100800 */
[----:B-----5:R0:W-:Y:S01]  /*1d600*/  STL [R1+0x1fe8], R23 ;  /* 0x001fe81701007387 */ /* 0x0201e20000100800 */
[----:B------:R-:W2:Y:S03]  /*1d610*/  LDL R20, [R1+0xbf8] ;  /* 0x000bf80001147983 */ /* 0x000ea60000100800 */
[----:B0-----:R-:W4:Y:S01]  /*1d620*/  LDL R23, [R1+0xbf4] ;  /* 0x000bf40001177983 */ /* 0x001f220000100800 */
[----:B------:R3:W-:Y:S02]  /*1d630*/  STL [R1+0x4c], R2 ;  /* 0x00004c0201007387 */ /* 0x0007e40000100800 */
[----:B---3--:R-:W-:-:S05]  /*1d640*/  FMUL R2, R21, c[0x0][0x188] ;  /* 0x0000620015027a20 */ /* 0x008fca0000400000 */
[----:B------:R-:W-:Y:S01]  /*1d650*/  FSEL R13, R2, -INF , !P4 ;  /* 0xff800000020d7808 */ /* 0x000fe20006000000 */
[----:B------:R-:W-:-:S04]  /*1d660*/  FSEL R2, R12, -INF , !P3 ;  /* 0xff8000000c027808 */ /* 0x000fc80005800000 */
[----:B------:R-:W-:Y:S01]  /*1d670*/  STL [R1+0x100], R13 ;  /* 0x0001000d01007387 */ /* 0x000fe20000100800 */
[----:B------:R-:W3:Y:S02]  /*1d680*/  LDL.LU R16, [R1+0x24] ;  /* 0x0000240001107983 */ /* 0x000ee40000300800 */
[----:B------:R-:W5:Y:S02]  /*1d690*/  LDL.LU R14, [R1+0x2c] ;  /* 0x00002c00010e7983 */ /* 0x000f640000300800 */
[----:B------:R0:W-:Y:S01]  /*1d6a0*/  STL [R1+0x4], R2 ;  /* 0x0000040201007387 */ /* 0x0001e20000100800 */
[----:B------:R-:W3:Y:S01]  /*1d6b0*/  LDL.LU R21, [R1+0x38] ;  /* 0x0000380001157983 */ /* 0x000ee20000300800 */
[----:B------:R-:W3:Y:S02]  /*1d6c0*/  LDL.LU R22, [R1+0x34] ;  /* 0x0000340001167983 */ /* 0x000ee40000300800 */
[----:B0-----:R-:W-:Y:S02]  /*1d6d0*/  FMUL R2, R17, c[0x0][0x188] ;  /* 0x0000620011027a20 */ /* 0x001fe40000400000 */
[----:B------:R-:W3:Y:S01]  /*1d6e0*/  LDL R17, [R1+0xbfc] ;  /* 0x000bfc0001117983 */ /* 0x000ee20000100800 */
[C---:B------:R-:W-:Y:S01]  /*1d6f0*/  ISETP.GE.U32.AND P4, PT, R0.reuse, R28, PT ;  /* 0x0000001c0000720c */ /* 0x040fe20003f86070 */
[----:B------:R-:W-:Y:S01]  /*1d700*/  FSEL R28, R3, -INF , !P3 ;  /* 0xff800000031c7808 */ /* 0x000fe20005800000 */
[----:B------:R-:W-:Y:S01]  /*1d710*/  ISETP.GT.U32.AND P3, PT, R0, R15, PT ;  /* 0x0000000f0000720c */ /* 0x000fe20003f64070 */
[----:B------:R-:W-:Y:S01]  /*1d720*/  FMUL R3, R18, c[0x0][0x188] ;  /* 0x0000620012037a20 */ /* 0x000fe20000400000 */
[C---:B------:R-:W-:Y:S01]  /*1d730*/  ISETP.GE.U32.AND.EX P4, PT, R6.reuse, RZ, PT, P4 ;  /* 0x000000ff0600720c */ /* 0x040fe20003f86140 */
[----:B------:R-:W5:Y:S01]  /*1d740*/  LDL R18, [R1+0x424] ;  /* 0x0004240001127983 */ /* 0x000f620000100800 */
[----:B------:R-:W-:-:S02]  /*1d750*/  ISETP.GT.U32.AND.EX P3, PT, R6, RZ, PT, P3 ;  /* 0x000000ff0600720c */ /* 0x000fc40003f64130 */
[----:B------:R-:W-:Y:S02]  /*1d760*/  FSEL R29, R2, -INF , !P4 ;  /* 0xff800000021d7808 */ /* 0x000fe40006000000 */
[----:B------:R-:W-:Y:S01]  /*1d770*/  FSEL R2, R3, -INF , !P3 ;  /* 0xff80000003027808 */ /* 0x000fe20005800000 */
[----:B------:R-:W-:Y:S02]  /*1d780*/  FMUL R8, R8, c[0x0][0x188] ;  /* 0x0000620008087a20 */ /* 0x000fe40000400000 */
[----:B------:R-:W-:Y:S01]  /*1d790*/  STL [R1], R29 ;  /* 0x0000001d01007387 */ /* 0x000fe20000100800 */
[----:B------:R-:W-:Y:S02]  /*1d7a0*/  STL [R1+0x1ff8], R29 ;  /* 0x001ff81d01007387 */ /* 0x000fe40000100800 */
[----:B------:R-:W5:Y:S01]  /*1d7b0*/  LDL.LU R15, [R1+0x30] ;  /* 0x00003000010f7983 */ /* 0x000f620000300800 */
[----:B----4-:R-:W-:-:S04]  /*1d7c0*/  ISETP.GT.U32.AND P3, PT, R0, R23, PT ;  /* 0x000000170000720c */ /* 0x010fc80003f64070 */
[----:B------:R-:W-:-:S04]  /*1d7d0*/  ISETP.GT.U32.AND.EX P3, PT, R6, RZ, PT, P3 ;  /* 0x000000ff0600720c */ /* 0x000fc80003f64130 */
[----:B------:R-:W-:-:S05]  /*1d7e0*/  FSEL R8, R8, -INF , !P3 ;  /* 0xff80000008087808 */ /* 0x000fca0005800000 */
[----:B------:R0:W-:Y:S01]  /*1d7f0*/  STL [R1+0x18], R8 ;  /* 0x0000180801007387 */ /* 0x0001e20000100800 */
[----:B------:R-:W4:Y:S02]  /*1d800*/  LDL.64 R12, [R1+0x9d0] ;  /* 0x0009d000010c7983 */ /* 0x000f240000100a00 */
[----:B------:R-:W-:Y:S02]  /*1d810*/  FMUL R3, R19, c[0x0][0x188] ;  /* 0x0000620013037a20 */ /* 0x000fe40000400000 */
[----:B------:R-:W-:Y:S01]  /*1d820*/  FMUL R9, R9, c[0x0][0x188] ;  /* 0x0000620009097a20 */ /* 0x000fe20000400000 */
[----:B--2---:R-:W-:Y:S01]  /*1d830*/  ISETP.GT.U32.AND P3, PT, R0, R20, PT ;  /* 0x000000140000720c */ /* 0x004fe20003f64070 */
[----:B------:R-:W-:Y:S01]  /*1d840*/  FMUL R10, R10, c[0x0][0x188] ;  /* 0x000062000a0a7a20 */ /* 0x000fe20000400000 */
[----:B---3--:R-:W-:-:S04]  /*1d850*/  ISETP.GE.U32.AND P4, PT, R0, R17, PT ;  /* 0x000000110000720c */ /* 0x008fc80003f86070 */
[----:B------:R-:W-:-:S04]  /*1d860*/  ISETP.GE.U32.AND.EX P4, PT, R6, RZ, PT, P4 ;  /* 0x000000ff0600720c */ /* 0x000fc80003f86140 */
[----:B------:R-:W-:Y:S01]  /*1d870*/  FSEL R3, R3, -INF , !P4 ;  /* 0xff80000003037808 */ /* 0x000fe20006000000 */
[----:B------:R-:W-:-:S04]  /*1d880*/  ISETP.GE.U32.AND P4, PT, R0, R23, PT ;  /* 0x000000170000720c */ /* 0x000fc80003f86070 */
[C---:B------:R-:W-:Y:S02]  /*1d890*/  ISETP.GE.U32.AND.EX P4, PT, R6.reuse, RZ, PT, P4 ;  /* 0x000000ff0600720c */ /* 0x040fe40003f86140 */
[----:B------:R-:W-:Y:S02]  /*1d8a0*/  ISETP.GT.U32.AND.EX P3, PT, R6, RZ, PT, P3 ;  /* 0x000000ff0600720c */ /* 0x000fe40003f64130 */
[----:B0-----:R-:W-:Y:S01]  /*1d8b0*/  FSEL R8, R9, -INF , !P4 ;  /* 0xff80000009087808 */ /* 0x001fe20006000000 */
[----:B------:R-:W-:Y:S02]  /*1d8c0*/  ISETP.GE.U32.AND P4, PT, R0, R20, PT ;  /* 0x000000140000720c */ /* 0x000fe40003f86070 */
[----:B------:R-:W-:Y:S02]  /*1d8d0*/  FMUL R11, R11, c[0x0][0x188] ;  /* 0x000062000b0b7a20 */ /* 0x000fe40000400000 */
[----:B------:R0:W-:Y:S01]  /*1d8e0*/  STL [R1+0x1c], R8 ;  /* 0x00001c0801007387 */ /* 0x0001e20000100800 */
[----:B------:R-:W-:-:S02]  /*1d8f0*/  ISETP.GE.U32.AND.EX P4, PT, R6, RZ, PT, P4 ;  /* 0x000000ff0600720c */ /* 0x000fc40003f86140 */
[----:B0-----:R-:W-:Y:S01]  /*1d900*/  FSEL R8, R10, -INF , !P3 ;  /* 0xff8000000a087808 */ /* 0x001fe20005800000 */
[----:B------:R-:W-:Y:S01]  /*1d910*/  IADD3 R0, P3, R0, 0x79, RZ ;  /* 0x0000007900007810 */ /* 0x000fe20007f7e0ff */
[----:B------:R-:W-:-:S04]  /*1d920*/  FSEL R9, R11, -INF , !P4 ;  /* 0xff8000000b097808 */ /* 0x000fc80006000000 */
[----:B------:R-:W-:Y:S01]  /*1d930*/  IMAD.X R10, RZ, RZ, R6, P3 ;  /* 0x000000ffff0a7224 */ /* 0x000fe200018e0606 */
[C---:B-----5:R-:W-:Y:S01]  /*1d940*/  ISETP.GT.U32.AND P3, PT, R0.reuse, R18, PT ;  /* 0x000000120000720c */ /* 0x060fe20003f64070 */
[----:B------:R0:W-:Y:S01]  /*1d950*/  STL [R1+0x50], R8 ;  /* 0x0000500801007387 */ /* 0x0001e20000100800 */
[----:B------:R-:W-:Y:S01]  /*1d960*/  ISETP.GT.U32.AND P4, PT, R0, R17, PT ;  /* 0x000000110000720c */ /* 0x000fe20003f84070 */
[----:B------:R-:W2:Y:S02]  /*1d970*/  LDL.LU R6, [R1+0x2000] ;  /* 0x0020000001067983 */ /* 0x000ea40000300800 */
[----:B------:R1:W-:Y:S01]  /*1d980*/  STL [R1+0x58], R9 ;  /* 0x0000580901007387 */ /* 0x0003e20000100800 */
[C---:B------:R-:W-:Y:S02]  /*1d990*/  ISETP.GT.U32.AND.EX P3, PT, R10.reuse, RZ, PT, P3 ;  /* 0x000000ff0a00720c */ /* 0x040fe40003f64130 */
[----:B------:R-:W-:Y:S01]  /*1d9a0*/  ISETP.GT.U32.AND.EX P4, PT, R10, RZ, PT, P4 ;  /* 0x000000ff0a00720c */ /* 0x000fe20003f84140 */
[----:B0-----:R-:W-:-:S02]  /*1d9b0*/  FMUL R8, R16, c[0x0][0x188] ;  /* 0x0000620010087a20 */ /* 0x001fc40000400000 */
[----:B-1----:R-:W-:-:S03]  /*1d9c0*/  FMUL R9, R14, c[0x0][0x188] ;  /* 0x000062000e097a20 */ /* 0x002fc60000400000 */
[----:B------:R-:W-:Y:S01]  /*1d9d0*/  FSEL R8, R8, -INF , !P3 ;  /* 0xff80000008087808 */ /* 0x000fe20005800000 */
[C---:B------:R-:W-:Y:S01]  /*1d9e0*/  ISETP.GT.U32.AND P3, PT, R0.reuse, R23, PT ;  /* 0x000000170000720c */ /* 0x040fe20003f64070 */
[----:B------:R-:W-:Y:S01]  /*1d9f0*/  FSEL R23, R9, -INF , !P4 ;  /* 0xff80000009177808 */ /* 0x000fe20006000000 */
[----:B------:R-:W-:Y:S02]  /*1da00*/  ISETP.GT.U32.AND P4, PT, R0, R20, PT ;  /* 0x000000140000720c */ /* 0x000fe40003f84070 */
[----:B------:R4:W-:Y:S02]  /*1da10*/  STL [R1+0x788], R8 ;  /* 0x0007880801007387 */ /* 0x0009e40000100800 */
[----:B------:R-:W-:Y:S01]  /*1da20*/  STL [R1+0x78c], R23 ;  /* 0x00078c1701007387 */ /* 0x000fe20000100800 */
[----:B------:R-:W-:Y:S02]  /*1da30*/  ISETP.GT.U32.AND.EX P5, PT, R21, RZ, PT, P5 ;  /* 0x000000ff1500720c */ /* 0x000fe40003fa4150 */
[----:B------:R-:W-:-:S02]  /*1da40*/  ISETP.GT.U32.AND.EX P1, PT, R15, RZ, PT, P1 ;  /* 0x000000ff0f00720c */ /* 0x000fc40003f24110 */
[----:B------:R-:W-:Y:S02]  /*1da50*/  ISETP.GT.U32.AND.EX P2, PT, R15, RZ, PT, P2 ;  /* 0x000000ff0f00720c */ /* 0x000fe40003f44120 */
[C---:B------:R-:W-:Y:S02]  /*1da60*/  ISETP.GT.U32.AND.EX P3, PT, R10.reuse, RZ, PT, P3 ;  /* 0x000000ff0a00720c */ /* 0x040fe40003f64130 */
[----:B------:R-:W-:Y:S01]  /*1da70*/  ISETP.GT.U32.AND.EX P4, PT, R10, RZ, PT, P4 ;  /* 0x000000ff0a00720c */ /* 0x000fe20003f84140 */
[----:B----4-:R-:W-:Y:S02]  /*1da80*/  IMAD.WIDE R8, R7, 0x2, R12 ;  /* 0x0000000207087825 */ /* 0x010fe400078e020c */
[----:B------:R-:W2:Y:S02]  /*1da90*/  LDL.LU R7, [R1+0x1ffc] ;  /* 0x001ffc0001077983 */ /* 0x000ea40000300800 */
[----:B------:R-:W3:Y:S02]  /*1daa0*/  LDL.64 R20, [R1+0x9c8] ;  /* 0x0009c80001147983 */ /* 0x000ee40000100a00 */
[----:B------:R-:W4:Y:S02]  /*1dab0*/  LDL.64 R18, [R1+0x9b0] ;  /* 0x0009b00001127983 */ /* 0x000f240000100a00 */
[----:B------:R-:W5:Y:S01]  /*1dac0*/  LDL.64 R12, [R1+0x9a8] ;  /* 0x0009a800010c7983 */ /* 0x000f620000100a00 */
[----:B------:R-:W2:Y:S01]  /*1dad0*/  LDL.64 R14, [R1+0x990] ;  /* 0x00099000010e7983 */ /* 0x000ea20000100a00 */
[----:B------:R-:W2:Y:S02]  /*1dae0*/  LDL.LU R10, [R1+0x68] ;  /* 0x00006800010a7983 */ /* 0x000ea40000300800 */
[----:B------:R-:W2:Y:S02]  /*1daf0*/  LDL.LU R11, [R1+0x6c] ;  /* 0x00006c00010b7983 */ /* 0x000ea40000300800 */
[----:B------:R-:W3:Y:S01]  /*1db00*/  LDL.64 R16, [R1+0x970] ;  /* 0x0009700001107983 */ /* 0x000ee20000100a00 */
[----:B------:R3:W3:Y:S01]  /*1db10*/  LDG.E.U16 R0, [R8.64] ;  /* 0x0000000608007981 */ /* 0x0006e2000c1e1500 */
[----:B--2---:R-:W-:Y:S03]  /*1db20*/  HMMA.16816.F32 R4, R24, R10, R4 ;  /* 0x0000000a1804723c */ /* 0x004fe60000001804 */
[----:B------:R-:W2:Y:S04]  /*1db30*/  LDL.64 R26, [R1+0x988] ;  /* 0x00098800011a7983 */ /* 0x000ea80000100a00 */
[----:B------:R-:W2:Y:S11]  /*1db40*/  LDL.64 R24, [R1+0x968] ;  /* 0x0009680001187983 */ /* 0x000eb60000100a00 */
[----:B------:R-:W-:Y:S05]  /*1db50*/  @!UPT UIADD3 URZ, URZ, URZ, URZ ;  /* 0x0000003f3f3ff290 */ /* 0x000fea000fffe03f */
[----:B------:R0:W-:Y:S04]  /*1db60*/  STL [R1+0x1fd0], R4 ;  /* 0x001fd00401007387 */ /* 0x0001e80000100800 */
[----:B0-----:R-:W3:Y:S01]  /*1db70*/  LDL R4, [R1+0x40c] ;  /* 0x00040c0001047983 */ /* 0x001ee20000100800 */
[C---:B------:R-:W-:Y:S02]  /*1db80*/  ISETP.GT.U32.AND.EX P6, PT, R22.reuse, RZ, PT, P6 ;  /* 0x000000ff1600720c */ /* 0x040fe40003fc4160 */
[----:B------:R-:W-:Y:S01]  /*1db90*/  ISETP.GT.U32.AND.EX P0, PT, R22, RZ, PT, P0 ;  /* 0x000000ff1600720c */ /* 0x000fe20003f04100 */
[----:B------:R0:W-:Y:S02]  /*1dba0*/  STL [R1+0x1fc4], R5 ;  /* 0x001fc40501007387 */ /* 0x0001e40000100800 */
[----:B---3--:R-:W-:-:S05]  /*1dbb0*/  IMAD.WIDE R8, R4, 0x2, R20 ;  /* 0x0000000204087825 */ /* 0x008fca00078e0214 */
[----:B------:R2:W3:Y:S01]  /*1dbc0*/  LDG.E.U16 R29, [R8.64] ;  /* 0x00000006081d7981 */ /* 0x0004e2000c1e1500 */
[----:B----4-:R-:W-:-:S04]  /*1dbd0*/  IMAD.WIDE R10, R4, 0x2, R18 ;  /* 0x00000002040a7825 */ /* 0x010fc800078e0212 */
[C---:B-----5:R-:W-:Y:S01]  /*1dbe0*/  IMAD.WIDE R12, R4.reuse, 0x2, R12 ;  /* 0x00000002040c7825 */ /* 0x060fe200078e020c */
[----:B------:R-:W-:Y:S04]  /*1dbf0*/  STL [R1+0x1fb8], R6 ;  /* 0x001fb80601007387 */ /* 0x000fe80000100800 */
[----:B------:R1:W4:Y:S01]  /*1dc00*/  LDG.E.U16 R22, [R10.64] ;  /* 0x000000060a167981 */ /* 0x000322000c1e1500 */
[----:B------:R-:W-:-:S04]  /*1dc10*/  IMAD.WIDE R14, R4, 0x2, R14 ;  /* 0x00000002040e7825 */ /* 0x000fc800078e020e */
[----:B------:R5:W-:Y:S01]  /*1dc20*/  STL [R1+0x1fb0], R7 ;  /* 0x001fb00701007387 */ /* 0x000be20000100800 */
[----:B0-----:R0:W4:Y:S01]  /*1dc30*/  LDG.E.U16 R5, [R12.64] ;  /* 0x000000060c057981 */ /* 0x001122000c1e1500 */
[----:B------:R-:W4:Y:S02]  /*1dc40*/  LDL.64 R20, [R1+0x948] ;  /* 0x0009480001147983 */ /* 0x000f240000100a00 */
[----:B------:R-:W4:Y:S02]  /*1dc50*/  LDL.64 R18, [R1+0x930] ;  /* 0x0009300001127983 */ /* 0x000f240000100a00 */
[C---:B--2---:R-:W-:Y:S01]  /*1dc60*/  IMAD.WIDE R8, R4.reuse, 0x2, R26 ;  /* 0x0000000204087825 */ /* 0x044fe200078e021a */
[----:B-----5:R-:W2:Y:S03]  /*1dc70*/  LDL.64 R6, [R1+0x950] ;  /* 0x0009500001067983 */ /* 0x020ea60000100a00 */
[----:B------:R5:W-:Y:S02]  /*1dc80*/  STL [R1+0xd8], R0 ;  /* 0x0000d80001007387 */ /* 0x000be40000100800 */
[----:B-1----:R-:W-:-:S04]  /*1dc90*/  IMAD.WIDE R10, R4, 0x2, R16 ;  /* 0x00000002040a7825 */ /* 0x002fc800078e0210 */
[----:B------:R-:W2:Y:S01]  /*1dca0*/  LDL.64 R26, [R1+0x928] ;  /* 0x00092800011a7983 */ /* 0x000ea20000100a00 */
[----:B------:R-:W2:Y:S04]  /*1dcb0*/  LDL.64 R16, [R1+0x910] ;  /* 0x0009100001107983 */ /* 0x000ea80000100a00 */
[----:B-----5:R1:W5:Y:S04]  /*1dcc0*/  LDG.E.U16 R0, [R14.64] ;  /* 0x000000060e007981 */ /* 0x020368000c1e1500 */
[----:B-1----:R-:W5:Y:S04]  /*1dcd0*/  LDL.64 R14, [R1+0x908] ;  /* 0x00090800010e7983 */ /* 0x002f680000100a00 */
[----:B---3--:R1:W-:Y:S04]  /*1dce0*/  STL [R1+0xd4], R29 ;  /* 0x0000d41d01007387 */ /* 0x0083e80000100800 */
[----:B-1----:R2:W3:Y:S01]  /*1dcf0*/  LDG.E.U16 R29, [R8.64] ;  /* 0x00000006081d7981 */ /* 0x0024e2000c1e1500 */
[----:B0-----:R-:W-:-:S03]  /*1dd00*/  IMAD.WIDE R12, R4, 0x2, R24 ;  /* 0x00000002040c7825 */ /* 0x001fc600078e0218 */
[----:B----4-:R0:W-:Y:S01]  /*1dd10*/  STL [R1+0xb0], R22 ;  /* 0x0000b01601007387 */ /* 0x0101e20000100800 */
[----:B------:R1:W-:Y:S02]  /*1dd20*/  STL [R1+0xd0], R5 ;  /* 0x0000d00501007387 */ /* 0x0003e40000100800 */
[----:B------:R-:W4:Y:S01]  /*1dd30*/  LDL.64 R24, [R1+0x8e8] ;  /* 0x0008e80001187983 */ /* 0x000f220000100a00 */
[----:B0-----:R0:W4:Y:S01]  /*1dd40*/  LDG.E.U16 R22, [R10.64] ;  /* 0x000000060a167981 */ /* 0x001122000c1e1500 */
[----:B--2---:R-:W-:-:S03]  /*1dd50*/  IMAD.WIDE R8, R4, 0x2, R6 ;  /* 0x0000000204087825 */ /* 0x004fc600078e0206 */
[----:B-1----:R1:W2:Y:S01]  /*1dd60*/  LDG.E.U16 R5, [R12.64] ;  /* 0x000000060c057981 */ /* 0x0022a2000c1e1500 */
[----:B------:R-:W2:Y:S02]  /*1dd70*/  LDL.64 R6, [R1+0x8f0] ;  /* 0x0008f00001067983 */ /* 0x000ea40000100a00 */
[C---:B0-----:R-:W-:Y:S02]  /*1dd80*/  IMAD.WIDE R10, R4.reuse, 0x2, R20 ;  /* 0x00000002040a7825 */ /* 0x041fe400078e0214 */
[----:B------:R-:W2:Y:S02]  /*1dd90*/  LDL.64 R20, [R1+0x8d8] ;  /* 0x0008d80001147983 */ /* 0x000ea40000100a00 */
[----:B-----5:R0:W-:Y:S02]  /*1dda0*/  STL [R1+0xa4], R0 ;  /* 0x0000a40001007387 */ /* 0x0201e40000100800 */
[----:B0-----:R0:W2:Y:S04]  /*1ddb0*/  LDG.E.U16 R0, [R8.64] ;  /* 0x0000000608007981 */ /* 0x0010a8000c1e1500 */
[----:B---3--:R3:W-:Y:S04]  /*1ddc0*/  STL [R1+0xc8], R29 ;  /* 0x0000c81d01007387 */ /* 0x0087e80000100800 */
[----:B---3--:R3:W5:Y:S01]  /*1ddd0*/  LDG.E.U16 R29, [R10.64] ;  /* 0x000000060a1d7981 */ /* 0x008762000c1e1500 */
[----:B-1----:R-:W-:-:S03]  /*1dde0*/  IMAD.WIDE R12, R4, 0x2, R18 ;  /* 0x00000002040c7825 */ /* 0x002fc600078e0212 */
[----:B----4-:R1:W-:Y:S01]  /*1ddf0*/  STL [R1+0xa8], R22 ;  /* 0x0000a81601007387 */ /* 0x0103e20000100800 */
[----:B0-----:R-:W-:-:S04]  /*1de00*/  IMAD.WIDE R8, R4, 0x2, R26 ;  /* 0x0000000204087825 */ /* 0x001fc800078e021a */
[----:B------:R-:W2:Y:S02]  /*1de10*/  LDL.64 R18, [R1+0x8d0] ;  /* 0x0008d00001127983 */ /* 0x000ea40000100a00 */
[C---:B---3--:R-:W-:Y:S01]  /*1de20*/  IMAD.WIDE R10, R4.reuse, 0x2, R16 ;  /* 0x00000002040a7825 */ /* 0x048fe200078e0210 */
[----:B-1----:R0:W3:Y:S04]  /*1de30*/  LDG.E.U16 R22, [R12.64] ;  /* 0x000000060c167981 */ /* 0x0020e8000c1e1500 */
[----:B------:R-:W3:Y:S01]  /*1de40*/  LDL.64 R16, [R1+0x8c8] ;  /* 0x0008c80001107983 */ /* 0x000ee20000100a00 */
[----:B0-----:R-:W-:-:S03]  /*1de50*/  IMAD.WIDE R12, R4, 0x2, R14 ;  /* 0x00000002040c7825 */ /* 0x001fc600078e020e */
[----:B------:R-:W2:Y:S02]  /*1de60*/  LDL.64 R14, [R1+0x8b8] ;  /* 0x0008b800010e7983 */ /* 0x000ea40000100a00 */
[----:B--2---:R0:W-:Y:S02]  /*1de70*/  STL [R1+0xb8], R5 ;  /* 0x0000b80501007387 */ /* 0x0041e40000100800 */
[----:B------:R1:W-:Y:S04]  /*1de80*/  STL [R1+0x9c], R0 ;  /* 0x00009c0001007387 */ /* 0x0003e80000100800 */
[----:B0-----:R0:W2:Y:S04]  /*1de90*/  LDG.E.U16 R5, [R8.64] ;  /* 0x0000000608057981 */ /* 0x0010a8000c1e1500 */
[----:B-1----:R1:W2:Y:S04]  /*1dea0*/  LDG.E.U16 R0, [R10.64] ;  /* 0x000000060a007981 */ /* 0x0022a8000c1e1500 */
[----:B-----5:R5:W-:Y:S04]  /*1deb0*/  STL [R1+0xac], R29 ;  /* 0x0000ac1d01007387 */ /* 0x020be80000100800 */
[----:B-----5:R5:W4:Y:S01]  /*1dec0*/  LDG.E.U16 R29, [R12.64] ;  /* 0x000000060c1d7981 */ /* 0x020b22000c1e1500 */
[----:B0-----:R-:W-:-:S04]  /*1ded0*/  IMAD.WIDE R8, R4, 0x2, R6 ;  /* 0x0000000204087825 */ /* 0x001fc800078e0206 */
[----:B------:R-:W4:Y:S02]  /*1dee0*/  LDL.64 R6, [R1+0x8b0] ;  /* 0x0008b00001067983 */ /* 0x000f240000100a00 */
[C---:B-1----:R-:W-:Y:S01]  /*1def0*/  IMAD.WIDE R10, R4.reuse, 0x2, R24 ;  /* 0x00000002040a7825 */ /* 0x042fe200078e0218 */
[----:B---3--:R0:W-:Y:S03]  /*1df00*/  STL [R1+0x90], R22 ;  /* 0x0000901601007387 */ /* 0x0081e60000100800 */
[----:B------:R-:W2:Y:S02]  /*1df10*/  LDL.64 R26, [R1+0x898] ;  /* 0x00089800011a7983 */ /* 0x000ea40000100a00 */
[C---:B-----5:R-:W-:Y:S01]  /*1df20*/  IMAD.WIDE R12, R4.reuse, 0x2, R20 ;  /* 0x00000002040c7825 */ /* 0x060fe200078e0214 */
[----:B0-----:R0:W5:Y:S04]  /*1df30*/  LDG.E.U16 R22, [R8.64] ;  /* 0x0000000608167981 */ /* 0x001168000c1e1500 */
[----:B--2---:R1:W-:Y:S01]  /*1df40*/  STL [R1+0x98], R5 ;  /* 0x0000980501007387 */ /* 0x0043e20000100800 */
[----:B0-----:R-:W-:-:S04]  /*1df50*/  IMAD.WIDE R8, R4, 0x2, R18 ;  /* 0x0000000204087825 */ /* 0x001fc800078e0212 */
[----:B------:R0:W-:Y:S02]  /*1df60*/  STL [R1+0x88], R0 ;  /* 0x0000880001007387 */ /* 0x0001e40000100800 */
[----:B------:R-:W2:Y:S01]  /*1df70*/  LDL.64 R24, [R1+0x890] ;  /* 0x0008900001187983 */ /* 0x000ea20000100a00 */
[----:B------:R-:W2:Y:S04]  /*1df80*/  LDL.64 R20, [R1+0x888] ;  /* 0x0008880001147983 */ /* 0x000ea80000100a00 */
[----:B------:R-:W2:Y:S04]  /*1df90*/  LDL.64 R18, [R1+0x878] ;  /* 0x0008780001127983 */ /* 0x000ea80000100a00 */
[----:B-1----:R1:W2:Y:S04]  /*1dfa0*/  LDG.E.U16 R5, [R10.64] ;  /* 0x000000060a057981 */ /* 0x0022a8000c1e1500 */
[----:B0-----:R0:W2:Y:S04]  /*1dfb0*/  LDG.E.U16 R0, [R12.64] ;  /* 0x000000060c007981 */ /* 0x0010a8000c1e1500 */
[----:B----4-:R4:W-:Y:S04]  /*1dfc0*/  STL [R1+0x8c], R29 ;  /* 0x00008c1d01007387 */ /* 0x0109e80000100800 */
[----:B----4-:R4:W3:Y:S01]  /*1dfd0*/  LDG.E.U16 R29, [R8.64] ;  /* 0x00000006081d7981 */ /* 0x0108e2000c1e1500 */
[----:B-1----:R-:W-:-:S04]  /*1dfe0*/  IMAD.WIDE R10, R4, 0x2, R16 ;  /* 0x00000002040a7825 */ /* 0x002fc800078e0210 */
[C---:B0-----:R-:W-:Y:S01]  /*1dff0*/  IMAD.WIDE R12, R4.reuse, 0x2, R14 ;  /* 0x00000002040c7825 */ /* 0x041fe200078e020e */
[----:B-----5:R0:W-:Y:S04]  /*1e000*/  STL [R1+0x68], R22 ;  /* 0x0000681601007387 */ /* 0x0201e80000100800 */
[----:B0-----:R0:W5:Y:S01]  /*1e010*/  LDG.E.U16 R22, [R10.64] ;  /* 0x000000060a167981 */ /* 0x001162000c1e1500 */
[----:B----4-:R-:W-:-:S03]  /*1e020*/  IMAD.WIDE R8, R4, 0x2, R6 ;  /* 0x0000000204087825 */ /* 0x010fc600078e0206 */
[----:B0-----:R-:W4:Y:S04]  /*1e030*/  LDL.64 R10, [R1+0x8a8] ;  /* 0x0008a800010a7983 */ /* 0x001f280000100a00 */
[----:B--2---:R0:W-:Y:S01]  /*1e040*/  STL [R1+0x6c], R5 ;  /* 0x00006c0501007387 */ /* 0x0041e20000100800 */
[----:B------:R-:W2:Y:S02]  /*1e050*/  LDL.64 R16, [R1+0x870] ;  /* 0x0008700001107983 */ /* 0x000ea40000100a00 */
[----:B------:R-:W2:Y:S01]  /*1e060*/  LDL.64 R14, [R1+0x868] ;  /* 0x00086800010e7983 */ /* 0x000ea20000100a00 */
[----:B------:R-:W2:Y:S01]  /*1e070*/  LDL.64 R6, [R1+0x858] ;  /* 0x0008580001067983 */ /* 0x000ea20000100a00 */
[----:B------:R1:W-:Y:S03]  /*1e080*/  STL [R1+0x34], R0 ;  /* 0x0000340001007387 */ /* 0x0003e60000100800 */
[----:B0-----:R0:W2:Y:S04]  /*1e090*/  LDG.E.U16 R5, [R12.64] ;  /* 0x000000060c057981 */ /* 0x0010a8000c1e1500 */
[----:B-1----:R1:W2:Y:S01]  /*1e0a0*/  LDG.E.U16 R0, [R8.64] ;  /* 0x0000000608007981 */ /* 0x0022a2000c1e1500 */
[----:B0-----:R-:W-:-:S03]  /*1e0b0*/  IMAD.WIDE R12, R4, 0x2, R26 ;  /* 0x00000002040c7825 */ /* 0x001fc600078e021a */
[----:B---3--:R0:W-:Y:S04]  /*1e0c0*/  STL [R1+0x60], R29 ;  /* 0x0000601d01007387 */ /* 0x0081e80000100800 */
[----:B0-----:R0:W3:Y:S02]  /*1e0d0*/  LDG.E.U16 R29, [R12.64] ;  /* 0x000000060c1d7981 */ /* 0x0010e4000c1e1500 */
[----:B0-----:R-:W-:-:S05]  /*1e0e0*/  IMAD.WIDE R12, R4, 0x2, R18 ;  /* 0x00000002040c7825 */ /* 0x001fca00078e0212 */
[----:B------:R-:W3:Y:S01]  /*1e0f0*/  LDG.E.U16 R27, [R12.64] ;  /* 0x000000060c1b7981 */ /* 0x000ee2000c1e1500 */
[----:B----4-:R-:W-:-:S04]  /*1e100*/  IMAD.WIDE R10, R4, 0x2, R10 ;  /* 0x00000002040a7825 */ /* 0x010fc800078e020a */
[C---:B-1----:R-:W-:Y:S01]  /*1e110*/  IMAD.WIDE R8, R4.reuse, 0x2, R24 ;  /* 0x0000000204087825 */ /* 0x042fe200078e0218 */
[----:B-----5:R0:W-:Y:S04]  /*1e120*/  STL [R1+0x5c], R22 ;  /* 0x00005c1601007387 */ /* 0x0201e80000100800 */
[----:B------:R1:W4:Y:S01]  /*1e130*/  LDG.E.U16 R26, [R10.64] ;  /* 0x000000060a1a7981 */ /* 0x000322000c1e1500 */
[----:B------:R-:W5:Y:S03]  /*1e140*/  LDL.64 R18, [R1+0x7f8] ;  /* 0x0007f80001127983 */ /* 0x000f660000100a00 */
[----:B0-----:R0:W4:Y:S01]  /*1e150*/  LDG.E.U16 R22, [R8.64] ;  /* 0x0000000608167981 */ /* 0x001122000c1e1500 */
[----:B-1----:R-:W-:-:S04]  /*1e160*/  IMAD.WIDE R10, R4, 0x2, R20 ;  /* 0x00000002040a7825 */ /* 0x002fc800078e0214 */
[----:B------:R-:W4:Y:S01]  /*1e170*/  LDL.64 R20, [R1+0x818] ;  /* 0x0008180001147983 */ /* 0x000f220000100a00 */
[----:B--2---:R1:W-:Y:S01]  /*1e180*/  STL [R1+0x30], R5 ;  /* 0x0000300501007387 */ /* 0x0043e20000100800 */
[----:B0-----:R-:W-:-:S03]  /*1e190*/  IMAD.WIDE R8, R4, 0x2, R16 ;  /* 0x0000000204087825 */ /* 0x001fc600078e0210 */
[----:B-1----:R0:W2:Y:S02]  /*1e1a0*/  LDG.E.U16 R5, [R10.64] ;  /* 0x000000060a057981 */ /* 0x0020a4000c1e1500 */
[C---:B0-----:R-:W-:Y:S02]  /*1e1b0*/  IMAD.WIDE R10, R4.reuse, 0x2, R14 ;  /* 0x00000002040a7825 */ /* 0x041fe400078e020e */
[----:B---3--:R-:W-:Y:S02]  /*1e1c0*/  STL [R1+0x1f9c], R27 ;  /* 0x001f9c1b01007387 */ /* 0x008fe40000100800 */
[----:B------:R-:W3:Y:S02]  /*1e1d0*/  LDL.64 R16, [R1+0x850] ;  /* 0x0008500001107983 */ /* 0x000ee40000100a00 */
[----:B------:R-:W2:Y:S02]  /*1e1e0*/  LDL.64 R14, [R1+0x848] ;  /* 0x00084800010e7983 */ /* 0x000ea40000100a00 */
[----:B------:R0:W-:Y:S02]  /*1e1f0*/  STL [R1+0x54], R0 ;  /* 0x0000540001007387 */ /* 0x0001e40000100800 */
[----:B0-----:R0:W2:Y:S04]  /*1e200*/  LDG.E.U16 R0, [R8.64] ;  /* 0x0000000608007981 */ /* 0x0010a8000c1e1500 */
[----:B0-----:R-:W2:Y:S01]  /*1e210*/  LDL.64 R8, [R1+0x838] ;  /* 0x0008380001087983 */ /* 0x001ea20000100a00 */
[----:B------:R-:W-:-:S04]  /*1e220*/  IMAD.WIDE R12, R4, 0x2, R6 ;  /* 0x00000002040c7825 */ /* 0x000fc800078e0206 */
[----:B------:R-:W2:Y:S02]  /*1e230*/  LDL.64 R6, [R1+0x830] ;  /* 0x0008300001067983 */ /* 0x000ea40000100a00 */
[----:B----4-:R0:W-:Y:S01]  /*1e240*/  STL [R1+0x38], R26 ;  /* 0x0000381a01007387 */ /* 0x0101e20000100800 */
[----:B------:R5:W4:Y:S04]  /*1e250*/  LDG.E.U16 R25, [R12.64] ;  /* 0x000000060c197981 */ /* 0x000b28000c1e1500 */
[----:B0-----:R0:W4:Y:S01]  /*1e260*/  LDG.E.U16 R26, [R10.64] ;  /* 0x000000060a1a7981 */ /* 0x001122000c1e1500 */
[----:B-----5:R-:W-:-:S04]  /*1e270*/  IMAD.WIDE R12, R4, 0x2, R18 ;  /* 0x00000002040c7825 */ /* 0x020fc800078e0212 */
[----:B0-----:R-:W-:-:S06]  /*1e280*/  IMAD.WIDE R10, R4, 0x2, R20 ;  /* 0x00000002040a7825 */ /* 0x001fcc00078e0214 */
[----:B------:R0:W5:Y:S04]  /*1e290*/  LDG.E.U16 R10, [R10.64] ;  /* 0x000000060a0a7981 */ /* 0x000168000c1e1500 */
[----:B0-----:R0:W5:Y:S01]  /*1e2a0*/  LDG.E.U16 R11, [R12.64] ;  /* 0x000000060c0b7981 */ /* 0x001162000c1e1500 */
[----:B---3--:R-:W-:-:S04]  /*1e2b0*/  IMAD.WIDE R16, R4, 0x2, R16 ;  /* 0x0000000204107825 */ /* 0x008fc800078e0210 */
[----:B--2---:R-:W-:-:S06]  /*1e2c0*/  IMAD.WIDE R8, R4, 0x2, R8 ;  /* 0x0000000204087825 */ /* 0x004fcc00078e0208 */
[----:B------:R1:W2:Y:S04]  /*1e2d0*/  LDG.E.U16 R9, [R8.64] ;  /* 0x0000000608097981 */ /* 0x0002a8000c1e1500 */
[----:B-1----:R1:W3:Y:S04]  /*1e2e0*/  LDG.E.U16 R8, [R16.64] ;  /* 0x0000000610087981 */ /* 0x0022e8000c1e1500 */
[----:B----4-:R4:W-:Y:S01]  /*1e2f0*/  STL [R1+0x1f90], R26 ;  /* 0x001f901a01007387 */ /* 0x0109e20000100800 */
[----:B------:R-:W-:Y:S02]  /*1e300*/  STL [R1+0x1fa0], R25 ;  /* 0x001fa01901007387 */ /* 0x000fe40000100800 */
[----:B------:R-:W-:-:S04]  /*1e310*/  IMAD.WIDE R14, R4, 0x2, R14 ;  /* 0x00000002040e7825 */ /* 0x000fc800078e020e */
[----:B0-----:R-:W-:Y:S01]  /*1e320*/  IMAD.WIDE R12, R4, 0x2, R6 ;  /* 0x00000002040c7825 */ /* 0x001fe200078e0206 */
[----:B--2---:R-:W-:Y:S03]  /*1e330*/  STL [R1+0x1fa4], R9 ;  /* 0x001fa40901007387 */ /* 0x004fe60000100800 */
[----:B-----5:R-:W-:Y:S02]  /*1e340*/  STL [R1+0x1fa8], R10 ;  /* 0x001fa80a01007387 */ /* 0x020fe40000100800 */
[----:B------:R-:W-:Y:S02]  /*1e350*/  STL [R1+0x1fac], R11 ;  /* 0x001fac0b01007387 */ /* 0x000fe40000100800 */
[----:B------:R-:W-:Y:S01]  /*1e360*/  STL [R1+0x20], R29 ;  /* 0x0000201d01007387 */ /* 0x000fe20000100800 */
[----:B------:R-:W2:Y:S01]  /*1e370*/  LDL R21, [R1+0x2c4] ;  /* 0x0002c40001157983 */ /* 0x000ea20000100800 */
[----:B------:R0:W-:Y:S02]  /*1e380*/  STL [R1+0x2c], R22 ;  /* 0x00002c1601007387 */ /* 0x0001e40000100800 */
[----:B----4-:R-:W4:Y:S02]  /*1e390*/  LDL R26, [R1+0x2b4] ;  /* 0x0002b400011a7983 */ /* 0x010f240000100800 */
[----:B------:R-:W5:Y:S01]  /*1e3a0*/  LDL R18, [R1+0x2b0] ;  /* 0x0002b00001127983 */ /* 0x000f620000100800 */
[----:B0-----:R-:W2:Y:S01]  /*1e3b0*/  LDL R22, [R1+0x2c0] ;  /* 0x0002c00001167983 */ /* 0x001ea20000100800 */
[----:B------:R-:W-:Y:S02]  /*1e3c0*/  STL [R1+0x24], R5 ;  /* 0x0000240501007387 */ /* 0x000fe40000100800 */
[----:B------:R-:W2:Y:S02]  /*1e3d0*/  LDL R27, [R1+0x2f4] ;  /* 0x0002f400011b7983 */ /* 0x000ea40000100800 */
[----:B------:R-:W2:Y:S01]  /*1e3e0*/  LDL R19, [R1+0x2f0] ;  /* 0x0002f00001137983 */ /* 0x000ea20000100800 */
[----:B------:R-:W2:Y:S04]  /*1e3f0*/  LDL R7, [R1+0x630] ;  /* 0x0006300001077983 */ /* 0x000ea80000100800 */
[----:B------:R-:W2:Y:S04]  /*1e400*/  LDL R24, [R1+0x640] ;  /* 0x0006400001187983 */ /* 0x000ea80000100800 */
[----:B------:R-:W2:Y:S04]  /*1e410*/  LDL R10, [R1+0x428] ;  /* 0x00042800010a7983 */ /* 0x000ea80000100800 */
[----:B-1----:R-:W2:Y:S01]  /*1e420*/  LDL.64 R16, [R1+0x828] ;  /* 0x0008280001107983 */ /* 0x002ea20000100a00 */
[----:B---3--:R-:W-:Y:S02]  /*1e430*/  STL [R1+0x1f98], R8 ;  /* 0x001f980801007387 */ /* 0x008fe40000100800 */
[----:B------:R0:W-:Y:S02]  /*1e440*/  STL [R1+0x14], R0 ;  /* 0x0000140001007387 */ /* 0x0001e40000100800 */
[----:B0-----:R0:W3:Y:S04]  /*1e450*/  LDG.E.U16 R0, [R14.64] ;  /* 0x000000060e007981 */ /* 0x0010e8000c1e1500 */
[----:B0-----:R2:W2:Y:S04]  /*1e460*/  LDG.E.U16 R14, [R12.64] ;  /* 0x000000060c0e7981 */ /* 0x0014a8000c1e1500 */
[----:B---3--:R0:W-:Y:S04]  /*1e470*/  STL [R1+0x1f94], R0 ;  /* 0x001f940001007387 */ /* 0x0081e80000100800 */
[----:B0-----:R-:W3:Y:S01]  /*1e480*/  LDL.LU R0, [R1+0xe4] ;  /* 0x0000e40001007983 */ /* 0x001ee20000300800 */
[----:B------:R-:W-:Y:S01]  /*1e490*/  FMNMX R15, R2, R3, !PT ;  /* 0x00000003020f7209 */ /* 0x000fe20007800000 */
[----:B--2---:R-:W-:-:S03]  /*1e4a0*/  IMAD.WIDE R12, R4, 0x2, R16 ;  /* 0x00000002040c7825 */ /* 0x004fc600078e0210 */
[----:B------:R-:W-:Y:S01]  /*1e4b0*/  FMNMX R15, R28, R15, !PT ;  /* 0x0000000f1c0f7209 */ /* 0x000fe20007800000 */
[----:B------:R-:W-:Y:S01]  /*1e4c0*/  STL [R1+0x1fb4], R14 ;  /* 0x001fb40e01007387 */ /* 0x000fe20000100800 */
[----:B------:R-:W-:Y:S02]  /*1e4d0*/  STL [R1+0x1fc0], R2 ;  /* 0x001fc00201007387 */ /* 0x000fe40000100800 */
[----:B------:R0:W-:Y:S01]  /*1e4e0*/  STL [R1+0x1fbc], R3 ;  /* 0x001fbc0301007387 */ /* 0x0001e20000100800 */
[----:B---3--:R-:W-:Y:S02]  /*1e4f0*/  FMNMX R16, R0, R15, !PT ;  /* 0x0000000f00107209 */ /* 0x008fe40007800000 */
[----:B------:R1:W2:Y:S04]  /*1e500*/  LDG.E.U16 R15, [R12.64] ;  /* 0x000000060c0f7981 */ /* 0x0002a8000c1e1500 */
[----:B------:R-:W-:Y:S01]  /*1e510*/  STL [R1+0x1fc8], R28 ;  /* 0x001fc81c01007387 */ /* 0x000fe20000100800 */
[----:B------:R-:W3:Y:S02]  /*1e520*/  LDL.64 R8, [R1+0x808] ;  /* 0x0008080001087983 */ /* 0x000ee40000100a00 */
[----:B------:R-:W3:Y:S02]  /*1e530*/  LDL R6, [R1+0x690] ;  /* 0x0006900001067983 */ /* 0x000ee40000100800 */
[----:B------:R-:W-:Y:S01]  /*1e540*/  STL [R1+0x1fcc], R0 ;  /* 0x001fcc0001007387 */ /* 0x000fe20000100800 */
[----:B-1----:R-:W3:Y:S04]  /*1e550*/  LDL.64 R12, [R1+0x810] ;  /* 0x00081000010c7983 */ /* 0x002ee80000100a00 */
[----:B--2---:R1:W-:Y:S01]  /*1e560*/  STL [R1+0x1fd4], R15 ;  /* 0x001fd40f01007387 */ /* 0x0043e20000100800 */
[----:B------:R-:W-:Y:S01]  /*1e570*/  FMNMX R16, R21, R16, !PT ;  /* 0x0000001015107209 */ /* 0x000fe20007800000 */
[----:B0-----:R-:W2:Y:S02]  /*1e580*/  LDL.64 R2, [R1+0x7e8] ;  /* 0x0007e80001027983 */ /* 0x001ea40000100a00 */
[----:B-1----:R-:W2:Y:S01]  /*1e590*/  LDL.64 R14, [R1+0x7f0] ;  /* 0x0007f000010e7983 */ /* 0x002ea20000100a00 */
[----:B------:R-:W-:Y:S01]  /*1e5a0*/  FMNMX R17, R22, R16, !PT ;  /* 0x0000001016117209 */ /* 0x000fe20007800000 */
[----:B---3--:R-:W-:-:S04]  /*1e5b0*/  IMAD.WIDE R12, R4, 0x2, R12 ;  /* 0x00000002040c7825 */ /* 0x008fc800078e020c */
[----:B------:R-:W3:Y:S01]  /*1e5c0*/  LDL.LU R5, [R1+0xc4] ;  /* 0x0000c40001057983 */ /* 0x000ee20000300800 */
[----:B------:R-:W3:Y:S01]  /*1e5d0*/  LDL R29, [R1+0x684] ;  /* 0x00068400011d7983 */ /* 0x000ee20000100800 */
[----:B----4-:R-:W-:-:S03]  /*1e5e0*/  FMNMX R17, R26, R17, !PT ;  /* 0x000000111a117209 */ /* 0x010fc60007800000 */
[----:B------:R2:W4:Y:S01]  /*1e5f0*/  LDG.E.U16 R16, [R12.64] ;  /* 0x000000060c107981 */ /* 0x000522000c1e1500 */
[----:B------:R-:W3:Y:S02]  /*1e600*/  LDL.LU R20, [R1+0xb4] ;  /* 0x0000b40001147983 */ /* 0x000ee40000300800 */
[----:B------:R-:W3:Y:S01]  /*1e610*/  LDL R21, [R1+0x674] ;  /* 0x0006740001157983 */ /* 0x000ee20000100800 */
[----:B-----5:R-:W-:Y:S01]  /*1e620*/  FMNMX R18, R18, R17, !PT ;  /* 0x0000001112127209 */ /* 0x020fe20007800000 */
[----:B------:R-:W5:Y:S03]  /*1e630*/  LDL.LU R22, [R1+0x94] ;  /* 0x0000940001167983 */ /* 0x000f660000300800 */
[----:B------:R-:W-:-:S04]  /*1e640*/  FMNMX R18, R27, R18, !PT ;  /* 0x000000121b127209 */ /* 0x000fc80007800000 */
[----:B------:R-:W-:Y:S01]  /*1e650*/  FMNMX R19, R19, R18, !PT ;  /* 0x0000001213137209 */ /* 0x000fe20007800000 */
[----:B--2---:R-:W-:-:S05]  /*1e660*/  IMAD.WIDE R12, R4, 0x2, R14 ;  /* 0x00000002040c7825 */ /* 0x004fca00078e020e */
[----:B------:R0:W2:Y:S02]  /*1e670*/  LDG.E.U16 R17, [R12.64] ;  /* 0x000000060c117981 */ /* 0x0000a4000c1e1500 */
[----:B0-----:R-:W-:-:S05]  /*1e680*/  IMAD.WIDE R12, R4, 0x2, R8 ;  /* 0x00000002040c7825 */ /* 0x001fca00078e0208 */
[----:B------:R0:W2:Y:S02]  /*1e690*/  LDG.E.U16 R18, [R12.64] ;  /* 0x000000060c127981 */ /* 0x0000a4000c1e1500 */
[----:B0-----:R-:W-:-:S06]  /*1e6a0*/  IMAD.WIDE R12, R4, 0x2, R2 ;  /* 0x00000002040c7825 */ /* 0x001fcc00078e0202 */
[----:B------:R0:W2:Y:S01]  /*1e6b0*/  LDG.E.U16 R12, [R12.64] ;  /* 0x000000060c0c7981 */ /* 0x0000a2000c1e1500 */
[----:B------:R-:W-:Y:S06]  /*1e6c0*/  BAR.SYNC.DEFER_BLOCKING 0x0 ;  /* 0x0000000000007b1d */ /* 0x000fec0000010000 */
[----:B----4-:R-:W-:Y:S01]  /*1e6d0*/  STL [R1+0x1fd8], R16 ;  /* 0x001fd81001007387 */ /* 0x010fe20000100800 */
[----:B------:R-:W-:Y:S01]  /*1e6e0*/  FMNMX R19, R7, R19, !PT ;  /* 0x0000001307137209 */ /* 0x000fe20007800000 */
[----:B------:R-:W4:Y:S03]  /*1e6f0*/  LDL R25, [R1+0x680] ;  /* 0x0006800001197983 */ /* 0x000f260000100800 */
[----:B------:R-:W-:-:S04]  /*1e700*/  FMNMX R19, R24, R19, !PT ;  /* 0x0000001318137209 */ /* 0x000fc80007800000 */
[----:B0-----:R-:W-:-:S04]  /*1e710*/  FMNMX R13, R6, R19, !PT ;  /* 0x00000013060d7209 */ /* 0x001fc80007800000 */
[----:B---3--:R-:W-:-:S04]  /*1e720*/  FMNMX R13, R29, R13, !PT ;  /* 0x0000000d1d0d7209 */ /* 0x008fc80007800000 */
[----:B------:R-:W-:Y:S01]  /*1e730*/  FMNMX R13, R21, R13, !PT ;  /* 0x0000000d150d7209 */ /* 0x000fe20007800000 */
[----:B------:R-:W-:Y:S01]  /*1e740*/  STS.U16 [R10+0x10000], R5 ;  /* 0x010000050a007388 */ /* 0x000fe20000000400 */
[----:B------:R-:W-:Y:S02]  /*1e750*/  STS.U16 [R10+0x10800], R20 ;  /* 0x010800140a007388 */ /* 0x000fe40000000400 */
[----:B-----5:R-:W-:Y:S01]  /*1e760*/  STS.U16 [R10+0x11000], R22 ;  /* 0x011000160a007388 */ /* 0x020fe20000000400 */
[----:B--2---:R-:W-:Y:S04]  /*1e770*/  STL [R1+0x1fdc], R17 ;  /* 0x001fdc1101007387 */ /* 0x004fe80000100800 */
[----:B------:R0:W-:Y:S01]  /*1e780*/  STL [R1+0x1fe0], R18 ;  /* 0x001fe01201007387 */ /* 0x0001e20000100800 */
[----:B------:R-:W2:Y:S02]  /*1e790*/  LDL.LU R27, [R1+0x84] ;  /* 0x00008400011b7983 */ /* 0x000ea40000300800 */
[----:B------:R-:W3:Y:S02]  /*1e7a0*/  LDL R26, [R1+0x6d0] ;  /* 0x0006d000011a7983 */ /* 0x000ee40000100800 */
[----:B------:R-:W5:Y:S01]  /*1e7b0*/  LDL.LU R7, [R1+0x70] ;  /* 0x0000700001077983 */ /* 0x000f620000300800 */
[----:B------:R-:W5:Y:S01]  /*1e7c0*/  LDL R4, [R1+0x6c8] ;  /* 0x0006c80001047983 */ /* 0x000f620000100800 */
[----:B------:R-:W5:Y:S02]  /*1e7d0*/  LDL.LU R24, [R1+0x48] ;  /* 0x0000480001187983 */ /* 0x000f640000300800 */
[----:B------:R-:W5:Y:S01]  /*1e7e0*/  LDL R29, [R1+0x6c4] ;  /* 0x0006c400011d7983 */ /* 0x000f620000100800 */
[----:B0-----:R-:W5:Y:S01]  /*1e7f0*/  LDL R18, [R1+0xbf0] ;  /* 0x000bf00001127983 */ /* 0x001f620000100800 */
[----:B------:R-:W5:Y:S02]  /*1e800*/  LDL.LU R20, [R1+0x44] ;  /* 0x0000440001147983 */ /* 0x000f640000300800 */
[----:B------:R-:W5:Y:S02]  /*1e810*/  LDL R5, [R1+0x6dc] ;  /* 0x0006dc0001057983 */ /* 0x000f640000100800 */
[----:B------:R-:W5:Y:S01]  /*1e820*/  LDL.LU R21, [R1+0x40] ;  /* 0x0000400001157983 */ /* 0x000f620000300800 */
[----:B------:R-:W5:Y:S01]  /*1e830*/  LDL R22, [R1+0x724] ;  /* 0x0007240001167983 */ /* 0x000f620000100800 */
[----:B------:R-:W5:Y:S02]  /*1e840*/  LDL.LU R19, [R1+0x3c] ;  /* 0x00003c0001137983 */ /* 0x000f640000300800 */
[----:B------:R-:W5:Y:S02]  /*1e850*/  LDL R17, [R1+0x718] ;  /* 0x0007180001117983 */ /* 0x000f640000100800 */
[----:B------:R-:W5:Y:S01]  /*1e860*/  LDL.LU R6, [R1+0x28] ;  /* 0x0000280001067983 */ /* 0x000f620000300800 */
[----:B------:R-:W5:Y:S01]  /*1e870*/  LDL R16, [R1+0x70c] ;  /* 0x00070c0001107983 */ /* 0x000f620000100800 */
[----:B------:R-:W5:Y:S02]  /*1e880*/  LDL.LU R15, [R1+0x10] ;  /* 0x00001000010f7983 */ /* 0x000f640000300800 */
[----:B------:R-:W5:Y:S01]  /*1e890*/  LDL R0, [R1+0x714] ;  /* 0x0007140001007983 */ /* 0x000f620000100800 */
[----:B----4-:R-:W-:Y:S01]  /*1e8a0*/  FMNMX R13, R25, R13, !PT ;  /* 0x0000000d190d7209 */ /* 0x010fe20007800000 */
[----:B------:R-:W4:Y:S01]  /*1e8b0*/  LDL.LU R28, [R1+0xc] ;  /* 0x00000c00011c7983 */ /* 0x000f220000300800 */
[----:B------:R-:W4:Y:S02]  /*1e8c0*/  LDL R3, [R1+0x774] ;  /* 0x0007740001037983 */ /* 0x000f240000100800 */
[----:B------:R-:W4:Y:S02]  /*1e8d0*/  LDL.LU R2, [R1+0x8] ;  /* 0x0000080001027983 */ /* 0x000f240000300800 */
[----:B------:R-:W4:Y:S01]  /*1e8e0*/  LDL R14, [R1+0x770] ;  /* 0x00077000010e7983 */ /* 0x000f220000100800 */
[----:B------:R-:W4:Y:S04]  /*1e8f0*/  LDL R8, [R1+0x764] ;  /* 0x0007640001087983 */ /* 0x000f280000100800 */
[----:B------:R-:W4:Y:S01]  /*1e900*/  LDL R11, [R1+0x7c4] ;  /* 0x0007c400010b7983 */ /* 0x000f220000100800 */
[----:B---3--:R-:W-:-:S03]  /*1e910*/  FMNMX R13, R26, R13, !PT ;  /* 0x0000000d1a0d7209 */ /* 0x008fc60007800000 */
[----:B--2---:R0:W-:Y:S01]  /*1e920*/  STS.U16 [R10+0x11800], R27 ;  /* 0x0118001b0a007388 */ /* 0x0041e20000000400 */
[----:B-----5:R-:W-:-:S03]  /*1e930*/  FMNMX R13, R4, R13, !PT ;  /* 0x0000000d040d7209 */ /* 0x020fc60007800000 */
[----:B------:R1:W-:Y:S01]  /*1e940*/  STS.U16 [R10+0x12000], R7 ;  /* 0x012000070a007388 */ /* 0x0003e20000000400 */
[----:B------:R2:W-:Y:S01]  /*1e950*/  STS.U16 [R10+0x12800], R24 ;  /* 0x012800180a007388 */ /* 0x0005e20000000400 */
[----:B------:R-:W-:Y:S02]  /*1e960*/  FMNMX R13, R29, R13, !PT ;  /* 0x0000000d1d0d7209 */ /* 0x000fe40007800000 */
[----:B0-----:R-:W3:Y:S01]  /*1e970*/  LDL R27, [R1+0x76c] ;  /* 0x00076c00011b7983 */ /* 0x001ee20000100800 */
[----:B------:R-:W5:Y:S02]  /*1e980*/  LDL.LU R9, [R1+0xdc] ;  /* 0x0000dc0001097983 */ /* 0x000f640000300800 */
[----:B------:R-:W5:Y:S01]  /*1e990*/  LDL R25, [R1+0x7b4] ;  /* 0x0007b40001197983 */ /* 0x000f620000100800 */
[----:B-1----:R-:W5:Y:S01]  /*1e9a0*/  LDL.LU R7, [R1+0xcc] ;  /* 0x0000cc0001077983 */ /* 0x002f620000300800 */
[----:B------:R-:W5:Y:S02]  /*1e9b0*/  LDL R4, [R1+0x7b0] ;  /* 0x0007b00001047983 */ /* 0x000f640000100800 */
[----:B--2---:R-:W2:Y:S02]  /*1e9c0*/  LDL.LU R24, [R1+0xc0] ;  /* 0x0000c00001187983 */ /* 0x004ea40000300800 */
[----:B------:R-:W2:Y:S01]  /*1e9d0*/  LDL.LU R26, [R1+0x4] ;  /* 0x00000400011a7983 */ /* 0x000ea20000300800 */
[----:B------:R-:W-:Y:S01]  /*1e9e0*/  FMNMX R13, R5, R13, !PT ;  /* 0x0000000d050d7209 */ /* 0x000fe20007800000 */
[----:B------:R-:W2:Y:S04]  /*1e9f0*/  LDL.LU R29, [R1+0x1ff8] ;  /* 0x001ff800011d7983 */ /* 0x000ea80000300800 */
[----:B------:R0:W-:Y:S01]  /*1ea00*/  STS.U16 [R10+0x13000], R20 ;  /* 0x013000140a007388 */ /* 0x0001e20000000400 */
[----:B------:R1:W-:Y:S01]  /*1ea10*/  STS.U16 [R10+0x13800], R21 ;  /* 0x013800150a007388 */ /* 0x0003e20000000400 */
[----:B------:R-:W-:-:S02]  /*1ea20*/  FMNMX R13, R22, R13, !PT ;  /* 0x0000000d160d7209 */ /* 0x000fc40007800000 */
[----:B0-----:R-:W2:Y:S01]  /*1ea30*/  LDL.LU R20, [R1+0x1ff4] ;  /* 0x001ff40001147983 */ /* 0x001ea20000300800 */
[----:B------:R-:W2:Y:S02]  /*1ea40*/  LDL.LU R5, [R1+0xa0] ;  /* 0x0000a00001057983 */ /* 0x000ea40000300800 */
[----:B-1----:R-:W2:Y:S02]  /*1ea50*/  LDL.LU R21, [R1+0x1ff0] ;  /* 0x001ff00001157983 */ /* 0x002ea40000300800 */
[----:B------:R-:W2:Y:S01]  /*1ea60*/  LDL.LU R22, [R1+0x1fec] ;  /* 0x001fec0001167983 */ /* 0x000ea20000300800 */
[----:B------:R-:W-:Y:S01]  /*1ea70*/  STS.U16 [R10+0x14000], R19 ;  /* 0x014000130a007388 */ /* 0x000fe20000000400 */
[----:B------:R0:W-:Y:S03]  /*1ea80*/  STS.U16 [R10+0x14800], R6 ;  /* 0x014800060a007388 */ /* 0x0001e60000000400 */
[----:B0-----:R-:W2:Y:S01]  /*1ea90*/  LDL.LU R6, [R1+0x80] ;  /* 0x0000800001067983 */ /* 0x001ea20000300800 */
[----:B------:R-:W-:-:S04]  /*1eaa0*/  FMNMX R13, R17, R13, !PT ;  /* 0x0000000d110d7209 */ /* 0x000fc80007800000 */
[----:B------:R-:W-:-:S04]  /*1eab0*/  FMNMX R13, R16, R13, !PT ;  /* 0x0000000d100d7209 */ /* 0x000fc80007800000 */
[----:B------:R-:W-:-:S04]  /*1eac0*/  FMNMX R13, R0, R13, !PT ;  /* 0x0000000d000d7209 */ /* 0x000fc80007800000 */
[----:B----4-:R-:W-:-:S04]  /*1ead0*/  FMNMX R13, R3, R13, !PT ;  /* 0x0000000d030d7209 */ /* 0x010fc80007800000 */
[----:B------:R-:W-:Y:S01]  /*1eae0*/  FMNMX R13, R14, R13, !PT ;  /* 0x0000000d0e0d7209 */ /* 0x000fe20007800000 */
[----:B------:R-:W-:Y:S01]  /*1eaf0*/  STS.U16 [R10+0x15000], R15 ;  /* 0x0150000f0a007388 */ /* 0x000fe20000000400 */
[----:B------:R-:W-:Y:S02]  /*1eb00*/  STS.U16 [R10+0x15800], R28 ;  /* 0x0158001c0a007388 */ /* 0x000fe40000000400 */
[----:B------:R-:W-:Y:S01]  /*1eb10*/  STS.U16 [R10+0x16000], R2 ;  /* 0x016000020a007388 */ /* 0x000fe20000000400 */
[----:B---3--:R-:W-:Y:S02]  /*1eb20*/  FMNMX R13, R27, R13, !PT ;  /* 0x0000000d1b0d7209 */ /* 0x008fe40007800000 */
[----:B------:R-:W3:Y:S02]  /*1eb30*/  LDL R27, [R1+0xbc] ;  /* 0x0000bc00011b7983 */ /* 0x000ee40000100800 */
[----:B------:R-:W-:-:S04]  /*1eb40*/  FMNMX R13, R8, R13, !PT ;  /* 0x0000000d080d7209 */ /* 0x000fc80007800000 */
[----:B------:R-:W-:-:S04]  /*1eb50*/  FMNMX R13, R11, R13, !PT ;  /* 0x0000000d0b0d7209 */ /* 0x000fc80007800000 */
[----:B-----5:R-:W-:-:S04]  /*1eb60*/  FMNMX R13, R25, R13, !PT ;  /* 0x0000000d190d7209 */ /* 0x020fc80007800000 */
[----:B------:R-:W-:Y:S01]  /*1eb70*/  FMNMX R13, R4, R13, !PT ;  /* 0x0000000d040d7209 */ /* 0x000fe20007800000 */
[----:B--2---:R-:W-:Y:S01]  /*1eb80*/  STS.U16 [R10+0x16800], R22 ;  /* 0x016800160a007388 */ /* 0x004fe20000000400 */
[----:B------:R-:W-:Y:S02]  /*1eb90*/  STS.U16 [R10+0x17000], R21 ;  /* 0x017000150a007388 */ /* 0x000fe40000000400 */
[----:B------:R0:W-:Y:S02]  /*1eba0*/  STS.U16 [R10+0x17800], R20 ;  /* 0x017800140a007388 */ /* 0x0001e40000000400 */
[----:B------:R1:W-:Y:S01]  /*1ebb0*/  STS.U16 [R18+0x10200], R9 ;  /* 0x0102000912007388 */ /* 0x0003e20000000400 */
[----:B------:R-:W-:Y:S01]  /*1ebc0*/  STS.U16 [R18+0x10a00], R7 ;  /* 0x010a000712007388 */ /* 0x000fe20000000400 */
[----:B------:R2:W-:Y:S02]  /*1ebd0*/  STS.U16 [R18+0x11200], R24 ;  /* 0x0112001812007388 */ /* 0x0005e40000000400 */
[----:B------:R4:W-:Y:S01]  /*1ebe0*/  STS.U16 [R18+0x11a00], R5 ;  /* 0x011a000512007388 */ /* 0x0009e20000000400 */
[----:B0-----:R-:W5:Y:S01]  /*1ebf0*/  LDL.LU R10, [R1+0x64] ;  /* 0x00006400010a7983 */ /* 0x001f620000300800 */
[----:B-1----:R-:W5:Y:S02]  /*1ec00*/  LDL R9, [R1+0x130] ;  /* 0x0001300001097983 */ /* 0x002f640000100800 */
[----:B--2---:R-:W2:Y:S01]  /*1ec10*/  LDL R24, [R1+0x2cc] ;  /* 0x0002cc0001187983 */ /* 0x004ea20000100800 */
[----:B------:R-:W-:Y:S01]  /*1ec20*/  FMNMX R20, R23, R13, !PT ;  /* 0x0000000d17147209 */ /* 0x000fe20007800000 */
[----:B------:R0:W-:Y:S04]  /*1ec30*/  STS.U16 [R18+0x12200], R6 ;  /* 0x0122000612007388 */ /* 0x0001e80000000400 */
[----:B------:R-:W2:Y:S01]  /*1ec40*/  LDL.LU R23, [R1+0x1fe8] ;  /* 0x001fe80001177983 */ /* 0x000ea20000300800 */
[----:B------:R-:W2:Y:S02]  /*1ec50*/  LDL R4, [R1+0x2c8] ;  /* 0x0002c80001047983 */ /* 0x000ea40000100800 */
[----:B------:R-:W2:Y:S02]  /*1ec60*/  LDL R21, [R1+0x2bc] ;  /* 0x0002bc0001157983 */ /* 0x000ea40000100800 */
[----:B------:R-:W2:Y:S01]  /*1ec70*/  LDL R22, [R1+0x1c] ;  /* 0x00001c0001167983 */ /* 0x000ea20000100800 */
[----:B------:R-:W2:Y:S04]  /*1ec80*/  LDL R17, [R1+0x18] ;  /* 0x0000180001117983 */ /* 0x000ea80000100800 */
[----:B------:R-:W2:Y:S04]  /*1ec90*/  LDL R25, [R1+0x2b8] ;  /* 0x0002b80001197983 */ /* 0x000ea80000100800 */
[----:B----4-:R-:W4:Y:S04]  /*1eca0*/  LDL R5, [R1+0x4c] ;  /* 0x00004c0001057983 */ /* 0x010f280000100800 */
[----:B------:R-:W4:Y:S04]  /*1ecb0*/  LDL R16, [R1+0x58] ;  /* 0x0000580001107983 */ /* 0x000f280000100800 */
[----:B------:R-:W4:Y:S04]  /*1ecc0*/  LDL R15, [R1+0x50] ;  /* 0x00005000010f7983 */ /* 0x000f280000100800 */
[----:B------:R-:W4:Y:S04]  /*1ecd0*/  LDL R11, [R1+0x644] ;  /* 0x00064400010b7983 */ /* 0x000f280000100800 */
[----:B0-----:R-:W4:Y:S01]  /*1ece0*/  LDL R6, [R1+0x100] ;  /* 0x0001000001067983 */ /* 0x001f220000100800 */
[----:B------:R-:W-:-:S02]  /*1ecf0*/  FMNMX R13, R26, R29, !PT ;  /* 0x0000001d1a0d7209 */ /* 0x000fc40007800000 */
[----:B------:R-:W4:Y:S02]  /*1ed00*/  LDL.LU R29, [R1+0x1fe4] ;  /* 0x001fe400011d7983 */ /* 0x000f240000300800 */
[----:B------:R-:W4:Y:S01]  /*1ed10*/  LDL R7, [R1+0x150] ;  /* 0x0001500001077983 */ /* 0x000f220000100800 */
[----:B------:R-:W4:Y:S04]  /*1ed20*/  LDL R0, [R1+0x134] ;  /* 0x0001340001007983 */ /* 0x000f280000100800 */
[----:B------:R-:W4:Y:S04]  /*1ed30*/  LDL R28, [R1+0x63c] ;  /* 0x00063c00011c7983 */ /* 0x000f280000100800 */
[----:B------:R-:W4:Y:S04]  /*1ed40*/  LDL R3, [R1+0x2dc] ;  /* 0x0002dc0001037983 */ /* 0x000f280000100800 */
[----:B------:R-:W4:Y:S04]  /*1ed50*/  LDL R2, [R1+0x634] ;  /* 0x0006340001027983 */ /* 0x000f280000100800 */
[----:B------:R-:W4:Y:S04]  /*1ed60*/  LDL R14, [R1+0x2d8] ;  /* 0x0002d800010e7983 */ /* 0x000f280000100800 */
[----:B------:R-:W4:Y:S01]  /*1ed70*/  LDL R8, [R1+0x638] ;  /* 0x0006380001087983 */ /* 0x000f220000100800 */
[----:B---3--:R-:W-:-:S03]  /*1ed80*/  FMNMX R13, R27, R13, !PT ;  /* 0x0000000d1b0d7209 */ /* 0x008fc60007800000 */
[----:B------:R-:W3:Y:S04]  /*1ed90*/  LDL R27, [R1+0x2ec] ;  /* 0x0002ec00011b7983 */ /* 0x000ee80000100800 */
[----:B-----5:R0:W-:Y:S01]  /*1eda0*/  STS.U16 [R18+0x12a00], R10 ;  /* 0x012a000a12007388 */ /* 0x0201e20000000400 */
[----:B------:R-:W-:Y:S02]  /*1edb0*/  FMNMX R13, R9, R13, !PT ;  /* 0x0000000d090d7209 */ /* 0x000fe40007800000 */
[----:B------:R-:W5:Y:S01]  /*1edc0*/  LDL R9, [R1+0x2d4] ;  /* 0x0002d40001097983 */ /* 0x000f620000100800 */
[----:B0-----:R-:W5:Y:S01]  /*1edd0*/  LDL R10, [R1+0x2e8] ;  /* 0x0002e800010a7983 */ /* 0x001f620000100800 */
[----:B--2---:R-:W-:-:S03]  /*1ede0*/  FMNMX R13, R24, R13, !PT ;  /* 0x0000000d180d7209 */ /* 0x004fc60007800000 */
[----:B----4-:R0:W-:Y:S01]  /*1edf0*/  STS.U16 [R18+0x13200], R29 ;  /* 0x0132001d12007388 */ /* 0x0101e20000000400 */
[----:B------:R-:W-:Y:S02]  /*1ee00*/  FMNMX R13, R4, R13, !PT ;  /* 0x0000000d040d7209 */ /* 0x000fe40007800000 */
[----:B0-----:R-:W-:Y:S02]  /*1ee10*/  MOV R29, R18 ;  /* 0x00000012001d7202 */ /* 0x001fe40000000f00 */
[----:B------:R-:W2:Y:S01]  /*1ee20*/  LDL.LU R18, [R1+0x1fe0] ;  /* 0x001fe00001127983 */ /* 0x000ea20000300800 */
[----:B------:R-:W4:Y:S02]  /*1ee30*/  LDL R24, [R1+0x698] ;  /* 0x0006980001187983 */ /* 0x000f240000100800 */
[----:B------:R-:W2:Y:S01]  /*1ee40*/  LDL R4, [R1+0x2e4] ;  /* 0x0002e40001047983 */ /* 0x000ea20000100800 */
[----:B------:R-:W0:Y:S01]  /*1ee50*/  SHFL.BFLY PT, R19, R20, 0x2, 0x1f ;  /* 0x0c401f0014137f89 */ /* 0x000e2200000e0000 */
[----:B------:R-:W-:Y:S01]  /*1ee60*/  FMNMX R21, R21, R13, !PT ;  /* 0x0000000d15157209 */ /* 0x000fe20007800000 */
[----:B------:R-:W-:-:S02]  /*1ee70*/  FMNMX R13, R17, R22, !PT ;  /* 0x00000016110d7209 */ /* 0x000fc40007800000 */
[----:B------:R1:W-:Y:S04]  /*1ee80*/  STS.U16 [R29+0x13a00], R23 ;  /* 0x013a00171d007388 */ /* 0x0003e80000000400 */
[----:B------:R-:W2:Y:S01]  /*1ee90*/  LDL R17, [R1+0x648] ;  /* 0x0006480001117983 */ /* 0x000ea20000100800 */
[----:B------:R-:W-:Y:S02]  /*1eea0*/  FMNMX R21, R25, R21, !PT ;  /* 0x0000001519157209 */ /* 0x000fe40007800000 */
[----:B------:R-:W-:Y:S01]  /*1eeb0*/  FMNMX R13, R5, R13, !PT ;  /* 0x0000000d050d7209 */ /* 0x000fe20007800000 */
[----:B------:R-:W2:Y:S01]  /*1eec0*/  LDL R25, [R1+0x2d0] ;  /* 0x0002d00001197983 */ /* 0x000ea20000100800 */
[----:B------:R-:W2:Y:S01]  /*1eed0*/  LDL R5, [R1+0x694] ;  /* 0x0006940001057983 */ /* 0x000ea20000100800 */
[----:B------:R-:W-:-:S02]  /*1eee0*/  FMNMX R21, R11, R21, !PT ;  /* 0x000000150b157209 */ /* 0x000fc40007800000 */
[----:B------:R-:W-:Y:S01]  /*1eef0*/  FMNMX R13, R0, R13, !PT ;  /* 0x0000000d000d7209 */ /* 0x000fe20007800000 */
[----:B------:R-:W2:Y:S01]  /*1ef00*/  LDL R11, [R1+0x2e0] ;  /* 0x0002e000010b7983 */ /* 0x000ea20000100800 */
[----:B------:R-:W2:Y:S01]  /*1ef10*/  LDL R22, [R1+0x660] ;  /* 0x0006600001167983 */ /* 0x000ea20000100800 */
[----:B0-----:R-:W-:Y:S01]  /*1ef20*/  FMNMX R19, R20, R19, !PT ;  /* 0x0000001314137209 */ /* 0x001fe20007800000 */
[----:B------:R-:W-:Y:S01]  /*1ef30*/  FMNMX R20, R15, R16, !PT ;  /* 0x000000100f147209 */ /* 0x000fe20007800000 */
[----:B------:R-:W-:Y:S02]  /*1ef40*/  FMNMX R21, R28, R21, !PT ;  /* 0x000000151c157209 */ /* 0x000fe40007800000 */
[----:B------:R-:W-:Y:S01]  /*1ef50*/  FMNMX R13, R3, R13, !PT ;  /* 0x0000000d030d7209 */ /* 0x000fe20007800000 */
[----:B-1----:R-:W2:Y:S01]  /*1ef60*/  LDL R29, [R1+0x64c] ;  /* 0x00064c00011d7983 */ /* 0x002ea20000100800 */
[----:B------:R-:W-:Y:S02]  /*1ef70*/  FMNMX R20, R6, R20, !PT ;  /* 0x0000001406147209 */ /* 0x000fe40007800000 */
[----:B------:R-:W2:Y:S01]  /*1ef80*/  LDL R6, [R1+0x654] ;  /* 0x0006540001067983 */ /* 0x000ea20000100800 */
[----:B------:R-:W-:Y:S01]  /*1ef90*/  FMNMX R21, R2, R21, !PT ;  /* 0x0000001502157209 */ /* 0x000fe20007800000 */
[----:B------:R-:W2:Y:S01]  /*1efa0*/  LDL R23, [R1+0x67c] ;  /* 0x00067c0001177983 */ /* 0x000ea20000100800 */
[----:B------:R-:W-:-:S02]  /*1efb0*/  FMNMX R20, R7, R20, !PT ;  /* 0x0000001407147209 */ /* 0x000fc40007800000 */
[----:B------:R-:W2:Y:S01]  /*1efc0*/  LDL R7, [R1+0x68c] ;  /* 0x00068c0001077983 */ /* 0x000ea20000100800 */
[----:B------:R-:W-:Y:S02]  /*1efd0*/  FMNMX R13, R14, R13, !PT ;  /* 0x0000000d0e0d7209 */ /* 0x000fe40007800000 */
[----:B------:R-:W-:Y:S01]  /*1efe0*/  FMNMX R21, R8, R21, !PT ;  /* 0x0000001508157209 */ /* 0x000fe20007800000 */
[----:B------:R-:W2:Y:S04]  /*1eff0*/  LDL R16, [R1+0x6e0] ;  /* 0x0006e00001107983 */ /* 0x000ea80000100800 */
[----:B------:R-:W2:Y:S04]  /*1f000*/  LDL R14, [R1+0x65c] ;  /* 0x00065c00010e7983 */ /* 0x000ea80000100800 */
[----:B------:R-:W2:Y:S04]  /*1f010*/  LDL R15, [R1+0x6d8] ;  /* 0x0006d800010f7983 */ /* 0x000ea80000100800 */
[----:B------:R-:W2:Y:S04]  /*1f020*/  LDL R0, [R1+0x6d4] ;  /* 0x0006d40001007983 */ /* 0x000ea80000100800 */
[----:B------:R-:W2:Y:S04]  /*1f030*/  LDL R28, [R1+0x6bc] ;  /* 0x0006bc00011c7983 */ /* 0x000ea80000100800 */
[----:B------:R-:W2:Y:S04]  /*1f040*/  LDL R3, [R1+0x728] ;  /* 0x0007280001037983 */ /* 0x000ea80000100800 */
[----:B------:R-:W2:Y:S04]  /*1f050*/  LDL R2, [R1+0x6b8] ;  /* 0x0006b80001027983 */ /* 0x000ea80000100800 */
[----:B------:R-:W2:Y:S01]  /*1f060*/  LDL R8, [R1+0x720] ;  /* 0x0007200001087983 */ /* 0x000ea20000100800 */
[----:B---3--:R-:W-:-:S03]  /*1f070*/  FMNMX R20, R27, R20, !PT ;  /* 0x000000141b147209 */ /* 0x008fc60007800000 */
[----:B------:R-:W3:Y:S01]  /*1f080*/  LDL R27, [R1+0x658] ;  /* 0x00065800011b7983 */ /* 0x000ee20000100800 */
[----:B-----5:R-:W-:-:S03]  /*1f090*/  FMNMX R13, R9, R13, !PT ;  /* 0x0000000d090d7209 */ /* 0x020fc60007800000 */
[----:B------:R-:W5:Y:S01]  /*1f0a0*/  LDL R9, [R1+0x664] ;  /* 0x0006640001097983 */ /* 0x000f620000100800 */
[----:B------:R-:W-:-:S03]  /*1f0b0*/  FMNMX R20, R10, R20, !PT ;  /* 0x000000140a147209 */ /* 0x000fc60007800000 */
[----:B------:R-:W5:Y:S01]  /*1f0c0*/  LDL R10, [R1+0x650] ;  /* 0x00065000010a7983 */ /* 0x000f620000100800 */
[----:B----4-:R-:W-:Y:S02]  /*1f0d0*/  FMNMX R21, R24, R21, !PT ;  /* 0x0000001518157209 */ /* 0x010fe40007800000 */
[----:B--2---:R-:W-:Y:S01]  /*1f0e0*/  FMNMX R20, R4, R20, !PT ;  /* 0x0000001404147209 */ /* 0x004fe20007800000 */
[----:B------:R-:W2:Y:S04]  /*1f0f0*/  LDL R24, [R1+0x6e4] ;  /* 0x0006e40001187983 */ /* 0x000ea80000100800 */
[----:B------:R-:W4:Y:S01]  /*1f100*/  LDL R4, [R1+0x6ac] ;  /* 0x0006ac0001047983 */ /* 0x000f220000100800 */
[----:B------:R-:W-:Y:S02]  /*1f110*/  FMNMX R13, R25, R13, !PT ;  /* 0x0000000d190d7209 */ /* 0x000fe40007800000 */
[----:B------:R-:W-:Y:S01]  /*1f120*/  FMNMX R21, R5, R21, !PT ;  /* 0x0000001505157209 */ /* 0x000fe20007800000 */
[----:B------:R-:W4:Y:S04]  /*1f130*/  LDL R25, [R1+0x6c0] ;  /* 0x0006c00001197983 */ /* 0x000f280000100800 */
[----:B------:R-:W4:Y:S01]  /*1f140*/  LDL R5, [R1+0x6a8] ;  /* 0x0006a80001057983 */ /* 0x000f220000100800 */
[----:B------:R-:W-:-:S02]  /*1f150*/  FMNMX R20, R11, R20, !PT ;  /* 0x000000140b147209 */ /* 0x000fc40007800000 */
[----:B------:R-:W4:Y:S01]  /*1f160*/  LDL R11, [R1+0x6b4] ;  /* 0x0006b400010b7983 */ /* 0x000f220000100800 */
[----:B------:R-:W-:Y:S02]  /*1f170*/  FMNMX R13, R6, R13, !PT ;  /* 0x0000000d060d7209 */ /* 0x000fe40007800000 */
[----:B------:R-:W4:Y:S01]  /*1f180*/  LDL R6, [R1+0x6a4] ;  /* 0x0006a40001067983 */ /* 0x000f220000100800 */
[----:B------:R-:W-:-:S03]  /*1f190*/  FMNMX R21, R7, R21, !PT ;  /* 0x0000001507157209 */ /* 0x000fc60007800000 */
[----:B------:R-:W4:Y:S01]  /*1f1a0*/  LDL R7, [R1+0x6a0] ;  /* 0x0006a00001077983 */ /* 0x000f220000100800 */
[----:B------:R-:W-:Y:S02]  /*1f1b0*/  FMNMX R21, R23, R21, !PT ;  /* 0x0000001517157209 */ /* 0x000fe40007800000 */
[----:B---3--:R-:W-:Y:S02]  /*1f1c0*/  FMNMX R20, R27, R20, !PT ;  /* 0x000000141b147209 */ /* 0x008fe40007800000 */
[----:B------:R-:W3:Y:S02]  /*1f1d0*/  LDL R27, [R1+0x6f8] ;  /* 0x0006f800011b7983 */ /* 0x000ee40000100800 */
[----:B-----5:R-:W-:Y:S02]  /*1f1e0*/  FMNMX R20, R9, R20, !PT ;  /* 0x0000001409147209 */ /* 0x020fe40007800000 */
[----:B------:R-:W5:Y:S01]  /*1f1f0*/  LDL R9, [R1+0x6fc] ;  /* 0x0006fc0001097983 */ /* 0x000f620000100800 */
[----:B------:R-:W-:-:S03]  /*1f200*/  FMNMX R13, R10, R13, !PT ;  /* 0x0000000d0a0d7209 */ /* 0x000fc60007800000 */
[----:B------:R-:W5:Y:S01]  /*1f210*/  LDL R10, [R1+0x71c] ;  /* 0x00071c00010a7983 */ /* 0x000f620000100800 */
[----:B------:R-:W-:-:S04]  /*1f220*/  FMNMX R13, R29, R13, !PT ;  /* 0x0000000d1d0d7209 */ /* 0x000fc80007800000 */
[----:B------:R-:W-:Y:S02]  /*1f230*/  FMNMX R13, R17, R13, !PT ;  /* 0x0000000d110d7209 */ /* 0x000fe40007800000 */
[----:B--2---:R-:W-:Y:S02]  /*1f240*/  FMNMX R21, R24, R21, !PT ;  /* 0x0000001518157209 */ /* 0x004fe40007800000 */
[----:B----4-:R-:W-:Y:S01]  /*1f250*/  FMNMX R13, R4, R13, !PT ;  /* 0x0000000d040d7209 */ /* 0x010fe20007800000 */
[----:B------:R-:W2:Y:S04]  /*1f260*/  LDL R24, [R1+0x6f4] ;  /* 0x0006f40001187983 */ /* 0x000ea80000100800 */
[----:B------:R-:W4:Y:S01]  /*1f270*/  LDL R4, [R1+0x708] ;  /* 0x0007080001047983 */ /* 0x000f220000100800 */
[----:B------:R-:W-:-:S02]  /*1f280*/  FMNMX R20, R22, R20, !PT ;  /* 0x0000001416147209 */ /* 0x000fc40007800000 */
[----:B------:R-:W-:Y:S02]  /*1f290*/  FMNMX R21, R16, R21, !PT ;  /* 0x0000001510157209 */ /* 0x000fe40007800000 */
[----:B------:R-:W-:Y:S02]  /*1f2a0*/  FMNMX R20, R14, R20, !PT ;  /* 0x000000140e147209 */ /* 0x000fe40007800000 */
[----:B------:R-:W-:Y:S02]  /*1f2b0*/  FMNMX R13, R5, R13, !PT ;  /* 0x0000000d050d7209 */ /* 0x000fe40007800000 */
[----:B------:R-:W-:Y:S01]  /*1f2c0*/  FMNMX R21, R15, R21, !PT ;  /* 0x000000150f157209 */ /* 0x000fe20007800000 */
[----:B------:R-:W4:Y:S01]  /*1f2d0*/  LDL R14, [R1+0x710] ;  /* 0x00071000010e7983 */ /* 0x000f220000100800 */
[----:B------:R-:W-:-:S03]  /*1f2e0*/  FMNMX R20, R25, R20, !PT ;  /* 0x0000001419147209 */ /* 0x000fc60007800000 */
[----:B------:R-:W4:Y:S01]  /*1f2f0*/  LDL R5, [R1+0x784] ;  /* 0x0007840001057983 */ /* 0x000f220000100800 */
[----:B------:R-:W-:Y:S01]  /*1f300*/  FMNMX R21, R0, R21, !PT ;  /* 0x0000001500157209 */ /* 0x000fe20007800000 */
[----:B------:R-:W4:Y:S01]  /*1f310*/  LDL R25, [R1+0x6f0] ;  /* 0x0006f00001197983 */ /* 0x000f220000100800 */
[----:B------:R-:W-:Y:S02]  /*1f320*/  FMNMX R20, R28, R20, !PT ;  /* 0x000000141c147209 */ /* 0x000fe40007800000 */
[----:B------:R-:W-:Y:S02]  /*1f330*/  FMNMX R21, R3, R21, !PT ;  /* 0x0000001503157209 */ /* 0x000fe40007800000 */
[----:B------:R-:W-:Y:S02]  /*1f340*/  FMNMX R20, R2, R20, !PT ;  /* 0x0000001402147209 */ /* 0x000fe40007800000 */
[----:B------:R-:W-:Y:S02]  /*1f350*/  FMNMX R13, R6, R13, !PT ;  /* 0x0000000d060d7209 */ /* 0x000fe40007800000 */
[----:B------:R-:W4:Y:S02]  /*1f360*/  LDL R6, [R1+0x704] ;  /* 0x0007040001067983 */ /* 0x000f240000100800 */
[----:B------:R-:W-:-:S02]  /*1f370*/  FMNMX R13, R7, R13, !PT ;  /* 0x0000000d070d7209 */ /* 0x000fc40007800000 */
[----:B------:R-:W4:Y:S01]  /*1f380*/  LDL R7, [R1+0x6ec] ;  /* 0x0006ec0001077983 */ /* 0x000f220000100800 */
[----:B------:R-:W-:Y:S02]  /*1f390*/  FMNMX R21, R8, R21, !PT ;  /* 0x0000001508157209 */ /* 0x000fe40007800000 */
[----:B------:R-:W-:Y:S02]  /*1f3a0*/  FMNMX R20, R11, R20, !PT ;  /* 0x000000140b147209 */ /* 0x000fe40007800000 */
[----:B---3--:R-:W-:Y:S02]  /*1f3b0*/  FMNMX R13, R27, R13, !PT ;  /* 0x0000000d1b0d7209 */ /* 0x008fe40007800000 */
[----:B------:R-:W3:Y:S01]  /*1f3c0*/  LDL R27, [R1+0x780] ;  /* 0x00078000011b7983 */ /* 0x000ee20000100800 */
[----:B------:R-:W3:Y:S02]  /*1f3d0*/  LDL.LU R22, [R1+0x74] ;  /* 0x0000740001167983 */ /* 0x000ee40000300800 */
[----:B------:R-:W3:Y:S02]  /*1f3e0*/  LDL R8, [R1+0x700] ;  /* 0x0007000001087983 */ /* 0x000ee40000100800 */
[----:B------:R-:W3:Y:S01]  /*1f3f0*/  LDL R17, [R1+0x738] ;  /* 0x0007380001117983 */ /* 0x000ee20000100800 */
[----:B------:R-:W3:Y:S01]  /*1f400*/  LDL R11, [R1+0x77c] ;  /* 0x00077c00010b7983 */ /* 0x000ee20000100800 */
[----:B------:R-:W3:Y:S02]  /*1f410*/  LDL.LU R23, [R1+0x78] ;  /* 0x0000780001177983 */ /* 0x000ee40000300800 */
[----:B------:R-:W3:Y:S01]  /*1f420*/  LDL R16, [R1+0x754] ;  /* 0x0007540001107983 */ /* 0x000ee20000100800 */
[----:B-----5:R-:W-:-:S02]  /*1f430*/  FMNMX R20, R9, R20, !PT ;  /* 0x0000001409147209 */ /* 0x020fc40007800000 */
[----:B------:R-:W5:Y:S01]  /*1f440*/  LDL R9, [R1+0x778] ;  /* 0x0007780001097983 */ /* 0x000f620000100800 */
[----:B------:R-:W-:-:S03]  /*1f450*/  FMNMX R21, R10, R21, !PT ;  /* 0x000000150a157209 */ /* 0x000fc60007800000 */
[----:B------:R-:W5:Y:S01]  /*1f460*/  LDL R10, [R1+0x734] ;  /* 0x00073400010a7983 */ /* 0x000f620000100800 */
[----:B--2---:R-:W-:Y:S02]  /*1f470*/  FMNMX R13, R24, R13, !PT ;  /* 0x0000000d180d7209 */ /* 0x004fe40007800000 */
[----:B----4-:R-:W-:Y:S01]  /*1f480*/  FMNMX R20, R4, R20, !PT ;  /* 0x0000001404147209 */ /* 0x010fe20007800000 */
[----:B------:R-:W2:Y:S01]  /*1f490*/  LDL.LU R24, [R1+0x7c] ;  /* 0x00007c0001187983 */ /* 0x000ea20000300800 */
[----:B------:R-:W4:Y:S02]  /*1f4a0*/  LDL R15, [R1+0x750] ;  /* 0x00075000010f7983 */ /* 0x000f240000100800 */
[----:B------:R-:W2:Y:S02]  /*1f4b0*/  LDL R4, [R1+0x730] ;  /* 0x0007300001047983 */ /* 0x000ea40000100800 */
[----:B------:R-:W2:Y:S01]  /*1f4c0*/  LDL R29, [R1+0x7c8] ;  /* 0x0007c800011d7983 */ /* 0x000ea20000100800 */
[----:B------:R-:W2:Y:S04]  /*1f4d0*/  LDL R0, [R1+0x74c] ;  /* 0x00074c0001007983 */ /* 0x000ea80000100800 */
[----:B------:R-:W2:Y:S04]  /*1f4e0*/  LDL R28, [R1+0x72c] ;  /* 0x00072c00011c7983 */ /* 0x000ea80000100800 */
[----:B------:R-:W2:Y:S04]  /*1f4f0*/  LDL R2, [R1+0x73c] ;  /* 0x00073c0001027983 */ /* 0x000ea80000100800 */
[----:B------:R-:W2:Y:S01]  /*1f500*/  LDL R3, [R1+0x7ac] ;  /* 0x0007ac0001037983 */ /* 0x000ea20000100800 */
[----:B------:R-:W-:-:S02]  /*1f510*/  FMNMX R21, R14, R21, !PT ;  /* 0x000000150e157209 */ /* 0x000fc40007800000 */
[----:B------:R-:W2:Y:S02]  /*1f520*/  LDL R14, [R1+0x7b8] ;  /* 0x0007b800010e7983 */ /* 0x000ea40000100800 */
[----:B------:R-:W-:Y:S02]  /*1f530*/  FMNMX R21, R5, R21, !PT ;  /* 0x0000001505157209 */ /* 0x000fe40007800000 */
[----:B------:R-:W-:Y:S01]  /*1f540*/  FMNMX R13, R25, R13, !PT ;  /* 0x0000000d190d7209 */ /* 0x000fe20007800000 */
[----:B------:R-:W2:Y:S04]  /*1f550*/  LDL R5, [R1+0x7c0] ;  /* 0x0007c00001057983 */ /* 0x000ea80000100800 */
[----:B------:R-:W2:Y:S01]  /*1f560*/  LDL R25, [R1+0x788] ;  /* 0x0007880001197983 */ /* 0x000ea20000100800 */
[----:B------:R-:W-:-:S03]  /*1f570*/  FMNMX R20, R6, R20, !PT ;  /* 0x0000001406147209 */ /* 0x000fc60007800000 */
[----:B------:R-:W2:Y:S01]  /*1f580*/  LDL R6, [R1+0x7bc] ;  /* 0x0007bc0001067983 */ /* 0x000ea20000100800 */
[----:B------:R-:W-:-:S03]  /*1f590*/  FMNMX R13, R7, R13, !PT ;  /* 0x0000000d070d7209 */ /* 0x000fc60007800000 */
[----:B------:R-:W2:Y:S01]  /*1f5a0*/  LDL R7, [R1+0x7a4] ;  /* 0x0007a40001077983 */ /* 0x000ea20000100800 */
[----:B---3--:R-:W-:Y:S02]  /*1f5b0*/  FMNMX R21, R27, R21, !PT ;  /* 0x000000151b157209 */ /* 0x008fe40007800000 */
[----:B------:R-:W-:Y:S02]  /*1f5c0*/  FMNMX R20, R8, R20, !PT ;  /* 0x0000001408147209 */ /* 0x000fe40007800000 */
[----:B------:R-:W-:Y:S02]  /*1f5d0*/  FMNMX R13, R17, R13, !PT ;  /* 0x0000000d110d7209 */ /* 0x000fe40007800000 */
[----:B------:R-:W-:Y:S01]  /*1f5e0*/  FMNMX R21, R11, R21, !PT ;  /* 0x000000150b157209 */ /* 0x000fe20007800000 */
[----:B------:R-:W3:Y:S04]  /*1f5f0*/  LDL R27, [R1+0x7a8] ;  /* 0x0007a800011b7983 */ /* 0x000ee80000100800 */
[----:B------:R-:W3:Y:S01]  /*1f600*/  LDL R8, [R1+0x79c] ;  /* 0x00079c0001087983 */ /* 0x000ee20000100800 */
[----:B------:R-:W-:Y:S01]  /*1f610*/  FMNMX R20, R16, R20, !PT ;  /* 0x0000001410147209 */ /* 0x000fe20007800000 */
[----:B------:R-:W3:Y:S02]  /*1f620*/  LDL.LU R17, [R1+0x1fdc] ;  /* 0x001fdc0001117983 */ /* 0x000ee40000300800 */
[----:B------:R-:W3:Y:S01]  /*1f630*/  LDL R11, [R1+0x7a0] ;  /* 0x0007a000010b7983 */ /* 0x000ee20000100800 */
[----:B------:R-:W3:Y:S01]  /*1f640*/  LDL.LU R16, [R1+0x1fd8] ;  /* 0x001fd80001107983 */ /* 0x000ee20000300800 */
[----:B-----5:R-:W-:-:S03]  /*1f650*/  FMNMX R21, R9, R21, !PT ;  /* 0x0000001509157209 */ /* 0x020fc60007800000 */
[----:B------:R-:W5:Y:S01]  /*1f660*/  LDL R9, [R1+0x794] ;  /* 0x0007940001097983 */ /* 0x000f620000100800 */
[----:B------:R-:W-:-:S03]  /*1f670*/  FMNMX R13, R10, R13, !PT ;  /* 0x0000000d0a0d7209 */ /* 0x000fc60007800000 */
[----:B------:R-:W5:Y:S01]  /*1f680*/  LDL R10, [R1+0x790] ;  /* 0x00079000010a7983 */ /* 0x000f620000100800 */
[----:B----4-:R-:W-:Y:S02]  /*1f690*/  FMNMX R20, R15, R20, !PT ;  /* 0x000000140f147209 */ /* 0x010fe40007800000 */
[----:B--2---:R-:W-:Y:S01]  /*1f6a0*/  FMNMX R13, R4, R13, !PT ;  /* 0x0000000d040d7209 */ /* 0x004fe20007800000 */
[----:B------:R-:W2:Y:S01]  /*1f6b0*/  LDL.LU R15, [R1+0x1fd4] ;  /* 0x001fd400010f7983 */ /* 0x000ea20000300800 */
[----:B------:R-:W4:Y:S01]  /*1f6c0*/  LDL.LU R4, [R1+0x1fd0] ;  /* 0x001fd00001047983 */ /* 0x000f220000300800 */
[----:B------:R-:W-:Y:S02]  /*1f6d0*/  FMNMX R21, R29, R21, !PT ;  /* 0x000000151d157209 */ /* 0x000fe40007800000 */
[----:B------:R-:W2:Y:S01]  /*1f6e0*/  LDL R29, [R1+0x7d0] ;  /* 0x0007d000011d7983 */ /* 0x000ea20000100800 */
[----:B------:R-:W-:Y:S02]  /*1f6f0*/  FMNMX R20, R0, R20, !PT ;  /* 0x0000001400147209 */ /* 0x000fe40007800000 */
[----:B------:R-:W-:Y:S01]  /*1f700*/  FMNMX R13, R28, R13, !PT ;  /* 0x0000000d1c0d7209 */ /* 0x000fe20007800000 */
[----:B------:R-:W2:Y:S01]  /*1f710*/  LDL.LU R0, [R1+0x1fcc] ;  /* 0x001fcc0001007983 */ /* 0x000ea20000300800 */
[----:B------:R-:W2:Y:S01]  /*1f720*/  LDL.LU R28, [R1+0x1fc8] ;  /* 0x001fc800011c7983 */ /* 0x000ea20000300800 */
[----:B------:R-:W-:-:S02]  /*1f730*/  FMNMX R20, R2, R20, !PT ;  /* 0x0000001402147209 */ /* 0x000fc40007800000 */
[----:B------:R-:W-:Y:S02]  /*1f740*/  FMNMX R21, R5, R21, !PT ;  /* 0x0000001505157209 */ /* 0x000fe40007800000 */
[----:B------:R-:W-:Y:S01]  /*1f750*/  FMNMX R13, R3, R13, !PT ;  /* 0x0000000d030d7209 */ /* 0x000fe20007800000 */
[----:B------:R-:W2:Y:S01]  /*1f760*/  LDL.LU R5, [R1+0x1fc4] ;  /* 0x001fc40001057983 */ /* 0x000ea20000300800 */
[----:B------:R-:W2:Y:S02]  /*1f770*/  LDL.LU R2, [R1+0x1fc0] ;  /* 0x001fc00001027983 */ /* 0x000ea40000300800 */
[----:B------:R-:W2:Y:S01]  /*1f780*/  LDL.LU R3, [R1+0x1fbc] ;  /* 0x001fbc0001037983 */ /* 0x000ea20000300800 */
[----:B------:R-:W-:Y:S01]  /*1f790*/  FMNMX R20, R14, R20, !PT ;  /* 0x000000140e147209 */ /* 0x000fe20007800000 */
[----:B------:R-:W-:Y:S02]  /*1f7a0*/  FMUL R23, R23, c[0x0][0x188] ;  /* 0x0000620017177a20 */ /* 0x000fe40000400000 */
[----:B------:R-:W-:-:S02]  /*1f7b0*/  FMUL R22, R22, c[0x0][0x188] ;  /* 0x0000620016167a20 */ /* 0x000fc40000400000 */
[----:B------:R-:W-:Y:S01]  /*1f7c0*/  FMUL R24, R24, c[0x0][0x188] ;  /* 0x0000620018187a20 */ /* 0x000fe20000400000 */
[----:B------:R-:W-:Y:S02]  /*1f7d0*/  FMNMX R21, R6, R21, !PT ;  /* 0x0000001506157209 */ /* 0x000fe40007800000 */
[----:B------:R-:W2:Y:S01]  /*1f7e0*/  LDL.LU R6, [R1+0x1fb8] ;  /* 0x001fb80001067983 */ /* 0x000ea20000300800 */
[----:B------:R-:W2:Y:S01]  /*1f7f0*/  LDL.LU R14, [R1+0x1fb4] ;  /* 0x001fb400010e7983 */ /* 0x000ea20000300800 */
[----:B------:R-:W-:Y:S02]  /*1f800*/  FMNMX R13, R7, R13, !PT ;  /* 0x0000000d070d7209 */ /* 0x000fe40007800000 */
[----:B------:R-:W2:Y:S01]  /*1f810*/  LDL.LU R7, [R1+0x1fb0] ;  /* 0x001fb00001077983 */ /* 0x000ea20000300800 */
[----:B------:R-:W-:Y:S01]  /*1f820*/  FMNMX R21, R25, R21, !PT ;  /* 0x0000001519157209 */ /* 0x000fe20007800000 */
[----:B------:R-:W-:Y:S01]  /*1f830*/  FSEL R25, R23, -INF , !P5 ;  /* 0xff80000017197808 */ /* 0x000fe20006800000 */
[----:B---3--:R-:W-:-:S02]  /*1f840*/  FMNMX R20, R27, R20, !PT ;  /* 0x000000141b147209 */ /* 0x008fc40007800000 */
[----:B------:R-:W-:Y:S01]  /*1f850*/  FMNMX R13, R8, R13, !PT ;  /* 0x0000000d080d7209 */ /* 0x000fe20007800000 */
[----:B------:R-:W3:Y:S01]  /*1f860*/  LDL.LU R27, [R1+0x30] ;  /* 0x00003000011b7983 */ /* 0x000ee20000300800 */
[----:B------:R-:W-:Y:S01]  /*1f870*/  FMNMX R20, R11, R20, !PT ;  /* 0x000000140b147209 */ /* 0x000fe20007800000 */
[----:B------:R-:W-:Y:S01]  /*1f880*/  FSEL R11, R22, -INF , !P6 ;  /* 0xff800000160b7808 */ /* 0x000fe20007000000 */
[----:B------:R-:W-:Y:S01]  /*1f890*/  FSEL R8, R24, -INF , !P0 ;  /* 0xff80000018087808 */ /* 0x000fe20004000000 */
[----:B------:R0:W-:Y:S01]  /*1f8a0*/  STL [R1+0x758], R25 ;  /* 0x0007581901007387 */ /* 0x0001e20000100800 */
[----:B------:R-:W3:Y:S02]  /*1f8b0*/  LDL.LU R22, [R1+0x20] ;  /* 0x0000200001167983 */ /* 0x000ee40000300800 */
[----:B------:R-:W3:Y:S02]  /*1f8c0*/  LDL R24, [R1+0xbf0] ;  /* 0x000bf00001187983 */ /* 0x000ee40000100800 */
[----:B------:R1:W-:Y:S01]  /*1f8d0*/  STL [R1+0x740], R11 ;  /* 0x0007400b01007387 */ /* 0x0003e20000100800 */
[----:B------:R0:W-:Y:S01]  /*1f8e0*/  STL [R1+0x75c], R8 ;  /* 0x00075c0801007387 */ /* 0x0001e20000100800 */
[----:B-----5:R-:W-:Y:S01]  /*1f8f0*/  FMNMX R13, R10, R13, !PT ;  /* 0x0000000d0a0d7209 */ /* 0x020fe20007800000 */
[----:B----4-:R-:W-:-:S05]  /*1f900*/  FMUL R4, R4, c[0x0][0x188] ;  /* 0x0000620004047a20 */ /* 0x010fca0000400000 */
[----:B------:R-:W-:Y:S01]  /*1f910*/  FSEL R10, R4, -INF , !P1 ;  /* 0xff800000040a7808 */ /* 0x000fe20004800000 */
[----:B--2---:R-:W-:Y:S02]  /*1f920*/  FMNMX R4, R29, R13, !PT ;  /* 0x0000000d1d047209 */ /* 0x004fe40007800000 */
[----:B------:R-:W3:Y:S04]  /*1f930*/  LDL.LU R13, [R1+0x34] ;  /* 0x00003400010d7983 */ /* 0x000ee80000300800 */
[----:B------:R-:W2:Y:S01]  /*1f940*/  SHFL.BFLY PT, R23, R21, 0x2, 0x1f ;  /* 0x0c401f0015177f89 */ /* 0x000ea200000e0000 */
[----:B------:R-:W-:Y:S01]  /*1f950*/  FMNMX R20, R9, R20, !PT ;  /* 0x0000001409147209 */ /* 0x000fe20007800000 */
[----:B------:R-:W-:Y:S01]  /*1f960*/  FMUL R5, R5, c[0x0][0x188] ;  /* 0x0000620005057a20 */ /* 0x000fe20000400000 */
[----:B------:R-:W-:Y:S01]  /*1f970*/  FMNMX R4, R11, R4, !PT ;  /* 0x000000040b047209 */ /* 0x000fe20007800000 */
[----:B------:R4:W-:Y:S03]  /*1f980*/  STL [R1+0x744], R10 ;  /* 0x0007440a01007387 */ /* 0x0009e60000100800 */
[----:B------:R-:W-:Y:S01]  /*1f990*/  FMNMX R4, R10, R4, !PT ;  /* 0x000000040a047209 */ /* 0x000fe20007800000 */
[----:B------:R-:W-:-:S02]  /*1f9a0*/  FMUL R6, R6, c[0x0][0x188] ;  /* 0x0000620006067a20 */ /* 0x000fc40000400000 */
[----:B------:R-:W-:-:S03]  /*1f9b0*/  FMUL R7, R7, c[0x0][0x188] ;  /* 0x0000620007077a20 */ /* 0x000fc60000400000 */
[----:B------:R-:W-:Y:S01]  /*1f9c0*/  FSEL R9, R6, -INF , !P2 ;  /* 0xff80000006097808 */ /* 0x000fe20005000000 */
[----:B------:R-:W-:Y:S01]  /*1f9d0*/  FMNMX R6, R25, R20, !PT ;  /* 0x0000001419067209 */ /* 0x000fe20007800000 */
[----:B0-----:R-:W-:Y:S02]  /*1f9e0*/  FSEL R25, R5, -INF , !P3 ;  /* 0xff80000005197808 */ /* 0x001fe40005800000 */
[----:B------:R-:W-:Y:S02]  /*1f9f0*/  FSEL R20, R7, -INF , !P4 ;  /* 0xff80000007147808 */ /* 0x000fe40006000000 */
[----:B------:R-:W-:Y:S01]  /*1fa00*/  FMNMX R5, R8, R6, !PT ;  /* 0x0000000608057209 */ /* 0x000fe20007800000 */
[----:B------:R0:W-:Y:S01]  /*1fa10*/  STL [R1+0x760], R9 ;  /* 0x0007600901007387 */ /* 0x0001e20000100800 */
[----:B------:R-:W5:Y:S02]  /*1fa20*/  LDL.LU R29, [R1+0xd8] ;  /* 0x0000d800011d7983 */ /* 0x000f640000300800 */
[----:B-1----:R-:W5:Y:S02]  /*1fa30*/  LDL.LU R11, [R1+0x1fac] ;  /* 0x001fac00010b7983 */ /* 0x002f640000300800 */
[----:B------:R1:W-:Y:S01]  /*1fa40*/  STL [R1+0x748], R25 ;  /* 0x0007481901007387 */ /* 0x0003e20000100800 */
[----:B------:R-:W-:Y:S01]  /*1fa50*/  FMNMX R7, R9, R5, !PT ;  /* 0x0000000509077209 */ /* 0x000fe20007800000 */
[----:B------:R-:W5:Y:S01]  /*1fa60*/  LDL.LU R8, [R1+0xb0] ;  /* 0x0000b00001087983 */ /* 0x000f620000300800 */
[----:B------:R-:W-:Y:S02]  /*1fa70*/  STL [R1+0x768], R20 ;  /* 0x0007681401007387 */ /* 0x000fe40000100800 */
[----:B----4-:R-:W4:Y:S01]  /*1fa80*/  LDL.LU R10, [R1+0x1fa8] ;  /* 0x001fa800010a7983 */ /* 0x010f220000300800 */
[----:B------:R-:W-:Y:S01]  /*1fa90*/  FMNMX R5, R25, R4, !PT ;  /* 0x0000000419057209 */ /* 0x000fe20007800000 */
[----:B------:R-:W-:Y:S01]  /*1faa0*/  FMNMX R4, R20, R7, !PT ;  /* 0x0000000714047209 */ /* 0x000fe20007800000 */
[----:B0-----:R-:W4:Y:S01]  /*1fab0*/  LDL.LU R9, [R1+0x1fa4] ;  /* 0x001fa40001097983 */ /* 0x001f220000300800 */
[----:B-1----:R-:W4:Y:S01]  /*1fac0*/  LDL.LU R25, [R1+0x1fa0] ;  /* 0x001fa00001197983 */ /* 0x002f220000300800 */
[----:B--2---:R-:W-:-:S02]  /*1fad0*/  FMNMX R7, R21, R23, !PT ;  /* 0x0000001715077209 */ /* 0x004fc40007800000 */
[----:B------:R-:W2:Y:S04]  /*1fae0*/  LDL R23, [R1+0xbec] ;  /* 0x000bec0001177983 */ /* 0x000ea80000100800 */
[----:B---3--:R-:W-:Y:S01]  /*1faf0*/  STS.U16 [R24+0x14200], R13 ;  /* 0x0142000d18007388 */ /* 0x008fe20000000400 */
[----:B------:R0:W-:Y:S03]  /*1fb00*/  STS.U16 [R24+0x14a00], R27 ;  /* 0x014a001b18007388 */ /* 0x0001e60000000400 */
[----:B0-----:R-:W3:Y:S01]  /*1fb10*/  LDL.LU R27, [R1+0x1f9c] ;  /* 0x001f9c00011b7983 */ /* 0x001ee20000300800 */
[----:B------:R0:W-:Y:S03]  /*1fb20*/  STS.U16 [R24+0x15200], R22 ;  /* 0x0152001618007388 */ /* 0x0001e60000000400 */
[----:B0-----:R-:W2:Y:S04]  /*1fb30*/  LDL.LU R22, [R1+0x14] ;  /* 0x0000140001167983 */ /* 0x001ea80000300800 */
[----:B------:R-:W0:Y:S04]  /*1fb40*/  SHFL.BFLY PT, R6, R19, 0x1, 0x1f ;  /* 0x0c201f0013067f89 */ /* 0x000e2800000e0000 */
[----:B---3--:R1:W-:Y:S01]  /*1fb50*/  STS.U16 [R24+0x15a00], R27 ;  /* 0x015a001b18007388 */ /* 0x0083e20000000400 */
[----:B----4-:R3:W-:Y:S03]  /*1fb60*/  STS.U16 [R24+0x16200], R25 ;  /* 0x0162001918007388 */ /* 0x0107e60000000400 */
[----:B-1----:R-:W4:Y:S01]  /*1fb70*/  LDL.LU R27, [R1+0x2c] ;  /* 0x00002c00011b7983 */ /* 0x002f220000300800 */
[----:B---3--:R-:W3:Y:S02]  /*1fb80*/  LDL.LU R25, [R1+0x668] ;  /* 0x0006680001197983 */ /* 0x008ee40000300800 */
[----:B------:R1:W-:Y:S01]  /*1fb90*/  STS.U16 [R24+0x16a00], R9 ;  /* 0x016a000918007388 */ /* 0x0003e20000000400 */
[----:B0-----:R-:W-:Y:S01]  /*1fba0*/  FMNMX R6, R19, R6, !PT ;  /* 0x0000000613067209 */ /* 0x001fe20007800000 */
[----:B------:R0:W-:Y:S01]  /*1fbb0*/  STS.U16 [R24+0x17200], R10 ;  /* 0x0172000a18007388 */ /* 0x0001e20000000400 */
[----:B-----5:R5:W-:Y:S02]  /*1fbc0*/  STS.U16 [R24+0x17a00], R11 ;  /* 0x017a000b18007388 */ /* 0x020be40000000400 */
[----:B--2---:R3:W-:Y:S01]  /*1fbd0*/  STS.U16 [R23+0x10400], R29 ;  /* 0x0104001d17007388 */ /* 0x0047e20000000400 */
[----:B-1----:R-:W2:Y:S01]  /*1fbe0*/  LDL.LU R9, [R1+0x54] ;  /* 0x0000540001097983 */ /* 0x002ea20000300800 */
[----:B------:R-:W2:Y:S02]  /*1fbf0*/  LDL.LU R19, [R1+0x90] ;  /* 0x0000900001137983 */ /* 0x000ea40000300800 */
[----:B0-----:R-:W2:Y:S02]  /*1fc00*/  LDL.LU R10, [R1+0x60] ;  /* 0x00006000010a7983 */ /* 0x001ea40000300800 */
[----:B-----5:R-:W5:Y:S01]  /*1fc10*/  LDL.LU R11, [R1+0x68] ;  /* 0x00006800010b7983 */ /* 0x020f620000300800 */
[----:B------:R-:W2:Y:S04]  /*1fc20*/  LDL R24, [R1+0xbe8] ;  /* 0x000be80001187983 */ /* 0x000ea80000100800 */
[----:B------:R-:W0:Y:S04]  /*1fc30*/  SHFL.BFLY PT, R13, R5, 0x2, 0x1f ;  /* 0x0c401f00050d7f89 */ /* 0x000e2800000e0000 */
[----:B------:R-:W1:Y:S01]  /*1fc40*/  SHFL.BFLY PT, R20, R4, 0x2, 0x1f ;  /* 0x0c401f0004147f89 */ /* 0x000e6200000e0000 */
[----:B---3--:R-:W-:-:S03]  /*1fc50*/  FMNMX R29, R6, R25, !PT ;  /* 0x00000019061d7209 */ /* 0x008fc60007800000 */
[----:B------:R-:W3:Y:S04]  /*1fc60*/  LDL.LU R6, [R1+0xa4] ;  /* 0x0000a40001067983 */ /* 0x000ee80000300800 */
[----:B------:R1:W-:Y:S01]  /*1fc70*/  STS.U16 [R23+0x10c00], R8 ;  /* 0x010c000817007388 */ /* 0x0003e20000000400 */
[----:B0-----:R-:W-:-:S03]  /*1fc80*/  FMNMX R5, R5, R13, !PT ;  /* 0x0000000d05057209 */ /* 0x001fc60007800000 */
[----:B-1----:R-:W2:Y:S01]  /*1fc90*/  LDL.LU R8, [R1+0x1f98] ;  /* 0x001f980001087983 */ /* 0x002ea20000300800 */
[----:B------:R-:W2:Y:S03]  /*1fca0*/  LDL.LU R13, [R1+0x88] ;  /* 0x00008800010d7983 */ /* 0x000ea60000300800 */
[----:B---3--:R0:W-:Y:S02]  /*1fcb0*/  STS.U16 [R23+0x11400], R6 ;  /* 0x0114000617007388 */ /* 0x0081e40000000400 */
[--C-:B0-----:R-:W-:Y:S01]  /*1fcc0*/  FADD R6, R2, -R29.reuse ;  /* 0x8000001d02067221 */ /* 0x101fe20000000000 */
[----:B------:R-:W-:Y:S02]  /*1fcd0*/  FMNMX R2, R4, R20, !PT ;  /* 0x0000001404027209 */ /* 0x000fe40007800000 */
[----:B------:R-:W3:Y:S01]  /*1fce0*/  LDL.LU R4, [R1+0xa8] ;  /* 0x0000a80001047983 */ /* 0x000ee20000300800 */
[----:B------:R-:W2:Y:S03]  /*1fcf0*/  LDL.LU R20, [R1+0x9c] ;  /* 0x00009c0001147983 */ /* 0x000ea60000300800 */
[----:B------:R-:W0:Y:S01]  /*1fd00*/  SHFL.BFLY PT, R21, R7, 0x1, 0x1f ;  /* 0x0c201f0007157f89 */ /* 0x000e2200000e0000 */
[----:B------:R-:W-:-:S02]  /*1fd10*/  FADD R3, R3, -R29 ;  /* 0x8000001d03037221 */ /* 0x000fc40000000000 */
[----:B------:R-:W-:Y:S02]  /*1fd20*/  FMUL R6, R6, 1.4426950216293334961 ;  /* 0x3fb8aa3b06067820 */ /* 0x000fe40000400000 */
[----:B------:R-:W-:-:S06]  /*1fd30*/  FMUL R3, R3, 1.4426950216293334961 ;  /* 0x3fb8aa3b03037820 */ /* 0x000fcc0000400000 */
[----:B------:R-:W-:Y:S01]  /*1fd40*/  MUFU.EX2 R3, R3 ;  /* 0x0000000300037308 */ /* 0x000fe20000000800 */
[----:B0-----:R-:W-:Y:S01]  /*1fd50*/  FMNMX R7, R7, R21, !PT ;  /* 0x0000001507077209 */ /* 0x001fe20007800000 */
[----:B---3--:R0:W-:Y:S06]  /*1fd60*/  STS.U16 [R23+0x11c00], R4 ;  /* 0x011c000417007388 */ /* 0x0081ec0000000400 */
[----:B0-----:R-:W0:Y:S01]  /*1fd70*/  MUFU.EX2 R4, R6 ;  /* 0x0000000600047308 */ /* 0x001e220000000800 */
[----:B--2---:R-:W-:Y:S01]  /*1fd80*/  STS.U16 [R23+0x12400], R20 ;  /* 0x0124001417007388 */ /* 0x004fe20000000400 */
[----:B------:R1:W-:Y:S02]  /*1fd90*/  STS.U16 [R23+0x12c00], R19 ;  /* 0x012c001317007388 */ /* 0x0003e40000000400 */
[----:B------:R-:W-:Y:S02]  /*1fda0*/  STS.U16 [R23+0x13400], R13 ;  /* 0x0134000d17007388 */ /* 0x000fe40000000400 */
[----:B-----5:R-:W-:Y:S01]  /*1fdb0*/  STS.U16 [R23+0x13c00], R11 ;  /* 0x013c000b17007388 */ /* 0x020fe20000000400 */
[----:B------:R-:W-:Y:S01]  /*1fdc0*/  STS.U16 [R23+0x14400], R10 ;  /* 0x0144000a17007388 */ /* 0x000fe20000000400 */
[----:B------:R-:W-:Y:S02]  /*1fdd0*/  STS.U16 [R23+0x14c00], R9 ;  /* 0x014c000917007388 */ /* 0x000fe40000000400 */
[----:B----4-:R-:W-:Y:S02]  /*1fde0*/  STS.U16 [R23+0x15400], R27 ;  /* 0x0154001b17007388 */ /* 0x010fe40000000400 */
[----:B------:R-:W-:Y:S01]  /*1fdf0*/  STS.U16 [R23+0x15c00], R22 ;  /* 0x015c001617007388 */ /* 0x000fe20000000400 */
[----:B0-----:R0:W-:Y:S01]  /*1fe00*/  STL [R1+0x678], R4 ;  /* 0x0006780401007387 */ /* 0x0011e20000100800 */
[----:B-1----:R-:W2:Y:S02]  /*1fe10*/  LDL.LU R19, [R1+0xc8] ;  /* 0x0000c80001137983 */ /* 0x002ea40000300800 */
[----:B------:R-:W3:Y:S02]  /*1fe20*/  LDL.LU R6, [R1+0xac] ;  /* 0x0000ac0001067983 */ /* 0x000ee40000300800 */
[----:B0-----:R-:W-:-:S02]  /*1fe30*/  FADD R4, R28, -R29 ;  /* 0x8000001d1c047221 */ /* 0x001fc40000000000 */
[----:B------:R-:W4:Y:S01]  /*1fe40*/  LDL.LU R28, [R1+0xb8] ;  /* 0x0000b800011c7983 */ /* 0x000f220000300800 */
[----:B------:R-:W5:Y:S02]  /*1fe50*/  LDL.LU R21, [R1+0x98] ;  /* 0x0000980001157983 */ /* 0x000f640000300800 */
[----:B------:R0:W-:Y:S02]  /*1fe60*/  STL [R1+0x670], R3 ;  /* 0x0006700301007387 */ /* 0x0001e40000100800 */
[----:B------:R-:W2:Y:S01]  /*1fe70*/  LDL.LU R20, [R1+0x8c] ;  /* 0x00008c0001147983 */ /* 0x000ea20000300800 */
[----:B------:R-:W2:Y:S01]  /*1fe80*/  LDL.LU R13, [R1+0x6c] ;  /* 0x00006c00010d7983 */ /* 0x000ea20000300800 */
[----:B------:R-:W2:Y:S02]  /*1fe90*/  LDL.LU R11, [R1+0x5c] ;  /* 0x00005c00010b7983 */ /* 0x000ea40000300800 */
[----:B------:R-:W2:Y:S02]  /*1fea0*/  LDL.LU R22, [R1+0x38] ;  /* 0x0000380001167983 */ /* 0x000ea40000300800 */
[----:B------:R-:W2:Y:S01]  /*1feb0*/  LDL.LU R10, [R1+0x688] ;  /* 0x00068800010a7983 */ /* 0x000ea20000300800 */
[----:B------:R1:W-:Y:S01]  /*1fec0*/  STS.U16 [R23+0x16400], R8 ;  /* 0x0164000817007388 */ /* 0x0003e20000000400 */
[----:B------:R1:W-:Y:S02]  /*1fed0*/  STS.U16 [R23+0x16c00], R14 ;  /* 0x016c000e17007388 */ /* 0x0003e40000000400 */
[----:B0-----:R-:W-:-:S02]  /*1fee0*/  FMUL R3, R4, 1.4426950216293334961 ;  /* 0x3fb8aa3b04037820 */ /* 0x001fc40000400000 */
[----:B------:R-:W-:Y:S01]  /*1fef0*/  FADD R4, R0, -R29 ;  /* 0x8000001d00047221 */ /* 0x000fe20000000000 */
[----:B-1----:R-:W2:Y:S01]  /*1ff00*/  LDL.LU R8, [R1+0xd0] ;  /* 0x0000d00001087983 */ /* 0x002ea20000300800 */
[----:B------:R-:W2:Y:S02]  /*1ff10*/  LDL.LU R14, [R1+0xd4] ;  /* 0x0000d400010e7983 */ /* 0x000ea40000300800 */
[----:B------:R-:W2:Y:S02]  /*1ff20*/  LDL.LU R0, [R1+0x1f94] ;  /* 0x001f940001007983 */ /* 0x000ea40000300800 */
[----:B------:R-:W2:Y:S01]  /*1ff30*/  LDL.LU R27, [R1] ;  /* 0x00000000011b7983 */ /* 0x000ea20000300800 */
[----:B------:R-:W2:Y:S01]  /*1ff40*/  LDL.LU R23, [R1+0x24] ;  /* 0x0000240001177983 */ /* 0x000ea20000300800 */
[----:B------:R0:W1:Y:S03]  /*1ff50*/  MUFU.EX2 R9, R3 ;  /* 0x0000000300097308 */ /* 0x0000660000000800 */
[----:B0-----:R-:W2:Y:S01]  /*1ff60*/  LDL R3, [R1+0xbec] ;  /* 0x000bec0001037983 */ /* 0x001ea20000100800 */
[----:B------:R-:W-:-:S03]  /*1ff70*/  FMUL R4, R4, 1.4426950216293334961 ;  /* 0x3fb8aa3b04047820 */ /* 0x000fc60000400000 */
[----:B-1----:R-:W-:Y:S04]  /*1ff80*/  STL [R1+0x6b0], R9 ;  /* 0x0006b00901007387 */ /* 0x002fe80000100800 */
[----:B--2---:R-:W-:Y:S01]  /*1ff90*/  STS.U16 [R3+0x17400], R16 ;  /* 0x0174001003007388 */ /* 0x004fe20000000400 */
[----:B------:R-:W-:Y:S02]  /*1ffa0*/  STS.U16 [R3+0x17c00], R17 ;  /* 0x017c001103007388 */ /* 0x000fe40000000400 */
[----:B------:R-:W-:Y:S02]  /*1ffb0*/  STS.U16 [R24+0x10600], R14 ;  /* 0x0106000e18007388 */ /* 0x000fe40000000400 */
[----:B------:R-:W-:Y:S01]  /*1ffc0*/  STS.U16 [R24+0x10e00], R8 ;  /* 0x010e000818007388 */ /* 0x000fe20000000400 */
[----:B------:R0:W-:Y:S02]  /*1ffd0*/  STS.U16 [R24+0x11600], R19 ;  /* 0x0116001318007388 */ /* 0x0001e40000000400 */
[----:B0-----:R-:W0:Y:S02]  /*1ffe0*/  MUFU.EX2 R19, R4 ;  /* 0x0000000400137308 */ /* 0x001e240000000800 */
[----:B----4-:R1:W-:Y:S01]  /*1fff0*/  STS.U16 [R24+0x11e00], R28 ;  /* 0x011e001c18007388 */ /* 0x0103e20000000400 */
[----:B------:R-:W-:-:S02]  /*20000*/  FADD R3, -R29, R25 ;  /* 0x000000191d037221 */ /* 0x000fc40000000100 */
[----:B------:R-:W2:Y:S02]  /*20010*/  LDL.LU R25, [R1+0xbc] ;  /* 0x0000bc0001197983 */ /* 0x000ea40000300800 */
[----:B------:R-:W-:Y:S01]  /*20020*/  STL [R1+0x1e58], R29 ;  /* 0x001e581d01007387 */ /* 0x000fe20000100800 */
[----:B---3--:R3:W-:Y:S01]  /*20030*/  STS.U16 [R24+0x12600], R6 ;  /* 0x0126000618007388 */ /* 0x0087e20000000400 */
[----:B-1----:R-:W-:-:S03]  /*20040*/  FMNMX R28, R7, R10, !PT ;  /* 0x0000000a071c7209 */ /* 0x002fc60007800000 */
[----:B0-----:R-:W-:Y:S02]  /*20050*/  STL [R1+0x6e8], R19 ;  /* 0x0006e81301007387 */ /* 0x001fe40000100800 */
[----:B---3--:R-:W-:Y:S02]  /*20060*/  FADD R6, R26, -R28 ;  /* 0x8000001c1a067221 */ /* 0x008fe40000000000 */
[----:B------:R-:W3:Y:S02]  /*20070*/  LDL.LU R26, [R1+0x1f90] ;  /* 0x001f9000011a7983 */ /* 0x000ee40000300800 */
[----:B------:R-:W-:-:S04]  /*20080*/  FMUL R3, R3, 1.4426950216293334961 ;  /* 0x3fb8aa3b03037820 */ /* 0x000fc80000400000 */
[----:B------:R-:W0:Y:S01]  /*20090*/  MUFU.EX2 R8, R3 ;  /* 0x0000000300087308 */ /* 0x000e220000000800 */
[----:B-----5:R-:W-:Y:S01]  /*200a0*/  STS.U16 [R24+0x12e00], R21 ;  /* 0x012e001518007388 */ /* 0x020fe20000000400 */
[----:B------:R-:W-:Y:S02]  /*200b0*/  STS.U16 [R24+0x13600], R20 ;  /* 0x0136001418007388 */ /* 0x000fe40000000400 */
[----:B------:R-:W-:Y:S02]  /*200c0*/  STS.U16 [R24+0x13e00], R13 ;  /* 0x013e000d18007388 */ /* 0x000fe40000000400 */
[----:B------:R-:W-:Y:S01]  /*200d0*/  STS.U16 [R24+0x14600], R11 ;  /* 0x0146000b18007388 */ /* 0x000fe20000000400 */
[----:B------:R1:W-:Y:S04]  /*200e0*/  STS.U16 [R24+0x14e00], R22 ;  /* 0x014e001618007388 */ /* 0x0003e80000000400 */
[----:B0-----:R-:W-:Y:S01]  /*200f0*/  STL [R1+0x41c], R8 ;  /* 0x00041c0801007387 */ /* 0x001fe20000100800 */
[----:B-1----:R-:W4:Y:S02]  /*20100*/  LDL.LU R22, [R1+0x130] ;  /* 0x0001300001167983 */ /* 0x002f240000300800 */
[----:B------:R0:W-:Y:S02]  /*20110*/  STS.U16 [R24+0x15600], R23 ;  /* 0x0156001718007388 */ /* 0x0001e40000000400 */
[----:B0-----:R-:W0:Y:S01]  /*20120*/  S2R R23, SR_TID.X ;  /* 0x0000000000177919 */ /* 0x001e220000002100 */
[----:B------:R-:W-:Y:S01]  /*20130*/  FADD R7, R27, -R28 ;  /* 0x8000001c1b077221 */ /* 0x000fe20000000000 */
[C---:B0-----:R-:W-:Y:S01]  /*20140*/  LOP3.LUT R27, R23.reuse, 0x7, RZ, 0xc0, !PT ;  /* 0x00000007171b7812 */ /* 0x041fe200078ec0ff */
[----:B------:R-:W-:-:S04]  /*20150*/  IMAD.SHL.U32 R23, R23, 0x2, RZ ;  /* 0x0000000217177824 */ /* 0x000fc800078e00ff */
[----:B------:R-:W-:-:S05]  /*20160*/  IMAD R11, R27, 0x110, RZ ;  /* 0x000001101b0b7824 */ /* 0x000fca00078e02ff */
[----:B------:R-:W-:Y:S01]  /*20170*/  LOP3.LUT R11, R11, 0x30, R23, 0x78, !PT ;  /* 0x000000300b0b7812 */ /* 0x000fe200078e7817 */
[----:B------:R-:W-:Y:S02]  /*20180*/  FMUL R6, R6, 1.4426950216293334961 ;  /* 0x3fb8aa3b06067820 */ /* 0x000fe40000400000 */
[----:B------:R-:W-:Y:S02]  /*20190*/  FMUL R7, R7, 1.4426950216293334961 ;  /* 0x3fb8aa3b07077820 */ /* 0x000fe40000400000 */
[----:B------:R-:W0:Y:S08]  /*201a0*/  MUFU.EX2 R16, R6 ;  /* 0x0000000600107308 */ /* 0x000e300000000800 */
[----:B------:R-:W1:Y:S01]  /*201b0*/  MUFU.EX2 R6, R7 ;  /* 0x0000000700067308 */ /* 0x000e620000000800 */
[----:B---3--:R3:W-:Y:S01]  /*201c0*/  STS.U16 [R24+0x15e00], R26 ;  /* 0x015e001a18007388 */ /* 0x0087e20000000400 */
[----:B------:R2:W-:Y:S02]  /*201d0*/  STS.U16 [R24+0x16600], R0 ;  /* 0x0166000018007388 */ /* 0x0005e40000000400 */
[----:B------:R-:W-:Y:S02]  /*201e0*/  STS.U16 [R24+0x16e00], R15 ;  /* 0x016e000f18007388 */ /* 0x000fe40000000400 */
[----:B------:R-:W-:Y:S01]  /*201f0*/  STS.U16 [R24+0x17600], R18 ;  /* 0x0176001218007388 */ /* 0x000fe20000000400 */
[----:B------:R-:W-:Y:S01]  /*20200*/  STS.U16 [R24+0x17e00], R12 ;  /* 0x017e000c18007388 */ /* 0x000fe20000000400 */
[----:B------:R-:W-:Y:S06]  /*20210*/  BAR.SYNC.DEFER_BLOCKING 0x0 ;  /* 0x0000000000007b1d */ /* 0x000fec0000010000 */
[----:B----4-:R-:W-:Y:S04]  /*20220*/  STL [R1+0x1f8c], R22 ;  /* 0x001f8c1601007387 */ /* 0x010fe80000100800 */
[----:B------:R-:W4:Y:S04]  /*20230*/  LDSM.16.M88.4 R12, [R11+0x10000] ;  /* 0x010000000b0c783b */ /* 0x000f280000000200 */
[----:B------:R-:W5:Y:S01]  /*20240*/  LDSM.16.M88.4 R20, [R11+0x10800] ;  /* 0x010800000b14783b */ /* 0x000f620000000200 */
[----:B0-----:R-:W-:Y:S02]  /*20250*/  STL [R1+0x66c], R16 ;  /* 0x00066c1001007387 */ /* 0x001fe40000100800 */
[----:B-1----:R-:W-:Y:S02]  /*20260*/  STL [R1+0x668], R6 ;  /* 0x0006680601007387 */ /* 0x002fe40000100800 */
[----:B---3--:R-:W3:Y:S01]  /*20270*/  LDL.LU R26, [R1+0x18] ;  /* 0x00001800011a7983 */ /* 0x008ee20000300800 */
[----:B------:R-:W3:Y:S01]  /*20280*/  LDL.LU R29, [R1+0x798] ;  /* 0x00079800011d7983 */ /* 0x000ee20000300800 */
[----:B--2---:R-:W-:-:S03]  /*20290*/  FADD R0, R25, -R28 ;  /* 0x8000001c19007221 */ /* 0x004fc60000000000 */
[----:B----4-:R-:W-:Y:S01]  /*202a0*/  STL.64 [R1+0x1c0], R12 ;  /* 0x0001c00c01007387 */ /* 0x010fe20000100a00 */
[----:B------:R-:W-:Y:S02]  /*202b0*/  STL.64 [R1+0x1c8], R14 ;  /* 0x0001c80e01007387 */ /* 0x000fe40000100a00 */
[----:B------:R-:W2:Y:S02]  /*202c0*/  LDL.LU R25, [R1+0x1c] ;  /* 0x00001c0001197983 */ /* 0x000ea40000300800 */
[----:B------:R-:W4:Y:S01]  /*202d0*/  LDL.LU R27, [R1+0x7cc] ;  /* 0x0007cc00011b7983 */ /* 0x000f220000300800 */
[----:B-----5:R-:W-:Y:S01]  /*202e0*/  STL.64 [R1+0x1a0], R20 ;  /* 0x0001a01401007387 */ /* 0x020fe20000100a00 */
[----:B------:R0:W-:Y:S03]  /*202f0*/  STL.64 [R1+0x1a8], R22 ;  /* 0x0001a81601007387 */ /* 0x0001e60000100a00 */
[----:B0-----:R-:W5:Y:S01]  /*20300*/  LDL.LU R22, [R1+0x1f8c] ;  /* 0x001f8c0001167983 */ /* 0x001f620000300800 */
[----:B------:R-:W-:-:S04]  /*20310*/  FMUL R0, R0, 1.4426950216293334961 ;  /* 0x3fb8aa3b00007820 */ /* 0x000fc80000400000 */
[----:B------:R-:W0:Y:S01]  /*20320*/  MUFU.EX2 R18, R0 ;  /* 0x0000000000127308 */ /* 0x000e220000000800 */
[----:B------:R-:W-:Y:S02]  /*20330*/  FADD R6, -R28, R10 ;  /* 0x0000000a1c067221 */ /* 0x000fe40000000100 */
[----:B------:R-:W2:Y:S04]  /*20340*/  LDL.LU R10, [R1+0x4c] ;  /* 0x00004c00010a7983 */ /* 0x000ea80000300800 */
[----:B0-----:R-:W-:Y:S01]  /*20350*/  STL [R1+0x69c], R18 ;  /* 0x00069c1201007387 */ /* 0x001fe20000100800 */
[----:B------:R-:W2:Y:S03]  /*20360*/  LDL.LU R24, [R1+0x134] ;  /* 0x0001340001187983 */ /* 0x000ea60000300800 */
[----:B------:R-:W0:Y:S04]  /*20370*/  SHFL.BFLY PT, R4, R5, 0x1, 0x1f ;  /* 0x0c201f0005047f89 */ /* 0x000e2800000e0000 */
[----:B------:R-:W1:Y:S01]  /*20380*/  SHFL.BFLY PT, R3, R2, 0x1, 0x1f ;  /* 0x0c201f0002037f89 */ /* 0x000e6200000e0000 */
[----:B------:R-:W-:-:S02]  /*20390*/  FMUL R0, R6, 1.4426950216293334961 ;  /* 0x3fb8aa3b06007820 */ /* 0x000fc40000400000 */
[----:B------:R0:W-:Y:S02]  /*203a0*/  STL [R1+0x1e50], R28 ;  /* 0x001e501c01007387 */ /* 0x0001e40000100800 */
[----:B------:R-:W2:Y:S01]  /*203b0*/  LDL R17, [R1+0x678] ;  /* 0x0006780001117983 */ /* 0x000ea20000100800 */
[----:B0-----:R-:W-:Y:S02]  /*203c0*/  FMNMX R5, R5, R4, !PT ;  /* 0x0000000405057209 */ /* 0x001fe40007800000 */
[----:B------:R-:W-:Y:S01]  /*203d0*/  MOV R15, R20 ;  /* 0x00000014000f7202 */ /* 0x000fe20000000f00 */
[----:B------:R-:W-:Y:S01]  /*203e0*/  IMAD.MOV.U32 R14, RZ, RZ, R21 ;  /* 0x000000ffff0e7224 */ /* 0x000fe200078e0015 */
[----:B---3--:R-:W-:Y:S01]  /*203f0*/  FMNMX R12, R5, R29, !PT ;  /* 0x0000001d050c7209 */ /* 0x008fe20007800000 */
[----:B-----5:R-:W-:Y:S01]  /*20400*/  FADD R4, R22, -R28 ;  /* 0x8000001c16047221 */ /* 0x020fe20000000000 */
[----:B------:R-:W-:Y:S01]  /*20410*/  MOV R28, R8 ;  /* 0x00000008001c7202 */ /* 0x000fe20000000f00 */
[----:B------:R-:W-:Y:S01]  /*20420*/  LDSM.16.M88.4 R20, [R11+0x11000] ;  /* 0x011000000b14783b */ /* 0x000fe20000000200 */
[----:B------:R1:W0:Y:S02]  /*20430*/  MUFU.EX2 R8, R0 ;  /* 0x0000000000087308 */ /* 0x0002240000000800 */
[----:B-1----:R-:W-:Y:S01]  /*20440*/  FMNMX R0, R2, R3, !PT ;  /* 0x0000000302007209 */ /* 0x002fe20007800000 */
[----:B------:R-:W-:-:S02]  /*20450*/  FMUL R3, R4, 1.4426950216293334961 ;  /* 0x3fb8aa3b04037820 */ /* 0x000fc40000400000 */
[----:B------:R-:W1:Y:S04]  /*20460*/  LDSM.16.M88.4 R4, [R11+0x11800] ;  /* 0x011800000b04783b */ /* 0x000e680000000200 */
[----:B0-----:R-:W-:Y:S01]  /*20470*/  STL [R1+0x418], R8 ;  /* 0x0004180801007387 */ /* 0x001fe20000100800 */
[----:B------:R-:W-:Y:S03]  /*20480*/  STL [R1+0x408], R12 ;  /* 0x0004080c01007387 */ /* 0x000fe60000100800 */
[----:B-1----:R-:W-:Y:S01]  /*20490*/  STL.64 [R1+0x170], R4 ;  /* 0x0001700401007387 */ /* 0x002fe20000100a00 */
[----:B------:R-:W-:Y:S02]  /*204a0*/  STL.64 [R1+0x178], R6 ;  /* 0x0001780601007387 */ /* 0x000fe40000100a00 */
[----:B------:R-:W-:-:S02]  /*204b0*/  IMAD.MOV.U32 R13, RZ, RZ, R5 ;  /* 0x000000ffff0d7224 */ /* 0x000fc400078e0005 */
[----:B------:R-:W0:Y:S01]  /*204c0*/  LDSM.16.M88.4 R4, [R11+0x12000] ;  /* 0x012000000b04783b */ /* 0x000e220000000200 */
[----:B------:R-:W-:Y:S02]  /*204d0*/  STL.64 [R1+0x190], R20 ;  /* 0x0001901401007387 */ /* 0x000fe40000100a00 */
[----:B------:R1:W-:Y:S01]  /*204e0*/  STL.64 [R1+0x198], R22 ;  /* 0x0001981601007387 */ /* 0x0003e20000100a00 */
[----:B0-----:R-:W-:Y:S01]  /*204f0*/  STL.64 [R1+0x160], R4 ;  /* 0x0001600401007387 */ /* 0x001fe20000100a00 */
[----:B------:R-:W-:Y:S02]  /*20500*/  STL.64 [R1+0x168], R6 ;  /* 0x0001680601007387 */ /* 0x000fe40000100a00 */
[----:B------:R-:W0:Y:S04]  /*20510*/  LDSM.16.M88.4 R4, [R11+0x12800] ;  /* 0x012800000b04783b */ /* 0x000e280000000200 */
[--C-:B------:R-:W-:Y:S01]  /*20520*/  FADD R2, R26, -R12.reuse ;  /* 0x8000000c1a027221 */ /* 0x100fe20000000000 */
[----:B-1----:R1:W3:Y:S01]  /*20530*/  MUFU.EX2 R23, R3 ;  /* 0x0000000300177308 */ /* 0x0022e20000000800 */
[----:B----4-:R4:W-:Y:S01]  /*20540*/  STL [R1+0x1f30], R27 ;  /* 0x001f301b01007387 */ /* 0x0109e20000100800 */
[----:B------:R-:W-:Y:S01]  /*20550*/  FMNMX R26, R0, R27, !PT ;  /* 0x0000001b001a7209 */ /* 0x000fe20007800000 */
[----:B--2---:R-:W-:-:S02]  /*20560*/  FADD R0, R25, -R12 ;  /* 0x8000000c19007221 */ /* 0x004fc40000000000 */
[----:B-1----:R-:W-:Y:S01]  /*20570*/  FADD R3, R24, -R12 ;  /* 0x8000000c18037221 */ /* 0x002fe20000000000 */
[----:B0-----:R0:W-:Y:S01]  /*20580*/  STL.64 [R1+0x140], R4 ;  /* 0x0001400401007387 */ /* 0x0011e20000100a00 */
[----:B------:R1:W-:Y:S02]  /*20590*/  STL.64 [R1+0x148], R6 ;  /* 0x0001480601007387 */ /* 0x0003e40000100a00 */
[----:B----4-:R-:W2:Y:S02]  /*205a0*/  LDL R27, [R1+0x668] ;  /* 0x00066800011b7983 */ /* 0x010ea40000100800 */
[----:B0-----:R-:W-:-:S04]  /*205b0*/  FMUL R4, R2, 1.4426950216293334961 ;  /* 0x3fb8aa3b02047820 */ /* 0x001fc80000400000 */
[----:B------:R0:W4:Y:S01]  /*205c0*/  MUFU.EX2 R11, R4 ;  /* 0x00000004000b7308 */ /* 0x0001220000000800 */
[----:B---3--:R-:W-:Y:S01]  /*205d0*/  STL [R1+0x6cc], R23 ;  /* 0x0006cc1701007387 */ /* 0x008fe20000100800 */
[----:B-1----:R-:W3:Y:S02]  /*205e0*/  LDL.LU R6, [R1+0x628] ;  /* 0x0006280001067983 */ /* 0x002ee40000300800 */
[----:B------:R-:W5:Y:S02]  /*205f0*/  LDL.LU R7, [R1+0x62c] ;  /* 0x00062c0001077983 */ /* 0x000f640000300800 */
[----:B------:R-:W2:Y:S01]  /*20600*/  LDL.LU R5, [R1+0x624] ;  /* 0x0006240001057983 */ /* 0x000ea20000300800 */
[----:B------:R-:W2:Y:S01]  /*20610*/  LDL.LU R25, [R1+0x50] ;  /* 0x0000500001197983 */ /* 0x000ea20000300800 */
[----:B------:R-:W-:Y:S02]  /*20620*/  STL [R1+0x404], R26 ;  /* 0x0004041a01007387 */ /* 0x000fe40000100800 */
[----:B------:R-:W-:Y:S01]  /*20630*/  FADD R2, R10, -R12 ;  /* 0x8000000c0a027221 */ /* 0x000fe20000000000 */
[----:B0-----:R-:W2:Y:S01]  /*20640*/  LDL.LU R4, [R1+0x620] ;  /* 0x0006200001047983 */ /* 0x001ea20000300800 */
[----:B------:R-:W2:Y:S03]  /*20650*/  LDL.LU R10, [R1+0x618] ;  /* 0x00061800010a7983 */ /* 0x000ea60000300800 */
[----:B----4-:R0:W-:Y:S04]  /*20660*/  STL [R1+0x688], R11 ;  /* 0x0006880b01007387 */ /* 0x0101e80000100800 */
[----:B0-----:R-:W4:Y:S01]  /*20670*/  LDL.LU R11, [R1+0x61c] ;  /* 0x00061c00010b7983 */ /* 0x001f220000300800 */
[----:B------:R-:W2:Y:S02]  /*20680*/  LDL.LU R22, [R1+0x610] ;  /* 0x0006100001167983 */ /* 0x000ea40000300800 */
[----:B------:R-:W2:Y:S02]  /*20690*/  LDL.LU R24, [R1+0x58] ;  /* 0x0000580001187983 */ /* 0x000ea40000300800 */
[----:B------:R0:W-:Y:S02]  /*206a0*/  STL [R1+0x1f88], R26 ;  /* 0x001f881a01007387 */ /* 0x0001e40000100800 */
[----:B0-----:R-:W3:Y:S04]  /*206b0*/  LDL R26, [R1+0x670] ;  /* 0x00067000011a7983 */ /* 0x001ee80000100800 */
[----:B--2---:R0:W-:Y:S04]  /*206c0*/  STL.64 [R1+0x1f80], R24 ;  /* 0x001f801801007387 */ /* 0x0041e80000100a00 */
[----:B0-----:R-:W2:Y:S01]  /*206d0*/  LDL.64 R24, [R1+0x1c0] ;  /* 0x0001c00001187983 */ /* 0x001ea20000100a00 */
[----:B---3--:R-:W-:-:S02]  /*206e0*/  FMUL R6, R28, R6 ;  /* 0x000000061c067220 */ /* 0x008fc40000400000 */
[----:B-----5:R-:W-:Y:S02]  /*206f0*/  FMUL R7, R28, R7 ;  /* 0x000000071c077220 */ /* 0x020fe40000400000 */
[C---:B------:R-:W-:Y:S02]  /*20700*/  FMUL R4, R8.reuse, R4 ;  /* 0x0000000408047220 */ /* 0x040fe40000400000 */
[----:B------:R-:W-:Y:S01]  /*20710*/  FMUL R5, R8, R5 ;  /* 0x0000000508057220 */ /* 0x000fe20000400000 */
[----:B------:R-:W-:Y:S02]  /*20720*/  F2FP.PACK_AB R17, R26, R17 ;  /* 0x000000111a11723e */ /* 0x000fe400000000ff */
[----:B------:R-:W-:Y:S02]  /*20730*/  F2FP.PACK_AB R19, R19, R9 ;  /* 0x000000091313723e */ /* 0x000fe400000000ff */
[----:B------:R-:W-:Y:S02]  /*20740*/  F2FP.PACK_AB R16, R27, R16 ;  /* 0x000000101b10723e */ /* 0x000fe400000000ff */
[----:B------:R-:W-:Y:S01]  /*20750*/  F2FP.PACK_AB R18, R23, R18 ;  /* 0x000000121712723e */ /* 0x000fe200000000ff */
[----:B------:R-:W-:Y:S01]  /*20760*/  FMUL R0, R0, 1.4426950216293334961 ;  /* 0x3fb8aa3b00007820 */ /* 0x000fe20000400000 */
[----:B------:R-:W3:Y:S01]  /*20770*/  LDL.LU R9, [R1+0x614] ;  /* 0x0006140001097983 */ /* 0x000ee20000300800 */
[----:B------:R-:W5:Y:S04]  /*20780*/  LDL.LU R23, [R1+0x604] ;  /* 0x0006040001177983 */ /* 0x000f680000300800 */
[----:B------:R-:W0:Y:S01]  /*20790*/  MUFU.EX2 R0, R0 ;  /* 0x0000000000007308 */ /* 0x000e220000000800 */
[----:B------:R-:W-:Y:S01]  /*207a0*/  FADD R12, -R12, R29 ;  /* 0x0000001d0c0c7221 */ /* 0x000fe20000000100 */
[----:B0-----:R-:W-:Y:S01]  /*207b0*/  STL [R1+0x620], R0 ;  /* 0x0006200001007387 */ /* 0x001fe20000100800 */
[----:B------:R-:W3:Y:S01]  /*207c0*/  LDL.LU R26, [R1+0x1f88] ;  /* 0x001f8800011a7983 */ /* 0x000ee20000300800 */
[----:B--2---:R-:W-:Y:S01]  /*207d0*/  HMMA.16816.F32 R4, R16, R24, R4 ;  /* 0x000000181004723c */ /* 0x004fe20000001804 */
[----:B------:R-:W-:Y:S11]  /*207e0*/  MOV R29, R25 ;  /* 0x00000019001d7202 */ /* 0x000ff60000000f00 */
[----:B------:R-:W-:Y:S11]  /*207f0*/  @!UPT UIADD3 URZ, URZ, URZ, URZ ;  /* 0x0000003f3f3ff290 */ /* 0x000ff6000fffe03f */
[----:B------:R-:W-:Y:S01]  /*20800*/  STL.64 [R1+0x90], R4 ;  /* 0x0000900401007387 */ /* 0x000fe20000100a00 */
[----:B------:R0:W-:Y:S02]  /*20810*/  STL.64 [R1+0x98], R6 ;  /* 0x0000980601007387 */ /* 0x0001e40000100a00 */
[----:B------:R-:W2:Y:S01]  /*20820*/  LDL.LU.64 R24, [R1+0x1f80] ;  /* 0x001f800001187983 */ /* 0x000ea20000300a00 */
[----:B0-----:R-:W5:Y:S01]  /*20830*/  LDL.LU R6, [R1+0x608] ;  /* 0x0006080001067983 */ /* 0x001f620000300800 */
[----:B------:R-:W5:Y:S02]  /*20840*/  LDL.LU R7, [R1+0x60c] ;  /* 0x00060c0001077983 */ /* 0x000f640000300800 */
[----:B------:R-:W5:Y:S02]  /*20850*/  LDL.LU R27, [R1+0x600] ;  /* 0x00060000011b7983 */ /* 0x000f640000300800 */
[----:B------:R0:W-:Y:S02]  /*20860*/  STL [R1+0x1ee4], R29 ;  /* 0x001ee41d01007387 */ /* 0x0001e40000100800 */
[----:B0-----:R-:W5:Y:S01]  /*20870*/  LDL R29, [R1+0x418] ;  /* 0x00041800011d7983 */ /* 0x001f620000100800 */
[----:B------:R-:W-:-:S06]  /*20880*/  FMUL R2, R2, 1.4426950216293334961 ;  /* 0x3fb8aa3b02027820 */ /* 0x000fcc0000400000 */
[----:B------:R-:W0:Y:S01]  /*20890*/  MUFU.EX2 R2, R2 ;  /* 0x0000000200027308 */ /* 0x000e220000000800 */
[----:B---3--:R-:W-:Y:S01]  /*208a0*/  STL [R1+0x1f78], R26 ;  /* 0x001f781a01007387 */ /* 0x008fe20000100800 */
[C---:B------:R-:W-:Y:S02]  /*208b0*/  FMUL R10, R28.reuse, R10 ;  /* 0x0000000a1c0a7220 */ /* 0x040fe40000400000 */
[----:B----4-:R-:W-:Y:S02]  /*208c0*/  FMUL R11, R28, R11 ;  /* 0x0000000b1c0b7220 */ /* 0x010fe40000400000 */
[----:B------:R-:W-:Y:S02]  /*208d0*/  FMUL R8, R8, R22 ;  /* 0x0000001608087220 */ /* 0x000fe40000400000 */
[----:B--2---:R-:W-:Y:S01]  /*208e0*/  FADD R0, R25, -R26 ;  /* 0x8000001a19007221 */ /* 0x004fe20000000000 */
[----:B------:R1:W-:Y:S01]  /*208f0*/  STL [R1+0x1f74], R24 ;  /* 0x001f741801007387 */ /* 0x0003e20000100800 */
[----:B------:R-:W-:Y:S01]  /*20900*/  MOV R25, R14 ;  /* 0x0000000e00197202 */ /* 0x000fe20000000f00 */
[----:B------:R-:W2:Y:S02]  /*20910*/  LDL.LU R22, [R1+0x5f8] ;  /* 0x0005f80001167983 */ /* 0x000ea40000300800 */
[----:B-1----:R-:W-:-:S02]  /*20920*/  IMAD.MOV.U32 R24, RZ, RZ, R15 ;  /* 0x000000ffff187224 */ /* 0x002fc400078e000f */
[----:B------:R-:W3:Y:S01]  /*20930*/  LDL.LU R15, [R1+0x5fc] ;  /* 0x0005fc00010f7983 */ /* 0x000ee20000300800 */
[----:B------:R-:W4:Y:S02]  /*20940*/  LDL.LU R14, [R1+0x5f0] ;  /* 0x0005f000010e7983 */ /* 0x000f240000300800 */
[----:B0-----:R-:W-:Y:S02]  /*20950*/  STL [R1+0x610], R2 ;  /* 0x0006100201007387 */ /* 0x001fe40000100800 */
[----:B------:R-:W4:Y:S02]  /*20960*/  LDL.LU R26, [R1+0x1f78] ;  /* 0x001f7800011a7983 */ /* 0x000f240000300800 */
[----:B-----5:R-:W-:-:S07]  /*20970*/  FMUL R9, R29, R9 ;  /* 0x000000091d097220 */ /* 0x020fce0000400000 */
[----:B------:R-:W-:Y:S01]  /*20980*/  HMMA.16816.F32 R8, R16, R24, R8 ;  /* 0x000000181008723c */ /* 0x000fe20000001808 */
[----:B------:R-:W5:Y:S01]  /*20990*/  LDL.LU R24, [R1+0x1f74] ;  /* 0x001f740001187983 */ /* 0x000f620000300800 */
[C---:B------:R-:W-:Y:S02]  /*209a0*/  FMUL R6, R28.reuse, R6 ;  /* 0x000000061c067220 */ /* 0x040fe40000400000 */
[----:B------:R-:W-:Y:S02]  /*209b0*/  FMUL R7, R28, R7 ;  /* 0x000000071c077220 */ /* 0x000fe40000400000 */
[C---:B------:R-:W-:Y:S02]  /*209c0*/  FMUL R4, R29.reuse, R27 ;  /* 0x0000001b1d047220 */ /* 0x040fe40000400000 */
[----:B------:R-:W-:Y:S02]  /*209d0*/  FMUL R5, R29, R23 ;  /* 0x000000171d057220 */ /* 0x000fe40000400000 */
[----:B------:R-:W-:-:S05]  /*209e0*/  FMUL R3, R3, 1.4426950216293334961 ;  /* 0x3fb8aa3b03037820 */ /* 0x000fca0000400000 */
[----:B------:R-:W-:Y:S01]  /*209f0*/  HMMA.16816.F32 R4, R16, R20, R4 ;  /* 0x000000141004723c */ /* 0x000fe20000001804 */
[----:B------:R-:W0:Y:S01]  /*20a00*/  MUFU.EX2 R3, R3 ;  /* 0x0000000300037308 */ /* 0x000e220000000800 */
[----:B------:R-:W-:-:S06]  /*20a10*/  FMUL R25, R12, 1.4426950216293334961 ;  /* 0x3fb8aa3b0c197820 */ /* 0x000fcc0000400000 */
[----:B------:R1:W-:Y:S01]  /*20a20*/  STL.64 [R1+0xf0], R8 ;  /* 0x0000f00801007387 */ /* 0x0003e20000100a00 */
[----:B------:R2:W-:Y:S03]  /*20a30*/  STL.64 [R1+0xf8], R10 ;  /* 0x0000f80a01007387 */ /* 0x0005e60000100a00 */
[----:B-1----:R-:W5:Y:S01]  /*20a40*/  LDL.LU R9, [R1+0x5f4] ;  /* 0x0005f40001097983 */ /* 0x002f620000300800 */
[C---:B--2---:R-:W-:Y:S02]  /*20a50*/  FMUL R10, R28.reuse, R22 ;  /* 0x000000161c0a7220 */ /* 0x044fe40000400000 */
[----:B---3--:R-:W-:Y:S02]  /*20a60*/  FMUL R11, R28, R15 ;  /* 0x0000000f1c0b7220 */ /* 0x008fe40000400000 */
[----:B----4-:R-:W-:Y:S02]  /*20a70*/  FMUL R8, R29, R14 ;  /* 0x0000000e1d087220 */ /* 0x010fe40000400000 */
[----:B-----5:R-:W-:-:S05]  /*20a80*/  FADD R24, R24, -R26 ;  /* 0x8000001a18187221 */ /* 0x020fca0000000000 */
[----:B------:R-:W-:Y:S01]  /*20a90*/  STL [R1+0x1f34], R24 ;  /* 0x001f341801007387 */ /* 0x000fe20000100800 */
[----:B------:R-:W-:Y:S02]  /*20aa0*/  STL [R1+0x1f5c], R26 ;  /* 0x001f5c1a01007387 */ /* 0x000fe40000100800 */
[----:B------:R-:W-:Y:S02]  /*20ab0*/  STL [R1+0x1f58], R25 ;  /* 0x001f581901007387 */ /* 0x000fe40000100800 */
[----:B------:R-:W2:Y:S01]  /*20ac0*/  LDL.LU R2, [R1+0x5e4] ;  /* 0x0005e40001027983 */ /* 0x000ea20000300800 */
[----:B0-----:R-:W-:Y:S01]  /*20ad0*/  STL [R1+0x600], R3 ;  /* 0x0006000301007387 */ /* 0x001fe20000100800 */
[----:B------:R-:W3:Y:S02]  /*20ae0*/  LDL.LU R22, [R1+0x5e8] ;  /* 0x0005e80001167983 */ /* 0x000ee40000300800 */
[----:B------:R-:W4:Y:S02]  /*20af0*/  LDL.LU R23, [R1+0x5ec] ;  /* 0x0005ec0001177983 */ /* 0x000f240000300800 */
[----:B------:R-:W-:Y:S01]  /*20b00*/  STL.64 [R1+0xe0], R4 ;  /* 0x0000e00401007387 */ /* 0x000fe20000100a00 */
[----:B------:R0:W-:Y:S01]  /*20b10*/  STL.64 [R1+0xe8], R6 ;  /* 0x0000e80601007387 */ /* 0x0001e20000100a00 */
[----:B------:R-:W5:Y:S02]  /*20b20*/  LDL.LU R14, [R1+0x5d8] ;  /* 0x0005d800010e7983 */ /* 0x000f640000300800 */
[----:B------:R-:W2:Y:S02]  /*20b30*/  LDL.LU R15, [R1+0x5dc] ;  /* 0x0005dc00010f7983 */ /* 0x000ea40000300800 */
[----:B------:R-:W2:Y:S01]  /*20b40*/  LDL.LU R21, [R1+0x5c8] ;  /* 0x0005c80001157983 */ /* 0x000ea20000300800 */
[----:B------:R-:W2:Y:S04]  /*20b50*/  LDL.LU R20, [R1+0x5e0] ;  /* 0x0005e00001147983 */ /* 0x000ea80000300800 */
[----:B0-----:R-:W2:Y:S01]  /*20b60*/  LDL.LU R7, [R1+0x5cc] ;  /* 0x0005cc0001077983 */ /* 0x001ea20000300800 */
[----:B------:R-:W2:Y:S02]  /*20b70*/  LDL.LU R24, [R1+0x5b8] ;  /* 0x0005b80001187983 */ /* 0x000ea40000300800 */
[----:B------:R-:W-:Y:S01]  /*20b80*/  IMAD.MOV.U32 R25, RZ, RZ, R13 ;  /* 0x000000ffff197224 */ /* 0x000fe200078e000d */
[----:B--2---:R0:W-:Y:S04]  /*20b90*/  STL [R1+0x1f70], R24 ;  /* 0x001f701801007387 */ /* 0x0041e80000100800 */
[----:B0-----:R-:W2:Y:S01]  /*20ba0*/  LDL R24, [R1+0x170] ;  /* 0x0001700001187983 */ /* 0x001ea20000100800 */
[----:B------:R-:W-:-:S02]  /*20bb0*/  FMUL R9, R29, R9 ;  /* 0x000000091d097220 */ /* 0x000fc40000400000 */
[----:B------:R-:W3:Y:S02]  /*20bc0*/  LDL.LU R13, [R1+0x5bc] ;  /* 0x0005bc00010d7983 */ /* 0x000ee40000300800 */
[----:B------:R-:W3:Y:S01]  /*20bd0*/  LDL.LU R12, [R1+0x5d0] ;  /* 0x0005d000010c7983 */ /* 0x000ee20000300800 */
[----:B------:R-:W3:Y:S01]  /*20be0*/  LDL.LU R4, [R1+0x5d4] ;  /* 0x0005d40001047983 */ /* 0x000ee20000300800 */
[----:B------:R-:W3:Y:S02]  /*20bf0*/  LDL.LU R3, [R1+0x5c0] ;  /* 0x0005c00001037983 */ /* 0x000ee40000300800 */
[----:B------:R-:W3:Y:S01]  /*20c00*/  LDL.LU R5, [R1+0x5c4] ;  /* 0x0005c40001057983 */ /* 0x000ee20000300800 */
[----:B--2---:R-:W-:Y:S01]  /*20c10*/  HMMA.16816.F32 R8, R16, R24, R8 ;  /* 0x000000181008723c */ /* 0x004fe20000001808 */
[----:B------:R-:W2:Y:S11]  /*20c20*/  LDL.LU R24, [R1+0x1f70] ;  /* 0x001f700001187983 */ /* 0x000eb60000300800 */
[----:B------:R-:W-:Y:S11]  /*20c30*/  @!UPT UIADD3 URZ, URZ, URZ, URZ ;  /* 0x0000003f3f3ff290 */ /* 0x000ff6000fffe03f */
[----:B------:R0:W-:Y:S01]  /*20c40*/  STL.64 [R1+0xd0], R8 ;  /* 0x0000d00801007387 */ /* 0x0001e20000100a00 */
[----:B------:R3:W-:Y:S03]  /*20c50*/  STL.64 [R1+0xd8], R10 ;  /* 0x0000d80a01007387 */ /* 0x0007e60000100a00 */
[----:B0-----:R-:W4:Y:S01]  /*20c60*/  LDL.LU R8, [R1+0x5b0] ;  /* 0x0005b00001087983 */ /* 0x001f220000300800 */
[C---:B---3--:R-:W-:Y:S02]  /*20c70*/  FMUL R11, R28.reuse, R13 ;  /* 0x0000000d1c0b7220 */ /* 0x048fe40000400000 */
[C---:B------:R-:W-:Y:S02]  /*20c80*/  FMUL R6, R28.reuse, R21 ;  /* 0x000000151c067220 */ /* 0x040fe40000400000 */
[----:B------:R-:W-:Y:S02]  /*20c90*/  FMUL R21, R29, R2 ;  /* 0x000000021d157220 */ /* 0x000fe40000400000 */
[----:B------:R-:W3:Y:S04]  /*20ca0*/  LDL.LU R2, [R1+0x100] ;  /* 0x0001000001027983 */ /* 0x000ee80000300800 */
[----:B------:R-:W0:Y:S01]  /*20cb0*/  S2R R13, SR_TID.X ;  /* 0x00000000000d7919 */ /* 0x000e220000002100 */
[----:B--2---:R-:W-:-:S05]  /*20cc0*/  FMUL R10, R28, R24 ;  /* 0x000000181c0a7220 */ /* 0x004fca0000400000 */
[----:B------:R-:W-:Y:S04]  /*20cd0*/  STL.64 [R1+0x1f68], R10 ;  /* 0x001f680a01007387 */ /* 0x000fe80000100a00 */
[----:B----4-:R1:W-:Y:S01]  /*20ce0*/  STL [R1+0x1f60], R8 ;  /* 0x001f600801007387 */ /* 0x0103e20000100800 */
[----:B------:R-:W2:Y:S03]  /*20cf0*/  LDL R9, [R1+0x164] ;  /* 0x0001640001097983 */ /* 0x000ea60000100800 */
[----:B-1----:R-:W2:Y:S01]  /*20d00*/  LDL R8, [R1+0x160] ;  /* 0x0001600001087983 */ /* 0x002ea20000100800 */
[C---:B0-----:R-:W-:Y:S01]  /*20d10*/  LOP3.LUT R27, R13.reuse, 0x7, RZ, 0xc0, !PT ;  /* 0x000000070d1b7812 */ /* 0x041fe200078ec0ff */
[----:B------:R-:W-:-:S02]  /*20d20*/  SHF.L.U32 R13, R13, 0x1, RZ ;  /* 0x000000010d0d7819 */ /* 0x000fc400000006ff */
[C---:B------:R-:W-:Y:S02]  /*20d30*/  FMUL R22, R28.reuse, R22 ;  /* 0x000000161c167220 */ /* 0x040fe40000400000 */
[----:B------:R-:W-:Y:S02]  /*20d40*/  FMUL R23, R28, R23 ;  /* 0x000000171c177220 */ /* 0x000fe40000400000 */
[----:B------:R-:W-:Y:S02]  /*20d50*/  FMUL R20, R29, R20 ;  /* 0x000000141d147220 */ /* 0x000fe40000400000 */
[----:B------:R-:W-:Y:S01]  /*20d60*/  IMAD R27, R27, 0x110, RZ ;  /* 0x000001101b1b7824 */ /* 0x000fe200078e02ff */
[----:B------:R-:W4:Y:S04]  /*20d70*/  LDL.LU.64 R10, [R1+0x1f68] ;  /* 0x001f6800010a7983 */ /* 0x000f280000300a00 */
[----:B------:R-:W-:-:S06]  /*20d80*/  LOP3.LUT R27, R27, 0x30, R13, 0x78, !PT ;  /* 0x000000301b1b7812 */ /* 0x000fcc00078e780d */
[----:B------:R-:W0:Y:S01]  /*20d90*/  LDSM.16.M88.4 R24, [R27+0x13000] ;  /* 0x013000001b18783b */ /* 0x000e220000000200 */
[C---:B------:R-:W-:Y:S02]  /*20da0*/  FMUL R7, R28.reuse, R7 ;  /* 0x000000071c077220 */ /* 0x040fe40000400000 */
[C---:B------:R-:W-:Y:S02]  /*20db0*/  FMUL R13, R29.reuse, R4 ;  /* 0x000000041d0d7220 */ /* 0x040fe40000400000 */
[C---:B------:R-:W-:Y:S02]  /*20dc0*/  FMUL R4, R29.reuse, R3 ;  /* 0x000000031d047220 */ /* 0x040fe40000400000 */
[----:B------:R-:W-:Y:S01]  /*20dd0*/  FMUL R5, R29, R5 ;  /* 0x000000051d057220 */ /* 0x000fe20000400000 */
[----:B--2---:R-:W-:Y:S01]  /*20de0*/  HMMA.16816.F32 R20, R16, R8, R20 ;  /* 0x000000081014723c */ /* 0x004fe20000001814 */
[----:B------:R-:W2:Y:S11]  /*20df0*/  LDL.LU R8, [R1+0x1f60] ;  /* 0x001f600001087983 */ /* 0x000eb60000300800 */
[----:B------:R-:W-:Y:S11]  /*20e00*/  @!UPT UIADD3 URZ, URZ, URZ, URZ ;  /* 0x0000003f3f3ff290 */ /* 0x000ff6000fffe03f */
[----:B------:R-:W-:Y:S01]  /*20e10*/  STL.64 [R1+0xc0], R20 ;  /* 0x0000c01401007387 */ /* 0x000fe20000100a00 */
[----:B------:R-:W-:Y:S02]  /*20e20*/  STL.64 [R1+0xc8], R22 ;  /* 0x0000c81601007387 */ /* 0x000fe40000100a00 */
[----:B0-----:R-:W-:Y:S02]  /*20e30*/  STL.64 [R1+0x130], R24 ;  /* 0x0001301801007387 */ /* 0x001fe40000100a00 */
[----:B------:R-:W-:Y:S01]  /*20e40*/  STL.64 [R1+0x138], R26 ;  /* 0x0001381a01007387 */ /* 0x000fe20000100a00 */
[----:B------:R-:W-:Y:S01]  /*20e50*/  STL.64 [R1+0x1f50], R6 ;  /* 0x001f500601007387 */ /* 0x000fe20000100a00 */
[----:B------:R0:W-:Y:S03]  /*20e60*/  STL.64 [R1+0x1f48], R4 ;  /* 0x001f480401007387 */ /* 0x0001e60000100a00 */
[----:B0-----:R-:W3:Y:S04]  /*20e70*/  LDL R4, [R1+0x140] ;  /* 0x0001400001047983 */ /* 0x001ee80000100800 */
[----:B------:R-:W3:Y:S01]  /*20e80*/  LDL R5, [R1+0x144] ;  /* 0x0001440001057983 */ /* 0x000ee20000100800 */
[----:B------:R-:W4:Y:S03]  /*20e90*/  LDL.LU R9, [R1+0x5b4] ;  /* 0x0005b40001097983 */ /* 0x000f260000300800 */
[----:B------:R-:W0:Y:S01]  /*20ea0*/  S2R R27, SR_TID.X ;  /* 0x00000000001b7919 */ /* 0x000e220000002100 */
[----:B-----5:R-:W-:-:S02]  /*20eb0*/  FMUL R14, R28, R14 ;  /* 0x0000000e1c0e7220 */ /* 0x020fc40000400000 */
[----:B------:R-:W-:Y:S02]  /*20ec0*/  FMUL R15, R28, R15 ;  /* 0x0000000f1c0f7220 */ /* 0x000fe40000400000 */
[----:B------:R-:W-:Y:S02]  /*20ed0*/  FMUL R12, R29, R12 ;  /* 0x0000000c1d0c7220 */ /* 0x000fe40000400000 */
[----:B------:R-:W-:Y:S01]  /*20ee0*/  IMAD.MOV.U32 R20, RZ, RZ, R24 ;  /* 0x000000ffff147224 */ /* 0x000fe200078e0018 */
[----:B------:R-:W-:Y:S02]  /*20ef0*/  MOV R3, R25 ;  /* 0x0000001900037202 */ /* 0x000fe40000000f00 */
[C---:B0-----:R-:W-:Y:S01]  /*20f00*/  LOP3.LUT R24, R27.reuse, 0x7, RZ, 0xc0, !PT ;  /* 0x000000071b187812 */ /* 0x041fe200078ec0ff */
[----:B------:R-:W-:Y:S02]  /*20f10*/  IMAD.SHL.U32 R27, R27, 0x2, RZ ;  /* 0x000000021b1b7824 */ /* 0x000fe400078e00ff */
[----:B--2---:R-:W-:Y:S01]  /*20f20*/  FMUL R8, R29, R8 ;  /* 0x000000081d087220 */ /* 0x004fe20000400000 */
[----:B---3--:R-:W-:Y:S07]  /*20f30*/  HMMA.16816.F32 R4, R16, R4, R12 ;  /* 0x000000041004723c */ /* 0x008fee000000180c */
[----:B------:R-:W-:-:S05]  /*20f40*/  IMAD R15, R24, 0x110, RZ ;  /* 0x00000110180f7824 */ /* 0x000fca00078e02ff */
[----:B------:R-:W-:-:S05]  /*20f50*/  LOP3.LUT R15, R15, 0x30, R27, 0x78, !PT ;  /* 0x000000300f0f7812 */ /* 0x000fca00078e781b */
[----:B------:R-:W-:Y:S06]  /*20f60*/  LDSM.16.M88.4 R24, [R15+0x14000] ;  /* 0x014000000f18783b */ /* 0x000fec0000000200 */
[----:B------:R-:W-:Y:S01]  /*20f70*/  STL.64 [R1+0xb0], R4 ;  /* 0x0000b00401007387 */ /* 0x000fe20000100a00 */
[----:B------:R-:W-:Y:S02]  /*20f80*/  STL.64 [R1+0xb8], R6 ;  /* 0x0000b80601007387 */ /* 0x000fe40000100a00 */
[----:B----4-:R-:W-:Y:S02]  /*20f90*/  STL.64 [R1+0x1f40], R10 ;  /* 0x001f400a01007387 */ /* 0x010fe40000100a00 */
[----:B------:R0:W-:Y:S02]  /*20fa0*/  STL.64 [R1+0x1f38], R8 ;  /* 0x001f380801007387 */ /* 0x0001e40000100a00 */
[----:B0-----:R-:W-:-:S02]  /*20fb0*/  MOV R8, R20 ;  /* 0x0000001400087202 */ /* 0x001fc40000000f00 */
[----:B------:R-:W0:Y:S01]  /*20fc0*/  LDSM.16.M88.4 R20, [R15+0x13800] ;  /* 0x013800000f14783b */ /* 0x000e220000000200 */
[----:B------:R-:W-:Y:S02]  /*20fd0*/  IMAD.MOV.U32 R9, RZ, RZ, R3 ;  /* 0x000000ffff097224 */ /* 0x000fe400078e0003 */
[----:B------:R-:W2:Y:S01]  /*20fe0*/  LDL.LU R3, [R1+0x5a4] ;  /* 0x0005a40001037983 */ /* 0x000ea20000300800 */
[----:B0-----:R0:W-:Y:S01]  /*20ff0*/  STL.64 [R1+0x120], R20 ;  /* 0x0001201401007387 */ /* 0x0011e20000100a00 */
[----:B------:R-:W-:Y:S01]  /*21000*/  STL.64 [R1+0x128], R22 ;  /* 0x0001281601007387 */ /* 0x000fe20000100a00 */
[----:B------:R-:W-:Y:S01]  /*21010*/  MOV R5, R20 ;  /* 0x0000001400057202 */ /* 0x000fe20000000f00 */
[----:B------:R-:W-:Y:S01]  /*21020*/  IMAD.MOV.U32 R4, RZ, RZ, R21 ;  /* 0x000000ffff047224 */ /* 0x000fe200078e0015 */
[----:B------:R-:W-:Y:S01]  /*21030*/  STL.64 [R1+0x80], R24 ;  /* 0x0000801801007387 */ /* 0x000fe20000100a00 */
[----:B------:R1:W-:Y:S01]  /*21040*/  STL.64 [R1+0x88], R26 ;  /* 0x0000881a01007387 */ /* 0x0003e20000100a00 */
[----:B0-----:R-:W-:Y:S01]  /*21050*/  MOV R21, R24 ;  /* 0x0000001800157202 */ /* 0x001fe20000000f00 */
[----:B------:R-:W-:Y:S01]  /*21060*/  IMAD.MOV.U32 R20, RZ, RZ, R25 ;  /* 0x000000ffff147224 */ /* 0x000fe200078e0019 */
[----:B-1----:R-:W3:Y:S01]  /*21070*/  LDL.LU R26, [R1+0x1f5c] ;  /* 0x001f5c00011a7983 */ /* 0x002ee20000300800 */
[----:B------:R-:W4:Y:S02]  /*21080*/  LDL.LU R25, [R1+0x1f58] ;  /* 0x001f580001197983 */ /* 0x000f240000300800 */
[----:B------:R-:W5:Y:S02]  /*21090*/  LDL.LU R23, [R1+0x5ac] ;  /* 0x0005ac0001177983 */ /* 0x000f640000300800 */
[----:B------:R-:W2:Y:S01]  /*210a0*/  LDL.LU R22, [R1+0x5a0] ;  /* 0x0005a00001167983 */ /* 0x000ea20000300800 */
[----:B------:R0:W-:Y:S02]  /*210b0*/  STL.64 [R1+0x1f28], R20 ;  /* 0x001f281401007387 */ /* 0x0001e40000100a00 */
[----:B0-----:R-:W-:Y:S01]  /*210c0*/  MOV R20, R5 ;  /* 0x0000000500147202 */ /* 0x001fe20000000f00 */
[----:B------:R-:W-:-:S02]  /*210d0*/  IMAD.MOV.U32 R21, RZ, RZ, R4 ;  /* 0x000000ffff157224 */ /* 0x000fc400078e0004 */
[----:B------:R-:W0:Y:S02]  /*210e0*/  LDSM.16.M88.4 R4, [R15+0x14800] ;  /* 0x014800000f04783b */ /* 0x000e240000000200 */
[----:B------:R-:W1:Y:S02]  /*210f0*/  LDSM.16.M88.4 R12, [R15+0x15000] ;  /* 0x015000000f0c783b */ /* 0x000e640000000200 */
[----:B0-----:R-:W-:Y:S02]  /*21100*/  STL.64 [R1+0x10], R4 ;  /* 0x0000100401007387 */ /* 0x001fe40000100a00 */
[----:B------:R0:W-:Y:S01]  /*21110*/  STL.64 [R1+0x18], R6 ;  /* 0x0000180601007387 */ /* 0x0001e20000100a00 */
[----:B------:R-:W-:Y:S01]  /*21120*/  MOV R24, R4 ;  /* 0x0000000400187202 */ /* 0x000fe20000000f00 */
[----:B------:R-:W-:Y:S01]  /*21130*/  IMAD.MOV.U32 R27, RZ, RZ, R5 ;  /* 0x000000ffff1b7224 */ /* 0x000fe200078e0005 */
[----:B0-----:R-:W2:Y:S01]  /*21140*/  LDL.LU.64 R6, [R1+0x1f50] ;  /* 0x001f500001067983 */ /* 0x001ea20000300a00 */
[----:B------:R-:W2:Y:S02]  /*21150*/  LDL.LU.64 R4, [R1+0x1f48] ;  /* 0x001f480001047983 */ /* 0x000ea40000300a00 */
[----:B-1----:R0:W-:Y:S02]  /*21160*/  STL.64 [R1+0x1f10], R14 ;  /* 0x001f100e01007387 */ /* 0x0021e40000100a00 */
[----:B0-----:R-:W3:Y:S01]  /*21170*/  LDL.LU R15, [R1+0x5a8] ;  /* 0x0005a800010f7983 */ /* 0x001ee20000300800 */
[----:B------:R0:W-:Y:S02]  /*21180*/  STL.64 [R1+0x1f08], R12 ;  /* 0x001f080c01007387 */ /* 0x0001e40000100a00 */
[----:B------:R-:W3:Y:S01]  /*21190*/  LDL.LU.64 R10, [R1+0x1f40] ;  /* 0x001f4000010a7983 */ /* 0x000ee20000300a00 */
[----:B--2---:R-:W-:Y:S01]  /*211a0*/  HMMA.16816.F32 R4, R16, R8, R4 ;  /* 0x000000081004723c */ /* 0x004fe20000001804 */
[----:B------:R-:W2:Y:S01]  /*211b0*/  LDL.LU.64 R8, [R1+0x1f38] ;  /* 0x001f380001087983 */ /* 0x000ea20000300a00 */
[----:B------:R-:W-:-:S06]  /*211c0*/  FMUL R0, R0, 1.4426950216293334961 ;  /* 0x3fb8aa3b00007820 */ /* 0x000fcc0000400000 */
[----:B------:R-:W-:Y:S01]  /*211d0*/  MUFU.EX2 R0, R0 ;  /* 0x0000000000007308 */ /* 0x000fe20000000800 */
[----:B0-----:R-:W-:Y:S11]  /*211e0*/  MOV R12, R24 ;  /* 0x00000018000c7202 */ /* 0x001ff60000000f00 */
[----:B------:R-:W-:Y:S03]  /*211f0*/  @!UPT UIADD3 URZ, URZ, URZ, URZ ;  /* 0x0000003f3f3ff290 */ /* 0x000fe6000fffe03f */
[----:B------:R4:W-:Y:S02]  /*21200*/  STL.64 [R1+0xa0], R4 ;  /* 0x0000a00401007387 */ /* 0x0009e40000100a00 */
[----:B----4-:R-:W0:Y:S02]  /*21210*/  MUFU.EX2 R4, R25 ;  /* 0x0000001900047308 */ /* 0x010e240000000800 */
[----:B------:R3:W-:Y:S01]  /*21220*/  STL.64 [R1+0xa8], R6 ;  /* 0x0000a80601007387 */ /* 0x0007e20000100a00 */
[----:B------:R-:W4:Y:S02]  /*21230*/  LDL.LU R24, [R1+0x1f34] ;  /* 0x001f340001187983 */ /* 0x000f240000300800 */
[----:B------:R-:W-:Y:S02]  /*21240*/  IMAD.MOV.U32 R13, RZ, RZ, R27 ;  /* 0x000000ffff0d7224 */ /* 0x000fe400078e001b */
[----:B------:R-:W4:Y:S04]  /*21250*/  LDL.LU R27, [R1+0x1f30] ;  /* 0x001f3000011b7983 */ /* 0x000f280000300800 */
[----:B0-----:R0:W-:Y:S01]  /*21260*/  STL [R1+0x414], R4 ;  /* 0x0004140401007387 */ /* 0x0011e20000100800 */
[----:B---3--:R-:W-:-:S02]  /*21270*/  FMUL R6, R28, R15 ;  /* 0x0000000f1c067220 */ /* 0x008fc40000400000 */
[C---:B0-----:R-:W-:Y:S02]  /*21280*/  FMUL R4, R29.reuse, R22 ;  /* 0x000000161d047220 */ /* 0x041fe40000400000 */
[----:B--2---:R-:W-:-:S07]  /*21290*/  FMUL R9, R29, R9 ;  /* 0x000000091d097220 */ /* 0x004fce0000400000 */
[----:B------:R-:W-:Y:S01]  /*212a0*/  HMMA.16816.F32 R8, R16, R20, R8 ;  /* 0x000000141008723c */ /* 0x000fe20000001808 */
[----:B------:R-:W2:Y:S11]  /*212b0*/  LDL.LU.64 R20, [R1+0x1f28] ;  /* 0x001f280001147983 */ /* 0x000eb60000300a00 */
[----:B------:R-:W-:Y:S11]  /*212c0*/  @!UPT UIADD3 URZ, URZ, URZ, URZ ;  /* 0x0000003f3f3ff290 */ /* 0x000ff6000fffe03f */
[----:B------:R0:W-:Y:S01]  /*212d0*/  STL.64 [R1+0x2a0], R8 ;  /* 0x0002a00801007387 */ /* 0x0001e20000100a00 */
[----:B------:R1:W-:Y:S03]  /*212e0*/  STL.64 [R1+0x2a8], R10 ;  /* 0x0002a80a01007387 */ /* 0x0003e60000100a00 */
[----:B0-----:R-:W3:Y:S01]  /*212f0*/  LDL.LU R9, [R1+0x594] ;  /* 0x0005940001097983 */ /* 0x001ee20000300800 */
[----:B-1----:R-:W2:Y:S02]  /*21300*/  LDL.LU R10, [R1+0x598] ;  /* 0x00059800010a7983 */ /* 0x002ea40000300800 */
[----:B------:R-:W2:Y:S02]  /*21310*/  LDL.LU R11, [R1+0x59c] ;  /* 0x00059c00010b7983 */ /* 0x000ea40000300800 */
[----:B------:R-:W-:Y:S01]  /*21320*/  STL [R1+0x5a0], R0 ;  /* 0x0005a00001007387 */ /* 0x000fe20000100800 */
[----:B------:R-:W2:Y:S01]  /*21330*/  LDL.LU R8, [R1+0x590] ;  /* 0x0005900001087983 */ /* 0x000ea20000300800 */
[----:B------:R-:W2:Y:S02]  /*21340*/  LDL.LU R22, [R1+0x58c] ;  /* 0x00058c0001167983 */ /* 0x000ea40000300800 */
[----:B------:R-:W2:Y:S02]  /*21350*/  LDL.LU R15, [R1+0x568] ;  /* 0x00056800010f7983 */ /* 0x000ea40000300800 */
[----:B------:R-:W2:Y:S02]  /*21360*/  LDL.LU R14, [R1+0x580] ;  /* 0x00058000010e7983 */ /* 0x000ea40000300800 */
[----:B-----5:R-:W-:-:S02]  /*21370*/  FMUL R7, R28, R23 ;  /* 0x000000171c077220 */ /* 0x020fc40000400000 */
[----:B------:R-:W-:Y:S02]  /*21380*/  FMUL R5, R29, R3 ;  /* 0x000000031d057220 */ /* 0x000fe40000400000 */
[----:B----4-:R-:W-:Y:S02]  /*21390*/  FADD R3, -R26, R27 ;  /* 0x0000001b1a037221 */ /* 0x010fe40000000100 */
[----:B------:R-:W-:Y:S01]  /*213a0*/  FADD R2, R2, -R26 ;  /* 0x8000001a02027221 */ /* 0x000fe20000000000 */
[----:B--2---:R-:W-:Y:S01]  /*213b0*/  STL.64 [R1+0x1f20], R14 ;  /* 0x001f200e01007387 */ /* 0x004fe20000100a00 */
[----:B------:R0:W-:Y:S02]  /*213c0*/  STL.64 [R1+0x1f18], R12 ;  /* 0x001f180c01007387 */ /* 0x0001e40000100a00 */
[----:B------:R-:W2:Y:S02]  /*213d0*/  LDL.LU R27, [R1+0x584] ;  /* 0x00058400011b7983 */ /* 0x000ea40000300800 */
[----:B------:R-:W4:Y:S01]  /*213e0*/  LDL.LU R23, [R1+0x56c] ;  /* 0x00056c0001177983 */ /* 0x000f220000300800 */
[----:B------:R-:W5:Y:S01]  /*213f0*/  LDL.LU R26, [R1+0x538] ;  /* 0x00053800011a7983 */ /* 0x000f620000300800 */
[----:B------:R-:W2:Y:S01]  /*21400*/  LDL.LU R25, [R1+0x53c] ;  /* 0x00053c0001197983 */ /* 0x000ea20000300800 */
[----:B0-----:R-:W-:Y:S01]  /*21410*/  MOV R12, R21 ;  /* 0x00000015000c7202 */ /* 0x001fe20000000f00 */
[----:B------:R-:W-:-:S02]  /*21420*/  IMAD.MOV.U32 R13, RZ, RZ, R20 ;  /* 0x000000ffff0d7224 */ /* 0x000fc400078e0014 */
[----:B------:R-:W2:Y:S01]  /*21430*/  LDL.LU R20, [R1+0x560] ;  /* 0x0005600001147983 */ /* 0x000ea20000300800 */
[----:B------:R-:W2:Y:S02]  /*21440*/  LDL.LU R21, [R1+0x564] ;  /* 0x0005640001157983 */ /* 0x000ea40000300800 */
[----:B------:R-:W2:Y:S02]  /*21450*/  LDL.LU.64 R14, [R1+0x1f20] ;  /* 0x001f2000010e7983 */ /* 0x000ea40000300a00 */
[C---:B------:R-:W-:Y:S01]  /*21460*/  HMMA.16816.F32 R4, R16.reuse, R12, R4 ;  /* 0x0000000c1004723c */ /* 0x040fe20000001804 */
[----:B------:R-:W4:Y:S11]  /*21470*/  LDL.LU.64 R12, [R1+0x1f18] ;  /* 0x001f1800010c7983 */ /* 0x000f360000300a00 */
[----:B------:R-:W-:Y:S11]  /*21480*/  @!UPT UIADD3 URZ, URZ, URZ, URZ ;  /* 0x0000003f3f3ff290 */ /* 0x000ff6000fffe03f */
[----:B------:R-:W-:Y:S01]  /*21490*/  STL.64 [R1+0x290], R4 ;  /* 0x0002900401007387 */ /* 0x000fe20000100a00 */
[----:B------:R0:W-:Y:S03]  /*214a0*/  STL.64 [R1+0x298], R6 ;  /* 0x0002980601007387 */ /* 0x0001e60000100a00 */
[----:B0-----:R-:W5:Y:S01]  /*214b0*/  LDL.LU R7, [R1+0x588] ;  /* 0x0005880001077983 */ /* 0x001f620000300800 */
[----:B------:R-:W-:Y:S02]  /*214c0*/  FMUL R0, R24, 1.4426950216293334961 ;  /* 0x3fb8aa3b18007820 */ /* 0x000fe40000400000 */
[C---:B------:R-:W-:Y:S02]  /*214d0*/  FMUL R10, R28.reuse, R10 ;  /* 0x0000000a1c0a7220 */ /* 0x040fe40000400000 */
[C---:B------:R-:W-:Y:S02]  /*214e0*/  FMUL R11, R28.reuse, R11 ;  /* 0x0000000b1c0b7220 */ /* 0x040fe40000400000 */
[C---:B------:R-:W-:Y:S01]  /*214f0*/  FMUL R8, R29.reuse, R8 ;  /* 0x000000081d087220 */ /* 0x040fe20000400000 */
[----:B------:R0:W1:Y:S01]  /*21500*/  MUFU.EX2 R4, R0 ;  /* 0x0000000000047308 */ /* 0x0000620000000800 */
[C---:B---3--:R-:W-:Y:S01]  /*21510*/  FMUL R9, R29.reuse, R9 ;  /* 0x000000091d097220 */ /* 0x048fe20000400000 */
[----:B------:R-:W3:Y:S04]  /*21520*/  LDL.LU R24, [R1+0x530] ;  /* 0x0005300001187983 */ /* 0x000ee80000300800 */
[----:B0-----:R-:W3:Y:S04]  /*21530*/  LDL.LU R0, [R1+0x150] ;  /* 0x0001500001007983 */ /* 0x001ee80000300800 */
[----:B-1----:R2:W-:Y:S02]  /*21540*/  STL [R1+0x590], R4 ;  /* 0x0005900401007387 */ /* 0x0025e40000100800 */
[----:B--2---:R-:W-:Y:S01]  /*21550*/  FMUL R4, R29, R14 ;  /* 0x0000000e1d047220 */ /* 0x004fe20000400000 */
[----:B----4-:R-:W-:Y:S01]  /*21560*/  HMMA.16816.F32 R8, R16, R12, R8 ;  /* 0x0000000c1008723c */ /* 0x010fe20000001808 */
[----:B-----5:R-:W-:-:S02]  /*21570*/  FMUL R6, R28, R7 ;  /* 0x000000071c067220 */ /* 0x020fc40000400000 */
[C---:B------:R-:W-:Y:S02]  /*21580*/  FMUL R7, R28.reuse, R22 ;  /* 0x000000161c077220 */ /* 0x040fe40000400000 */
[C---:B------:R-:W-:Y:S02]  /*21590*/  FMUL R22, R28.reuse, R15 ;  /* 0x0000000f1c167220 */ /* 0x040fe40000400000 */
[----:B------:R-:W2:Y:S01]  /*215a0*/  LDL.LU.64 R14, [R1+0x1f10] ;  /* 0x001f1000010e7983 */ /* 0x000ea20000300a00 */
[----:B------:R-:W4:Y:S02]  /*215b0*/  LDL.LU.64 R12, [R1+0x1f08] ;  /* 0x001f0800010c7983 */ /* 0x000f240000300a00 */
[----:B------:R-:W-:Y:S02]  /*215c0*/  FMUL R5, R29, R27 ;  /* 0x0000001b1d057220 */ /* 0x000fe40000400000 */
[C---:B------:R-:W-:Y:S02]  /*215d0*/  FMUL R27, R28.reuse, R25 ;  /* 0x000000191c1b7220 */ /* 0x040fe40000400000 */
[----:B------:R-:W0:Y:S09]  /*215e0*/  S2R R25, SR_TID.X ;  /* 0x0000000000197919 */ /* 0x000e320000002100 */
[----:B------:R-:W-:Y:S01]  /*215f0*/  STL.64 [R1+0x280], R8 ;  /* 0x0002800801007387 */ /* 0x000fe20000100a00 */
[----:B------:R-:W-:-:S02]  /*21600*/  FMUL R23, R28, R23 ;  /* 0x000000171c177220 */ /* 0x000fc40000400000 */
[----:B------:R0:W-:Y:S03]  /*21610*/  STL.64 [R1+0x288], R10 ;  /* 0x0002880a01007387 */ /* 0x0001e60000100a00 */
[----:B------:R1:W-:Y:S01]  /*21620*/  STL.64 [R1+0x1ef0], R22 ;  /* 0x001ef01601007387 */ /* 0x0003e20000100a00 */
[C---:B------:R-:W-:Y:S02]  /*21630*/  FMUL R20, R29.reuse, R20 ;  /* 0x000000141d147220 */ /* 0x040fe40000400000 */
[----:B------:R-:W-:Y:S01]  /*21640*/  FMUL R21, R29, R21 ;  /* 0x000000151d157220 */ /* 0x000fe20000400000 */
[C---:B0-----:R-:W-:Y:S01]  /*21650*/  LOP3.LUT R11, R25.reuse, 0x7, RZ, 0xc0, !PT ;  /* 0x00000007190b7812 */ /* 0x041fe200078ec0ff */
[----:B------:R-:W-:-:S04]  /*21660*/  SHF.L.U32 R25, R25, 0x1, RZ ;  /* 0x0000000119197819 */ /* 0x000fc800000006ff */
[----:B-1----:R-:W-:Y:S01]  /*21670*/  IMAD R23, R11, 0x110, RZ ;  /* 0x000001100b177824 */ /* 0x002fe200078e02ff */
[----:B------:R-:W-:Y:S04]  /*21680*/  STL.64 [R1+0x1ee8], R20 ;  /* 0x001ee81401007387 */ /* 0x000fe80000100a00 */
[----:B------:R-:W-:-:S05]  /*21690*/  LOP3.LUT R23, R23, 0x30, R25, 0x78, !PT ;  /* 0x0000003017177812 */ /* 0x000fca00078e7819 */
[----:B------:R-:W0:Y:S01]  /*216a0*/  LDSM.16.M88.4 R8, [R23+0x15800] ;  /* 0x015800001708783b */ /* 0x000e220000000200 */
[----:B----4-:R-:W-:Y:S11]  /*216b0*/  HMMA.16816.F32 R4, R16, R12, R4 ;  /* 0x0000000c1004723c */ /* 0x010ff60000001804 */
[----:B------:R-:W-:Y:S11]  /*216c0*/  @!UPT UIADD3 URZ, URZ, URZ, URZ ;  /* 0x0000003f3f3ff290 */ /* 0x000ff6000fffe03f */
[----:B------:R-:W-:Y:S01]  /*216d0*/  @!UPT UIADD3 URZ, URZ, URZ, URZ ;  /* 0x0000003f3f3ff290 */ /* 0x000fe2000fffe03f */
[----:B------:R-:W-:Y:S01]  /*216e0*/  STL.64 [R1+0x270], R4 ;  /* 0x0002700401007387 */ /* 0x000fe20000100a00 */
[----:B------:R-:W-:Y:S02]  /*216f0*/  STL.64 [R1+0x278], R6 ;  /* 0x0002780601007387 */ /* 0x000fe40000100a00 */
[----:B------:R-:W-:Y:S02]  /*21700*/  STL.64 [R1+0x1f00], R18 ;  /* 0x001f001201007387 */ /* 0x000fe40000100a00 */
[----:B------:R-:W-:Y:S01]  /*21710*/  STL.64 [R1+0x1ef8], R16 ;  /* 0x001ef81001007387 */ /* 0x000fe20000100a00 */
[----:B------:R-:W4:Y:S04]  /*21720*/  LDL.LU R25, [R1+0x534] ;  /* 0x0005340001197983 */ /* 0x000f280000300800 */
[----:B------:R-:W1:Y:S01]  /*21730*/  LDSM.16.M88.4 R4, [R23+0x16800] ;  /* 0x016800001704783b */ /* 0x000e620000000200 */
[----:B--2---:R-:W-:Y:S02]  /*21740*/  STL.64 [R1+0x1e70], R14 ;  /* 0x001e700e01007387 */ /* 0x004fe40000100a00 */
[----:B------:R-:W-:Y:S02]  /*21750*/  STL.64 [R1+0x1e68], R12 ;  /* 0x001e680c01007387 */ /* 0x000fe40000100a00 */
[----:B------:R-:W2:Y:S04]  /*21760*/  LDSM.16.M88.4 R12, [R23+0x16000] ;  /* 0x01600000170c783b */ /* 0x000ea80000000200 */
[----:B------:R-:W5:Y:S02]  /*21770*/  LDSM.16.M88.4 R16, [R23+0x17000] ;  /* 0x017000001710783b */ /* 0x000f640000000200 */
[----:B------:R-:W2:Y:S02]  /*21780*/  LDSM.16.M88.4 R20, [R23+0x17800] ;  /* 0x017800001714783b */ /* 0x000ea40000000200 */
[----:B0-----:R0:W-:Y:S04]  /*21790*/  STL [R1+0x1dfc], R10 ;  /* 0x001dfc0a01007387 */ /* 0x0011e80000100800 */
[----:B0-----:R-:W4:Y:S01]  /*217a0*/  LDL.LU R10, [R1+0x4f0] ;  /* 0x0004f000010a7983 */ /* 0x001f220000300800 */
[----:B------:R0:W-:Y:S03]  /*217b0*/  STL [R1+0x1df8], R11 ;  /* 0x001df80b01007387 */ /* 0x0001e60000100800 */
[----:B0-----:R-:W4:Y:S04]  /*217c0*/  LDL.LU R11, [R1+0x4fc] ;  /* 0x0004fc00010b7983 */ /* 0x001f280000300800 */
[----:B-1----:R-:W-:Y:S01]  /*217d0*/  STL [R1+0x1d7c], R6 ;  /* 0x001d7c0601007387 */ /* 0x002fe20000100800 */
[----:B------:R0:W-:Y:S03]  /*217e0*/  STL [R1+0x1d78], R7 ;  /* 0x001d780701007387 */ /* 0x0001e60000100800 */
[----:B0-----:R-:W4:Y:S01]  /*217f0*/  LDL.LU R7, [R1+0x4f8] ;  /* 0x0004f80001077983 */ /* 0x001f220000300800 */
[----:B--2---:R-:W-:Y:S02]  /*21800*/  STL.64 [R1+0x70], R12 ;  /* 0x0000700c01007387 */ /* 0x004fe40000100a00 */
[----:B------:R0:W-:Y:S02]  /*21810*/  STL.64 [R1+0x78], R14 ;  /* 0x0000780e01007387 */ /* 0x0001e40000100a00 */
[----:B0-----:R-:W2:Y:S01]  /*21820*/  LDL R15, [R1+0x404] ;  /* 0x00040400010f7983 */ /* 0x001ea20000100800 */
[----:B-----5:R-:W-:Y:S02]  /*21830*/  STL.64 [R1+0x100], R16 ;  /* 0x0001001001007387 */ /* 0x020fe40000100a00 */
[----:B------:R0:W-:Y:S02]  /*21840*/  STL.64 [R1+0x108], R18 ;  /* 0x0001081201007387 */ /* 0x0001e40000100a00 */
[----:B0-----:R-:W5:Y:S01]  /*21850*/  LDL.LU.64 R18, [R1+0x1f00] ;  /* 0x001f000001127983 */ /* 0x001f620000300a00 */
[----:B------:R-:W5:Y:S02]  /*21860*/  LDL.LU.64 R16, [R1+0x1ef8] ;  /* 0x001ef80001107983 */ /* 0x000f640000300a00 */
[----:B------:R-:W-:Y:S02]  /*21870*/  STL.64 [R1+0x110], R20 ;  /* 0x0001101401007387 */ /* 0x000fe40000100a00 */
[----:B------:R0:W-:Y:S02]  /*21880*/  STL.64 [R1+0x118], R22 ;  /* 0x0001181601007387 */ /* 0x0001e40000100a00 */
[----:B0-----:R-:W5:Y:S01]  /*21890*/  LDL.LU.64 R22, [R1+0x1ef0] ;  /* 0x001ef00001167983 */ /* 0x001f620000300a00 */
[----:B------:R-:W5:Y:S02]  /*218a0*/  LDL.LU.64 R20, [R1+0x1ee8] ;  /* 0x001ee80001147983 */ /* 0x000f640000300a00 */
[----:B------:R-:W-:-:S02]  /*218b0*/  FMUL R2, R2, 1.4426950216293334961 ;  /* 0x3fb8aa3b02027820 */ /* 0x000fc40000400000 */
[----:B------:R-:W2:Y:S04]  /*218c0*/  LDL.LU R6, [R1+0x4f4] ;  /* 0x0004f40001067983 */ /* 0x000ea80000300800 */
[----:B------:R-:W0:Y:S01]  /*218d0*/  MUFU.EX2 R2, R2 ;  /* 0x0000000200027308 */ /* 0x000e220000000800 */
[C---:B---3--:R-:W-:Y:S02]  /*218e0*/  FMUL R24, R29.reuse, R24 ;  /* 0x000000181d187220 */ /* 0x048fe40000400000 */
[C---:B----4-:R-:W-:Y:S01]  /*218f0*/  FMUL R25, R29.reuse, R25 ;  /* 0x000000191d197220 */ /* 0x050fe20000400000 */
[----:B-----5:R-:W-:Y:S11]  /*21900*/  HMMA.16816.F32 R20, R16, R8, R20 ;  /* 0x000000081014723c */ /* 0x020ff60000001814 */
[----:B------:R-:W-:Y:S11]  /*21910*/  @!UPT UIADD3 URZ, URZ, URZ, URZ ;  /* 0x0000003f3f3ff290 */ /* 0x000ff6000fffe03f */
[----:B------:R-:W-:Y:S01]  /*21920*/  @!UPT UIADD3 URZ, URZ, URZ, URZ ;  /* 0x0000003f3f3ff290 */ /* 0x000fe2000fffe03f */
[----:B------:R1:W-:Y:S01]  /*21930*/  STL.64 [R1+0x260], R20 ;  /* 0x0002601401007387 */ /* 0x0003e20000100a00 */
[----:B------:R-:W-:Y:S02]  /*21940*/  STL.64 [R1+0x268], R22 ;  /* 0x0002681601007387 */ /* 0x000fe40000100a00 */
[----:B-1----:R-:W-:Y:S02]  /*21950*/  FMUL R20, R29, R10 ;  /* 0x0000000a1d147220 */ /* 0x002fe40000400000 */
[----:B------:R-:W3:Y:S01]  /*21960*/  LDL.LU R29, [R1+0x1ee4] ;  /* 0x001ee400011d7983 */ /* 0x000ee20000300800 */
[----:B0-----:R-:W-:Y:S02]  /*21970*/  STL [R1+0x530], R2 ;  /* 0x0005300201007387 */ /* 0x001fe40000100800 */
[----:B------:R0:W-:Y:S02]  /*21980*/  STL [R1+0x1ed0], R2 ;  /* 0x001ed00201007387 */ /* 0x0001e40000100800 */
[----:B0-----:R-:W4:Y:S01]  /*21990*/  LDL R2, [R1+0x418] ;  /* 0x0004180001027983 */ /* 0x001f220000100800 */
[----:B------:R-:W-:-:S02]  /*219a0*/  FMUL R26, R28, R26 ;  /* 0x0000001a1c1a7220 */ /* 0x000fc40000400000 */
[----:B--2---:R-:W-:-:S05]  /*219b0*/  FADD R0, R0, -R15 ;  /* 0x8000000f00007221 */ /* 0x004fca0000000000 */
[----:B------:R-:W-:Y:S01]  /*219c0*/  HMMA.16816.F32 R12, R16, R12, R24 ;  /* 0x0000000c100c723c */ /* 0x000fe20000001818 */
[C---:B------:R-:W-:Y:S11]  /*219d0*/  FMUL R23, R28.reuse, R11 ;  /* 0x0000000b1c177220 */ /* 0x040ff60000400000 */
[----:B------:R-:W-:Y:S11]  /*219e0*/  @!UPT UIADD3 URZ, URZ, URZ, URZ ;  /* 0x0000003f3f3ff290 */ /* 0x000ff6000fffe03f */
[----:B------:R-:W-:Y:S01]  /*219f0*/  @!UPT UIADD3 URZ, URZ, URZ, URZ ;  /* 0x0000003f3f3ff290 */ /* 0x000fe2000fffe03f */
[----:B------:R-:W-:Y:S01]  /*21a00*/  IMAD.MOV.U32 R10, RZ, RZ, R14 ;  /* 0x000000ffff0a7224 */ /* 0x000fe200078e000e */
[----:B------:R-:W-:Y:S01]  /*21a10*/  MOV R11, R15 ;  /* 0x0000000f000b7202 */ /* 0x000fe20000000f00 */
[----:B------:R-:W-:Y:S04]  /*21a20*/  STL.64 [R1+0x250], R12 ;  /* 0x0002500c01007387 */ /* 0x000fe80000100a00 */
[----:B------:R-:W-:Y:S01]  /*21a30*/  STL.64 [R1+0x1e80], R10 ;  /* 0x001e800a01007387 */ /* 0x000fe20000100a00 */
[----:B------:R0:W-:Y:S02]  /*21a40*/  STL.64 [R1+0x1e78], R8 ;  /* 0x001e780801007387 */ /* 0x0001e40000100a00 */
[----:B------:R-:W2:Y:S02]  /*21a50*/  LDL.LU R25, [R1+0x4c8] ;  /* 0x0004c80001197983 */ /* 0x000ea40000300800 */
[----:B------:R-:W5:Y:S01]  /*21a60*/  LDL.LU R24, [R1+0x4cc] ;  /* 0x0004cc0001187983 */ /* 0x000f620000300800 */
[----:B0-----:R-:W2:Y:S01]  /*21a70*/  LDL.LU R9, [R1+0x4c0] ;  /* 0x0004c00001097983 */ /* 0x001ea20000300800 */
[----:B------:R-:W2:Y:S02]  /*21a80*/  LDL R14, [R1+0x600] ;  /* 0x00060000010e7983 */ /* 0x000ea40000100800 */
[----:B------:R-:W2:Y:S02]  /*21a90*/  LDL R15, [R1+0x610] ;  /* 0x00061000010f7983 */ /* 0x000ea40000100800 */
[----:B------:R-:W-:Y:S01]  /*21aa0*/  FMUL R22, R28, R7 ;  /* 0x000000071c167220 */ /* 0x000fe20000400000 */
[----:B------:R-:W5:Y:S04]  /*21ab0*/  LDL R10, [R1+0x620] ;  /* 0x00062000010a7983 */ /* 0x000f680000100800 */
[----:B------:R-:W5:Y:S04]  /*21ac0*/  LDL R11, [R1+0x688] ;  /* 0x00068800010b7983 */ /* 0x000f680000100800 */
[----:B------:R-:W5:Y:S01]  /*21ad0*/  LDL R7, [R1+0x590] ;  /* 0x0005900001077983 */ /* 0x000f620000100800 */
[----:B----4-:R-:W-:-:S03]  /*21ae0*/  FMUL R21, R2, R6 ;  /* 0x0000000602157220 */ /* 0x010fc60000400000 */
[----:B------:R-:W4:Y:S01]  /*21af0*/  LDL R6, [R1+0x5a0] ;  /* 0x0005a00001067983 */ /* 0x000f220000100800 */
[----:B------:R-:W4:Y:S02]  /*21b00*/  LDL.LU R12, [R1+0x1c0] ;  /* 0x0001c000010c7983 */ /* 0x000f240000300800 */
[----:B------:R-:W-:Y:S02]  /*21b10*/  FMUL R3, R3, 1.4426950216293334961 ;  /* 0x3fb8aa3b03037820 */ /* 0x000fe40000400000 */
[----:B---3--:R-:W-:Y:S01]  /*21b20*/  IMAD.MOV.U32 R13, RZ, RZ, R29 ;  /* 0x000000ffff0d7224 */ /* 0x008fe200078e001d */
[----:B------:R-:W-:Y:S01]  /*21b30*/  HMMA.16816.F32 R20, R16, R4, R20 ;  /* 0x000000041014723c */ /* 0x000fe20000001814 */
[----:B------:R-:W3:Y:S04]  /*21b40*/  LDL.LU R29, [R1+0x480] ;  /* 0x00048000011d7983 */ /* 0x000ee80000300800 */
[----:B--2---:R0:W-:Y:S01]  /*21b50*/  STL.64 [R1+0x1ec8], R14 ;  /* 0x001ec80e01007387 */ /* 0x0041e20000100a00 */
[----:B------:R-:W2:Y:S01]  /*21b60*/  LDL.LU R8, [R1+0x4c4] ;  /* 0x0004c40001087983 */ /* 0x000ea20000300800 */
[----:B0-----:R-:W-:-:S02]  /*21b70*/  MOV R15, R28 ;  /* 0x0000001c000f7202 */ /* 0x001fc40000000f00 */
[----:B------:R-:W0:Y:S01]  /*21b80*/  MUFU.EX2 R28, R3 ;  /* 0x00000003001c7308 */ /* 0x000e220000000800 */
[----:B----4-:R1:W-:Y:S04]  /*21b90*/  STL.64 [R1+0x1ec0], R12 ;  /* 0x001ec00c01007387 */ /* 0x0103e80000100a00 */
[----:B-1----:R-:W4:Y:S01]  /*21ba0*/  LDL.LU.64 R12, [R1+0x110] ;  /* 0x00011000010c7983 */ /* 0x002f220000300a00 */
[----:B0-----:R-:W-:Y:S08]  /*21bb0*/  STL [R1+0x410], R28 ;  /* 0x0004101c01007387 */ /* 0x001ff00000100800 */
[----:B------:R-:W-:Y:S02]  /*21bc0*/  STL.64 [R1+0x240], R20 ;  /* 0x0002401401007387 */ /* 0x000fe40000100a00 */
[----:B------:R0:W-:Y:S02]  /*21bd0*/  STL.64 [R1+0x248], R22 ;  /* 0x0002481601007387 */ /* 0x0001e40000100a00 */
[----:B0-----:R-:W2:Y:S01]  /*21be0*/  LDL.LU R22, [R1+0x488] ;  /* 0x0004880001167983 */ /* 0x001ea20000300800 */
[----:B------:R-:W2:Y:S02]  /*21bf0*/  LDL.LU R23, [R1+0x48c] ;  /* 0x00048c0001177983 */ /* 0x000ea40000300800 */
[----:B------:R-:W2:Y:S02]  /*21c00*/  LDL.LU R14, [R1+0x484] ;  /* 0x00048400010e7983 */ /* 0x000ea40000300800 */
[----:B------:R-:W-:-:S02]  /*21c10*/  FMUL R26, R15, R25 ;  /* 0x000000190f1a7220 */ /* 0x000fc40000400000 */
[----:B-----5:R-:W-:Y:S02]  /*21c20*/  FMUL R27, R15, R24 ;  /* 0x000000180f1b7220 */ /* 0x020fe40000400000 */
[C---:B------:R-:W-:Y:S01]  /*21c30*/  FMUL R24, R2.reuse, R9 ;  /* 0x0000000902187220 */ /* 0x040fe20000400000 */
[----:B--2---:R-:W-:Y:S01]  /*21c40*/  STL [R1+0x1ee0], R14 ;  /* 0x001ee00e01007387 */ /* 0x004fe20000100800 */
[----:B----4-:R0:W-:Y:S03]  /*21c50*/  STL.64 [R1+0x1ed8], R12 ;  /* 0x001ed80c01007387 */ /* 0x0101e60000100a00 */
[----:B0-----:R-:W2:Y:S01]  /*21c60*/  LDL.LU.64 R12, [R1+0x100] ;  /* 0x00010000010c7983 */ /* 0x001ea20000300a00 */
[----:B------:R-:W-:Y:S02]  /*21c70*/  FMUL R25, R2, R8 ;  /* 0x0000000802197220 */ /* 0x000fe40000400000 */
[----:B------:R-:W-:-:S06]  /*21c80*/  FMUL R0, R0, 1.4426950216293334961 ;  /* 0x3fb8aa3b00007820 */ /* 0x000fcc0000400000 */
[----:B------:R-:W0:Y:S01]  /*21c90*/  MUFU.EX2 R0, R0 ;  /* 0x0000000000007308 */ /* 0x000e220000000800 */
[----:B------:R-:W-:Y:S01]  /*21ca0*/  STL [R1+0x1e60], R4 ;  /* 0x001e600401007387 */ /* 0x000fe20000100800 */
[----:B------:R1:W-:Y:S02]  /*21cb0*/  STL [R1+0x1e5c], R5 ;  /* 0x001e5c0501007387 */ /* 0x0003e40000100800 */
[----:B------:R-:W4:Y:S02]  /*21cc0*/  LDL.LU R9, [R1+0x434] ;  /* 0x0004340001097983 */ /* 0x000f240000300800 */
[----:B------:R-:W5:Y:S01]  /*21cd0*/  LDL.LU R8, [R1+0x438] ;  /* 0x0004380001087983 */ /* 0x000f620000300800 */
[----:B------:R-:W4:Y:S01]  /*21ce0*/  LDL.LU R3, [R1+0x43c] ;  /* 0x00043c0001037983 */ /* 0x000f220000300800 */
[----:B---3--:R-:W-:-:S03]  /*21cf0*/  FMUL R20, R2, R29 ;  /* 0x0000001d02147220 */ /* 0x008fc60000400000 */
[----:B0-----:R-:W-:Y:S01]  /*21d00*/  STL [R1+0x4c0], R0 ;  /* 0x0004c00001007387 */ /* 0x001fe20000100800 */
[----:B--2---:R-:W-:Y:S01]  /*21d10*/  HMMA.16816.F32 R24, R16, R12, R24 ;  /* 0x0000000c1018723c */ /* 0x004fe20000001818 */
[----:B-1----:R-:W-:Y:S01]  /*21d20*/  IMAD.MOV.U32 R5, RZ, RZ, R12 ;  /* 0x000000ffff057224 */ /* 0x002fe200078e000c */
[----:B------:R-:W-:Y:S11]  /*21d30*/  MOV R29, R13 ;  /* 0x0000000d001d7202 */ /* 0x000ff60000000f00 */
[----:B------:R-:W-:Y:S10]  /*21d40*/  @!UPT UIADD3 URZ, URZ, URZ, URZ ;  /* 0x0000003f3f3ff290 */ /* 0x000ff4000fffe03f */
[----:B------:R0:W-:Y:S01]  /*21d50*/  STL.64 [R1+0x230], R24 ;  /* 0x0002301801007387 */ /* 0x0001e20000100a00 */
[----:B------:R1:W-:Y:S02]  /*21d60*/  STL.64 [R1+0x238], R26 ;  /* 0x0002381a01007387 */ /* 0x0003e40000100a00 */
[----:B------:R-:W2:Y:S02]  /*21d70*/  LDL.LU R14, [R1+0x1ee0] ;  /* 0x001ee000010e7983 */ /* 0x000ea40000300800 */
[----:B------:R-:W3:Y:S02]  /*21d80*/  LDL.LU.64 R12, [R1+0x1ed8] ;  /* 0x001ed800010c7983 */ /* 0x000ee40000300a00 */
[C---:B------:R-:W-:Y:S02]  /*21d90*/  FMUL R22, R15.reuse, R22 ;  /* 0x000000160f167220 */ /* 0x040fe40000400000 */
[----:B------:R-:W-:Y:S01]  /*21da0*/  FMUL R23, R15, R23 ;  /* 0x000000170f177220 */ /* 0x000fe20000400000 */
[----:B0-----:R-:W4:Y:S01]  /*21db0*/  LDL.LU R25, [R1+0x430] ;  /* 0x0004300001197983 */ /* 0x001f220000300800 */
[----:B-1----:R-:W4:Y:S02]  /*21dc0*/  LDL R27, [R1+0x414] ;  /* 0x00041400011b7983 */ /* 0x002f240000100800 */
[----:B--2---:R-:W-:-:S02]  /*21dd0*/  FMUL R21, R2, R14 ;  /* 0x0000000e02157220 */ /* 0x004fc40000400000 */
[----:B------:R-:W2:Y:S05]  /*21de0*/  LDL.LU R2, [R1+0x1ed0] ;  /* 0x001ed00001027983 */ /* 0x000eaa0000300800 */
[----:B---3--:R-:W-:Y:S01]  /*21df0*/  HMMA.16816.F32 R16, R16, R12, R20 ;  /* 0x0000000c1010723c */ /* 0x008fe20000001814 */
[----:B------:R-:W-:Y:S01]  /*21e00*/  IMAD.MOV.U32 R4, RZ, RZ, R12 ;  /* 0x000000ffff047224 */ /* 0x000fe200078e000c */
[----:B------:R-:W-:Y:S11]  /*21e10*/  MOV R26, R13 ;  /* 0x0000000d001a7202 */ /* 0x000ff60000000f00 */
[----:B------:R-:W-:Y:S10]  /*21e20*/  @!UPT UIADD3 URZ, URZ, URZ, URZ ;  /* 0x0000003f3f3ff290 */ /* 0x000ff4000fffe03f */
[----:B------:R4:W-:Y:S01]  /*21e30*/  STL.64 [R1+0x220], R16 ;  /* 0x0002201001007387 */ /* 0x0009e20000100a00 */
[----:B------:R5:W-:Y:S02]  /*21e40*/  STL.64 [R1+0x228], R18 ;  /* 0x0002281201007387 */ /* 0x000be40000100a00 */
[----:B------:R-:W3:Y:S02]  /*21e50*/  LDL.LU.64 R14, [R1+0x1ec8] ;  /* 0x001ec800010e7983 */ /* 0x000ee40000300a00 */
[----:B------:R-:W3:Y:S01]  /*21e60*/  LDL.LU.64 R12, [R1+0x1ec0] ;  /* 0x001ec000010c7983 */ /* 0x000ee20000300a00 */
[----:B------:R-:W-:Y:S02]  /*21e70*/  F2FP.PACK_AB R20, R10, R11 ;  /* 0x0000000b0a14723e */ /* 0x000fe400000000ff */
[----:B------:R-:W-:Y:S01]  /*21e80*/  F2FP.PACK_AB R21, R7, R6 ;  /* 0x000000060715723e */ /* 0x000fe200000000ff */
[C---:B----4-:R-:W-:Y:S02]  /*21e90*/  FMUL R16, R27.reuse, R25 ;  /* 0x000000191b107220 */ /* 0x050fe40000400000 */
[----:B------:R-:W-:-:S02]  /*21ea0*/  FMUL R17, R27, R9 ;  /* 0x000000091b117220 */ /* 0x000fc40000400000 */
[C---:B-----5:R-:W-:Y:S02]  /*21eb0*/  FMUL R18, R28.reuse, R8 ;  /* 0x000000081c127220 */ /* 0x060fe40000400000 */
[----:B------:R-:W-:Y:S01]  /*21ec0*/  FMUL R19, R28, R3 ;  /* 0x000000031c137220 */ /* 0x000fe20000400000 */
[----:B------:R-:W4:Y:S01]  /*21ed0*/  LDL.LU R8, [R1+0x470] ;  /* 0x0004700001087983 */ /* 0x000f220000300800 */
[----:B------:R-:W5:Y:S01]  /*21ee0*/  LDL.LU R3, [R1+0x474] ;  /* 0x0004740001037983 */ /* 0x000f620000300800 */
[----:B--2---:R-:W-:Y:S02]  /*21ef0*/  F2FP.PACK_AB R23, R0, R2 ;  /* 0x000000020017723e */ /* 0x004fe400000000ff */
[----:B------:R-:W2:Y:S01]  /*21f00*/  LDL.LU R2, [R1+0x478] ;  /* 0x0004780001027983 */ /* 0x000ea20000300800 */
[----:B------:R-:W2:Y:S01]  /*21f10*/  LDL.LU R0, [R1+0x47c] ;  /* 0x00047c0001007983 */ /* 0x000ea20000300800 */
[----:B---3--:R-:W-:-:S07]  /*21f20*/  F2FP.PACK_AB R22, R14, R15 ;  /* 0x0000000f0e16723e */ /* 0x008fce00000000ff */
[----:B------:R-:W-:Y:S11]  /*21f30*/  HMMA.16816.F32 R12, R20, R12, R16 ;  /* 0x0000000c140c723c */ /* 0x000ff60000001810 */
[----:B------:R-:W-:Y:S11]  /*21f40*/  @!UPT UIADD3 URZ, URZ, URZ, URZ ;  /* 0x0000003f3f3ff290 */ /* 0x000ff6000fffe03f */
[----:B------:R-:W-:Y:S01]  /*21f50*/  @!UPT UIADD3 URZ, URZ, URZ, URZ ;  /* 0x0000003f3f3ff290 */ /* 0x000fe2000fffe03f */
[----:B------:R0:W-:Y:S04]  /*21f60*/  STL.64 [R1+0x210], R12 ;  /* 0x0002100c01007387 */ /* 0x0001e80000100a00 */
[----:B0-----:R-:W3:Y:S01]  /*21f70*/  LDL.LU R12, [R1+0x160] ;  /* 0x00016000010c7983 */ /* 0x001ee20000300800 */
[----:B------:R-:W3:Y:S03]  /*21f80*/  LDL.LU R13, [R1+0x164] ;  /* 0x00016400010d7983 */ /* 0x000ee60000300800 */
[----:B---3--:R0:W-:Y:S04]  /*21f90*/  STL.64 [R1+0x1ea0], R12 ;  /* 0x001ea00c01007387 */ /* 0x0081e80000100a00 */
[----:B0-----:R-:W3:Y:S01]  /*21fa0*/  LDL.LU R12, [R1+0x170] ;  /* 0x00017000010c7983 */ /* 0x001ee20000300800 */
[----:B------:R-:W3:Y:S02]  /*21fb0*/  LDL.LU R13, [R1+0x174] ;  /* 0x00017400010d7983 */ /* 0x000ee40000300800 */
[----:B----4-:R-:W-:-:S02]  /*21fc0*/  FMUL R16, R27, R8 ;  /* 0x000000081b107220 */ /* 0x010fc40000400000 */
[----:B-----5:R-:W-:Y:S02]  /*21fd0*/  FMUL R17, R27, R3 ;  /* 0x000000031b117220 */ /* 0x020fe40000400000 */
[C---:B--2---:R-:W-:Y:S02]  /*21fe0*/  FMUL R18, R28.reuse, R2 ;  /* 0x000000021c127220 */ /* 0x044fe40000400000 */
[----:B------:R-:W-:Y:S01]  /*21ff0*/  FMUL R19, R28, R0 ;  /* 0x000000001c137220 */ /* 0x000fe20000400000 */
[----:B---3--:R0:W-:Y:S04]  /*22000*/  STL.64 [R1+0x1eb8], R12 ;  /* 0x001eb80c01007387 */ /* 0x0081e80000100a00 */
[----:B0-----:R-:W2:Y:S01]  /*22010*/  LDL.LU R12, [R1+0x1a0] ;  /* 0x0001a000010c7983 */ /* 0x001ea20000300800 */
[----:B------:R-:W2:Y:S02]  /*22020*/  LDL.LU R13, [R1+0x1a4] ;  /* 0x0001a400010d7983 */ /* 0x000ea40000300800 */
[----:B------:R-:W-:Y:S01]  /*22030*/  IMAD.MOV.U32 R6, RZ, RZ, R14 ;  /* 0x000000ffff067224 */ /* 0x000fe200078e000e */
[----:B------:R-:W-:-:S04]  /*22040*/  MOV R7, R15 ;  /* 0x0000000f00077202 */ /* 0x000fc80000000f00 */
[----:B------:R0:W-:Y:S01]  /*22050*/  STL [R1+0x1d84], R6 ;  /* 0x001d840601007387 */ /* 0x0001e20000100800 */
[----:B------:R1:W-:Y:S02]  /*22060*/  STL [R1+0x1d80], R7 ;  /* 0x001d800701007387 */ /* 0x0003e40000100800 */
[----:B------:R-:W3:Y:S02]  /*22070*/  LDL.LU R8, [R1+0x460] ;  /* 0x0004600001087983 */ /* 0x000ee40000300800 */
[----:B------:R-:W4:Y:S01]  /*22080*/  LDL.LU R3, [R1+0x464] ;  /* 0x0004640001037983 */ /* 0x000f220000300800 */
[----:B------:R-:W5:Y:S01]  /*22090*/  LDL.LU R2, [R1+0x468] ;  /* 0x0004680001027983 */ /* 0x000f620000300800 */
[----:B------:R-:W3:Y:S01]  /*220a0*/  LDL.LU R0, [R1+0x46c] ;  /* 0x00046c0001007983 */ /* 0x000ee20000300800 */
[----:B--2---:R-:W-:Y:S02]  /*220b0*/  HMMA.16816.F32 R16, R20, R12, R16 ;  /* 0x0000000c1410723c */ /* 0x004fe40000001810 */
[----:B------:R-:W2:Y:S11]  /*220c0*/  LDL.LU.64 R12, [R1+0x1eb8] ;  /* 0x001eb800010c7983 */ /* 0x000eb60000300a00 */
[----:B------:R-:W-:Y:S10]  /*220d0*/  @!UPT UIADD3 URZ, URZ, URZ, URZ ;  /* 0x0000003f3f3ff290 */ /* 0x000ff4000fffe03f */
[----:B------:R-:W-:Y:S01]  /*220e0*/  STL [R1+0x200], R16 ;  /* 0x0002001001007387 */ /* 0x000fe20000100800 */
[----:B------:R-:W-:Y:S02]  /*220f0*/  STL [R1+0x20c], R19 ;  /* 0x00020c1301007387 */ /* 0x000fe40000100800 */
[----:B------:R-:W2:Y:S02]  /*22100*/  LDL.LU R14, [R1+0x450] ;  /* 0x00045000010e7983 */ /* 0x000ea40000300800 */
[----:B0-----:R-:W-:Y:S01]  /*22110*/  IMAD.MOV.U32 R6, RZ, RZ, R17 ;  /* 0x000000ffff067224 */ /* 0x001fe200078e0011 */
[----:B-1----:R-:W-:Y:S01]  /*22120*/  MOV R7, R18 ;  /* 0x0000001200077202 */ /* 0x002fe20000000f00 */
[C---:B----4-:R-:W-:Y:S02]  /*22130*/  FMUL R17, R27.reuse, R3 ;  /* 0x000000031b117220 */ /* 0x050fe40000400000 */
[----:B-----5:R-:W-:Y:S01]  /*22140*/  FMUL R18, R28, R2 ;  /* 0x000000021c127220 */ /* 0x020fe20000400000 */
[----:B--2---:R-:W-:Y:S01]  /*22150*/  STL [R1+0x1eb0], R14 ;  /* 0x001eb00e01007387 */ /* 0x004fe20000100800 */
[----:B------:R0:W-:Y:S03]  /*22160*/  STL.64 [R1+0x1ea8], R12 ;  /* 0x001ea80c01007387 */ /* 0x0001e60000100a00 */
[----:B0-----:R-:W2:Y:S01]  /*22170*/  LDL.LU R12, [R1+0x190] ;  /* 0x00019000010c7983 */ /* 0x001ea20000300800 */
[----:B------:R-:W2:Y:S02]  /*22180*/  LDL.LU R13, [R1+0x194] ;  /* 0x00019400010d7983 */ /* 0x000ea40000300800 */
[----:B------:R-:W4:Y:S02]  /*22190*/  LDL.LU R11, [R1+0x454] ;  /* 0x00045400010b7983 */ /* 0x000f240000300800 */
[----:B------:R-:W5:Y:S01]  /*221a0*/  LDL.LU R10, [R1+0x458] ;  /* 0x00045800010a7983 */ /* 0x000f620000300800 */
[----:B------:R-:W4:Y:S01]  /*221b0*/  LDL.LU R9, [R1+0x45c] ;  /* 0x00045c0001097983 */ /* 0x000f220000300800 */
[----:B------:R0:W-:Y:S02]  /*221c0*/  STL [R1+0x1d8c], R6 ;  /* 0x001d8c0601007387 */ /* 0x0001e40000100800 */
[----:B------:R1:W-:Y:S02]  /*221d0*/  STL [R1+0x1d88], R7 ;  /* 0x001d880701007387 */ /* 0x0003e40000100800 */
[----:B---3--:R-:W-:-:S02]  /*221e0*/  FMUL R16, R27, R8 ;  /* 0x000000081b107220 */ /* 0x008fc40000400000 */
[C---:B------:R-:W-:Y:S01]  /*221f0*/  FMUL R19, R28.reuse, R0 ;  /* 0x000000001c137220 */ /* 0x040fe20000400000 */
[----:B------:R-:W3:Y:S06]  /*22200*/  LDL.LU R14, [R1+0x1eb0] ;  /* 0x001eb000010e7983 */ /* 0x000eec0000300800 */
[----:B--2---:R-:W-:Y:S01]  /*22210*/  HMMA.16816.F32 R16, R20, R12, R16 ;  /* 0x0000000c1410723c */ /* 0x004fe20000001810 */
[----:B------:R-:W2:Y:S11]  /*22220*/  LDL.LU.64 R12, [R1+0x1ea8] ;  /* 0x001ea800010c7983 */ /* 0x000eb60000300a00 */
[----:B------:R-:W-:Y:S11]  /*22230*/  @!UPT UIADD3 URZ, URZ, URZ, URZ ;  /* 0x0000003f3f3ff290 */ /* 0x000ff6000fffe03f */
[----:B------:R5:W-:Y:S01]  /*22240*/  STL.64 [R1+0x1f8], R18 ;  /* 0x0001f81201007387 */ /* 0x000be20000100a00 */
[----:B------:R-:W2:Y:S02]  /*22250*/  LDL.LU R8, [R1+0x440] ;  /* 0x0004400001087983 */ /* 0x000ea40000300800 */
[----:B0-----:R-:W-:Y:S01]  /*22260*/  IMAD.MOV.U32 R6, RZ, RZ, R16 ;  /* 0x000000ffff067224 */ /* 0x001fe200078e0010 */
[----:B-1----:R-:W-:Y:S01]  /*22270*/  MOV R7, R17 ;  /* 0x0000001100077202 */ /* 0x002fe20000000f00 */
[----:B------:R-:W2:Y:S01]  /*22280*/  LDL.LU R3, [R1+0x444] ;  /* 0x0004440001037983 */ /* 0x000ea20000300800 */
[----:B------:R-:W2:Y:S02]  /*22290*/  LDL.LU R2, [R1+0x448] ;  /* 0x0004480001027983 */ /* 0x000ea40000300800 */
[C---:B---3--:R-:W-:Y:S02]  /*222a0*/  FMUL R16, R27.reuse, R14 ;  /* 0x0000000e1b107220 */ /* 0x048fe40000400000 */
[----:B----4-:R-:W-:Y:S01]  /*222b0*/  FMUL R17, R27, R11 ;  /* 0x0000000b1b117220 */ /* 0x010fe20000400000 */
[----:B------:R-:W3:Y:S01]  /*222c0*/  LDL.LU R0, [R1+0x44c] ;  /* 0x00044c0001007983 */ /* 0x000ee20000300800 */
[----:B-----5:R-:W-:-:S02]  /*222d0*/  FMUL R18, R28, R10 ;  /* 0x0000000a1c127220 */ /* 0x020fc40000400000 */
[C---:B------:R-:W-:Y:S01]  /*222e0*/  FMUL R19, R28.reuse, R9 ;  /* 0x000000091c137220 */ /* 0x040fe20000400000 */
[----:B------:R0:W-:Y:S01]  /*222f0*/  STL [R1+0x1d94], R7 ;  /* 0x001d940701007387 */ /* 0x0001e20000100800 */
[----:B------:R1:W-:Y:S05]  /*22300*/  STL [R1+0x1d90], R6 ;  /* 0x001d900601007387 */ /* 0x0003ea0000100800 */
[C---:B--2---:R-:W-:Y:S01]  /*22310*/  HMMA.16816.F32 R16, R20.reuse, R12, R16 ;  /* 0x0000000c1410723c */ /* 0x044fe20000001810 */
[----:B------:R-:W2:Y:S11]  /*22320*/  LDL.LU.64 R12, [R1+0x1ea0] ;  /* 0x001ea000010c7983 */ /* 0x000eb60000300a00 */
[----:B------:R-:W-:Y:S11]  /*22330*/  @!UPT UIADD3 URZ, URZ, URZ, URZ ;  /* 0x0000003f3f3ff290 */ /* 0x000ff6000fffe03f */
[----:B------:R4:W-:Y:S01]  /*22340*/  STL.64 [R1+0x1e0], R16 ;  /* 0x0001e01001007387 */ /* 0x0009e20000100a00 */
[----:B0-----:R-:W-:Y:S01]  /*22350*/  IMAD.MOV.U32 R7, RZ, RZ, R18 ;  /* 0x000000ffff077224 */ /* 0x001fe200078e0012 */
[----:B-1----:R-:W-:Y:S01]  /*22360*/  MOV R6, R19 ;  /* 0x0000001300067202 */ /* 0x002fe20000000f00 */
[C---:B------:R-:W-:Y:S02]  /*22370*/  FMUL R18, R28.reuse, R2 ;  /* 0x000000021c127220 */ /* 0x040fe40000400000 */
[C---:B---3--:R-:W-:Y:S02]  /*22380*/  FMUL R19, R28.reuse, R0 ;  /* 0x000000001c137220 */ /* 0x048fe40000400000 */
[C---:B----4-:R-:W-:Y:S02]  /*22390*/  FMUL R16, R27.reuse, R8 ;  /* 0x000000081b107220 */ /* 0x050fe40000400000 */
[----:B------:R-:W-:Y:S01]  /*223a0*/  FMUL R17, R27, R3 ;  /* 0x000000031b117220 */ /* 0x000fe20000400000 */
[----:B------:R0:W-:Y:S01]  /*223b0*/  STL [R1+0x1d9c], R6 ;  /* 0x001d9c0601007387 */ /* 0x0001e20000100800 */
[----:B------:R1:W-:Y:S05]  /*223c0*/  STL [R1+0x1d98], R7 ;  /* 0x001d980701007387 */ /* 0x0003ea0000100800 */
[----:B--2---:R-:W-:Y:S11]  /*223d0*/  HMMA.16816.F32 R8, R20, R12, R16 ;  /* 0x0000000c1408723c */ /* 0x004ff60000001810 */
[----:B------:R-:W-:Y:S11]  /*223e0*/  @!UPT UIADD3 URZ, URZ, URZ, URZ ;  /* 0x0000003f3f3ff290 */ /* 0x000ff6000fffe03f */
[----:B------:R-:W-:Y:S01]  /*223f0*/  @!UPT UIADD3 URZ, URZ, URZ, URZ ;  /* 0x0000003f3f3ff290 */ /* 0x000fe2000fffe03f */
[----:B------:R2:W-:Y:S01]  /*22400*/  STL.64 [R1+0x1d0], R8 ;  /* 0x0001d00801007387 */ /* 0x0005e20000100a00 */
[----:B------:R-:W-:Y:S02]  /*22410*/  STL [R1+0x1d8], R10 ;  /* 0x0001d80a01007387 */ /* 0x000fe40000100800 */
[----:B------:R-:W3:Y:S02]  /*22420*/  LDL.LU R15, [R1+0x490] ;  /* 0x00049000010f7983 */ /* 0x000ee40000300800 */
[----:B0-----:R-:W-:Y:S01]  /*22430*/  IMAD.MOV.U32 R6, RZ, RZ, R11 ;  /* 0x000000ffff067224 */ /* 0x001fe200078e000b */
[----:B------:R-:W4:Y:S01]  /*22440*/  LDL.LU R14, [R1+0x494] ;  /* 0x00049400010e7983 */ /* 0x000f220000300800 */
[----:B------:R-:W5:Y:S02]  /*22450*/  LDL.LU R11, [R1+0x498] ;  /* 0x00049800010b7983 */ /* 0x000f640000300800 */
[----:B-1----:R-:W3:Y:S01]  /*22460*/  LDL.LU R7, [R1+0x49c] ;  /* 0x00049c0001077983 */ /* 0x002ee20000300800 */
[----:B--2---:R-:W2:Y:S01]  /*22470*/  LDL.LU R8, [R1+0x80] ;  /* 0x0000800001087983 */ /* 0x004ea20000300800 */
[----:B------:R-:W2:Y:S03]  /*22480*/  LDL.LU R9, [R1+0x84] ;  /* 0x0000840001097983 */ /* 0x000ea60000300800 */
[----:B--2---:R0:W-:Y:S04]  /*22490*/  STL.64 [R1+0x1e90], R8 ;  /* 0x001e900801007387 */ /* 0x0041e80000100a00 */
[----:B0-----:R-:W2:Y:S01]  /*224a0*/  LDL.LU R8, [R1+0x130] ;  /* 0x0001300001087983 */ /* 0x001ea20000300800 */
[----:B------:R-:W2:Y:S02]  /*224b0*/  LDL.LU R9, [R1+0x134] ;  /* 0x0001340001097983 */ /* 0x000ea40000300800 */
[----:B------:R-:W2:Y:S02]  /*224c0*/  LDL.LU R12, [R1+0x10] ;  /* 0x00001000010c7983 */ /* 0x000ea40000300800 */
[----:B------:R-:W2:Y:S02]  /*224d0*/  LDL.LU R13, [R1+0x14] ;  /* 0x00001400010d7983 */ /* 0x000ea40000300800 */
[----:B---3--:R-:W-:-:S02]  /*224e0*/  FMUL R19, R28, R7 ;  /* 0x000000071c137220 */ /* 0x008fc40000400000 */
[C---:B------:R-:W-:Y:S02]  /*224f0*/  FMUL R16, R27.reuse, R15 ;  /* 0x0000000f1b107220 */ /* 0x040fe40000400000 */
[C---:B----4-:R-:W-:Y:S02]  /*22500*/  FMUL R17, R27.reuse, R14 ;  /* 0x0000000e1b117220 */ /* 0x050fe40000400000 */
[C---:B-----5:R-:W-:Y:S01]  /*22510*/  FMUL R18, R28.reuse, R11 ;  /* 0x0000000b1c127220 */ /* 0x060fe20000400000 */
[----:B--2---:R0:W-:Y:S04]  /*22520*/  STL.64 [R1+0x1e98], R12 ;  /* 0x001e980c01007387 */ /* 0x0041e80000100a00 */
[----:B0-----:R-:W2:Y:S01]  /*22530*/  LDL.LU R12, [R1+0x140] ;  /* 0x00014000010c7983 */ /* 0x001ea20000300800 */
[----:B------:R-:W2:Y:S02]  /*22540*/  LDL.LU R13, [R1+0x144] ;  /* 0x00014400010d7983 */ /* 0x000ea40000300800 */
[----:B------:R-:W3:Y:S02]  /*22550*/  LDL.LU R10, [R1+0x4a0] ;  /* 0x0004a000010a7983 */ /* 0x000ee40000300800 */
[----:B------:R-:W4:Y:S01]  /*22560*/  LDL.LU R3, [R1+0x4a4] ;  /* 0x0004a40001037983 */ /* 0x000f220000300800 */
[----:B------:R-:W5:Y:S01]  /*22570*/  LDL.LU R2, [R1+0x4a8] ;  /* 0x0004a80001027983 */ /* 0x000f620000300800 */
[----:B------:R-:W3:Y:S02]  /*22580*/  LDL.LU R0, [R1+0x4ac] ;  /* 0x0004ac0001007983 */ /* 0x000ee40000300800 */
[----:B------:R-:W-:Y:S02]  /*22590*/  STL [R1+0x1da4], R6 ;  /* 0x001da40601007387 */ /* 0x000fe40000100800 */
[----:B------:R0:W-:Y:S02]  /*225a0*/  STL.64 [R1+0x1e88], R4 ;  /* 0x001e880401007387 */ /* 0x0001e40000100a00 */
[----:B0-----:R-:W3:Y:S01]  /*225b0*/  LDL.LU R4, [R1+0x120] ;  /* 0x0001200001047983 */ /* 0x001ee20000300800 */
[----:B------:R-:W3:Y:S02]  /*225c0*/  LDL.LU R5, [R1+0x124] ;  /* 0x0001240001057983 */ /* 0x000ee40000300800 */
[----:B------:R-:W3:Y:S02]  /*225d0*/  LDL.LU R25, [R1+0x4b0] ;  /* 0x0004b00001197983 */ /* 0x000ee40000300800 */
[----:B------:R-:W3:Y:S01]  /*225e0*/  LDL.LU R24, [R1+0x4b4] ;  /* 0x0004b40001187983 */ /* 0x000ee20000300800 */
[----:B------:R-:W3:Y:S01]  /*225f0*/  LDL.LU R7, [R1+0x4b8] ;  /* 0x0004b80001077983 */ /* 0x000ee20000300800 */
[----:B------:R-:W3:Y:S01]  /*22600*/  LDL.LU R6, [R1+0x4bc] ;  /* 0x0004bc0001067983 */ /* 0x000ee20000300800 */
[----:B--2---:R-:W-:Y:S02]  /*22610*/  HMMA.16816.F32 R16, R20, R12, R16 ;  /* 0x0000000c1410723c */ /* 0x004fe40000001810 */
[----:B------:R-:W2:Y:S11]  /*22620*/  LDL.LU.64 R12, [R1+0x1e98] ;  /* 0x001e9800010c7983 */ /* 0x000eb60000300a00 */
[----:B------:R-:W-:Y:S10]  /*22630*/  @!UPT UIADD3 URZ, URZ, URZ, URZ ;  /* 0x0000003f3f3ff290 */ /* 0x000ff4000fffe03f */
[----:B------:R3:W-:Y:S01]  /*22640*/  STL.64 [R1+0x1b0], R16 ;  /* 0x0001b01001007387 */ /* 0x0007e20000100a00 */
[----:B------:R5:W-:Y:S02]  /*22650*/  STL.64 [R1+0x1b8], R18 ;  /* 0x0001b81201007387 */ /* 0x000be40000100a00 */
[C---:B---3--:R-:W-:Y:S02]  /*22660*/  FMUL R16, R27.reuse, R10 ;  /* 0x0000000a1b107220 */ /* 0x048fe40000400000 */
[----:B----4-:R-:W-:Y:S02]  /*22670*/  FMUL R17, R27, R3 ;  /* 0x000000031b117220 */ /* 0x010fe40000400000 */
[C---:B-----5:R-:W-:Y:S02]  /*22680*/  FMUL R18, R28.reuse, R2 ;  /* 0x000000021c127220 */ /* 0x060fe40000400000 */
[----:B------:R-:W-:-:S07]  /*22690*/  FMUL R19, R28, R0 ;  /* 0x000000001c137220 */ /* 0x000fce0000400000 */
[----:B------:R-:W-:Y:S01]  /*226a0*/  HMMA.16816.F32 R16, R20, R8, R16 ;  /* 0x000000081410723c */ /* 0x000fe20000001810 */
[----:B------:R-:W3:Y:S01]  /*226b0*/  LDL.LU.64 R8, [R1+0x1e90] ;  /* 0x001e900001087983 */ /* 0x000ee20000300a00 */
[----:B------:R-:W4:Y:S02]  /*226c0*/  LDL.LU R11, [R1+0x4d4] ;  /* 0x0004d400010b7983 */ /* 0x000f240000300800 */
[----:B------:R-:W5:Y:S11]  /*226d0*/  LDL.LU R10, [R1+0x4d8] ;  /* 0x0004d800010a7983 */ /* 0x000f760000300800 */
[----:B------:R-:W-:Y:S08]  /*226e0*/  @!UPT UIADD3 URZ, URZ, URZ, URZ ;  /* 0x0000003f3f3ff290 */ /* 0x000ff0000fffe03f */
[----:B------:R0:W-:Y:S01]  /*226f0*/  STL.64 [R1+0x180], R16 ;  /* 0x0001801001007387 */ /* 0x0001e20000100a00 */
[----:B------:R1:W-:Y:S02]  /*22700*/  STL.64 [R1+0x188], R18 ;  /* 0x0001881201007387 */ /* 0x0003e40000100a00 */
[----:B------:R-:W2:Y:S02]  /*22710*/  LDL.LU R3, [R1+0x4dc] ;  /* 0x0004dc0001037983 */ /* 0x000ea40000300800 */
[----:B------:R-:W2:Y:S01]  /*22720*/  LDL.LU R15, [R1+0x4e0] ;  /* 0x0004e000010f7983 */ /* 0x000ea20000300800 */
[----:B------:R-:W2:Y:S01]  /*22730*/  LDL.LU R14, [R1+0x4e4] ;  /* 0x0004e400010e7983 */ /* 0x000ea20000300800 */
[----:B------:R-:W2:Y:S02]  /*22740*/  LDL.LU R2, [R1+0x4e8] ;  /* 0x0004e80001027983 */ /* 0x000ea40000300800 */
[----:B------:R-:W2:Y:S02]  /*22750*/  LDL.LU R0, [R1+0x4ec] ;  /* 0x0004ec0001007983 */ /* 0x000ea40000300800 */
[----:B0-----:R-:W-:-:S02]  /*22760*/  FMUL R16, R27, R25 ;  /* 0x000000191b107220 */ /* 0x001fc40000400000 */
[----:B------:R-:W-:Y:S02]  /*22770*/  FMUL R17, R27, R24 ;  /* 0x000000181b117220 */ /* 0x000fe40000400000 */
[C---:B-1----:R-:W-:Y:S02]  /*22780*/  FMUL R18, R28.reuse, R7 ;  /* 0x000000071c127220 */ /* 0x042fe40000400000 */
[----:B------:R-:W-:-:S07]  /*22790*/  FMUL R19, R28, R6 ;  /* 0x000000061c137220 */ /* 0x000fce0000400000 */
[----:B------:R-:W-:Y:S01]  /*227a0*/  HMMA.16816.F32 R16, R20, R4, R16 ;  /* 0x000000041410723c */ /* 0x000fe20000001810 */
[----:B------:R-:W2:Y:S11]  /*227b0*/  LDL.LU.64 R4, [R1+0x1e88] ;  /* 0x001e880001047983 */ /* 0x000eb60000300a00 */
[----:B------:R-:W-:Y:S11]  /*227c0*/  @!UPT UIADD3 URZ, URZ, URZ, URZ ;  /* 0x0000003f3f3ff290 */ /* 0x000ff6000fffe03f */
[----:B------:R-:W-:Y:S01]  /*227d0*/  STL.64 [R1+0x150], R16 ;  /* 0x0001501001007387 */ /* 0x000fe20000100a00 */
[----:B------:R0:W-:Y:S03]  /*227e0*/  STL.64 [R1+0x158], R18 ;  /* 0x0001581201007387 */ /* 0x0001e60000100a00 */
[----:B0-----:R-:W2:Y:S01]  /*227f0*/  LDL.LU R19, [R1+0x4d0] ;  /* 0x0004d00001137983 */ /* 0x001ea20000300800 */
[----:B------:R-:W3:Y:S02]  /*22800*/  LDL.LU R25, [R1+0x500] ;  /* 0x0005000001197983 */ /* 0x000ee40000300800 */
[----:B------:R-:W3:Y:S02]  /*22810*/  LDL.LU R24, [R1+0x504] ;  /* 0x0005040001187983 */ /* 0x000ee40000300800 */
[----:B------:R-:W3:Y:S01]  /*22820*/  LDL.LU R7, [R1+0x508] ;  /* 0x0005080001077983 */ /* 0x000ee20000300800 */
[----:B------:R-:W3:Y:S01]  /*22830*/  LDL.LU R6, [R1+0x50c] ;  /* 0x00050c0001067983 */ /* 0x000ee20000300800 */
[----:B----4-:R-:W-:-:S02]  /*22840*/  FMUL R17, R27, R11 ;  /* 0x0000000b1b117220 */ /* 0x010fc40000400000 */
[C---:B-----5:R-:W-:Y:S02]  /*22850*/  FMUL R18, R28.reuse, R10 ;  /* 0x0000000a1c127220 */ /* 0x060fe40000400000 */
[----:B------:R-:W4:Y:S01]  /*22860*/  LDL.LU.64 R10, [R1+0x1e80] ;  /* 0x001e8000010a7983 */ /* 0x000f220000300a00 */
[----:B--2---:R-:W-:Y:S02]  /*22870*/  FMUL R16, R27, R19 ;  /* 0x000000131b107220 */ /* 0x004fe40000400000 */
[----:B------:R-:W-:-:S07]  /*22880*/  FMUL R19, R28, R3 ;  /* 0x000000031c137220 */ /* 0x000fce0000400000 */
[C---:B---3--:R-:W-:Y:S01]  /*22890*/  HMMA.16816.F32 R16, R20.reuse, R8, R16 ;  /* 0x000000081410723c */ /* 0x048fe20000001810 */
[----:B------:R-:W2:Y:S11]  /*228a0*/  LDL.LU.64 R8, [R1+0x1e78] ;  /* 0x001e780001087983 */ /* 0x000eb60000300a00 */
[----:B------:R-:W-:Y:S11]  /*228b0*/  @!UPT UIADD3 URZ, URZ, URZ, URZ ;  /* 0x0000003f3f3ff290 */ /* 0x000ff6000fffe03f */
[----:B------:R0:W-:Y:S01]  /*228c0*/  STL.64 [R1+0x60], R16 ;  /* 0x0000601001007387 */ /* 0x0001e20000100a00 */
[----:B------:R-:W-:Y:S01]  /*228d0*/  MOV R3, R19 ;  /* 0x0000001300037202 */ /* 0x000fe20000000f00 */
[----:B------:R1:W-:Y:S02]  /*228e0*/  STL [R1+0x68], R18 ;  /* 0x0000681201007387 */ /* 0x0003e40000100800 */
[C---:B------:R-:W-:Y:S02]  /*228f0*/  FMUL R19, R28.reuse, R0 ;  /* 0x000000001c137220 */ /* 0x040fe40000400000 */
[----:B------:R3:W-:Y:S01]  /*22900*/  STL [R1+0x1d30], R3 ;  /* 0x001d300301007387 */ /* 0x0007e20000100800 */
[C---:B0-----:R-:W-:Y:S02]  /*22910*/  FMUL R16, R27.reuse, R15 ;  /* 0x0000000f1b107220 */ /* 0x041fe40000400000 */
[C---:B------:R-:W-:Y:S02]  /*22920*/  FMUL R17, R27.reuse, R14 ;  /* 0x0000000e1b117220 */ /* 0x040fe40000400000 */
[C---:B-1----:R-:W-:Y:S01]  /*22930*/  FMUL R18, R28.reuse, R2 ;  /* 0x000000021c127220 */ /* 0x042fe20000400000 */
[----:B---3--:R-:W3:Y:S01]  /*22940*/  LDL.LU R3, [R1+0x524] ;  /* 0x0005240001037983 */ /* 0x008ee20000300800 */
[----:B------:R-:W5:Y:S02]  /*22950*/  LDL.LU R2, [R1+0x528] ;  /* 0x0005280001027983 */ /* 0x000f640000300800 */
[----:B------:R-:W2:Y:S02]  /*22960*/  LDL.LU R0, [R1+0x52c] ;  /* 0x00052c0001007983 */ /* 0x000ea40000300800 */
[----:B------:R-:W2:Y:S01]  /*22970*/  LDL.LU.64 R14, [R1+0x1e70] ;  /* 0x001e7000010e7983 */ /* 0x000ea20000300a00 */
[----:B------:R-:W-:Y:S01]  /*22980*/  HMMA.16816.F32 R16, R20, R12, R16 ;  /* 0x0000000c1410723c */ /* 0x000fe20000001810 */
[----:B------:R-:W2:Y:S11]  /*22990*/  LDL.LU.64 R12, [R1+0x1e68] ;  /* 0x001e6800010c7983 */ /* 0x000eb60000300a00 */
[----:B------:R-:W-:Y:S11]  /*229a0*/  @!UPT UIADD3 URZ, URZ, URZ, URZ ;  /* 0x0000003f3f3ff290 */ /* 0x000ff6000fffe03f */
[----:B------:R0:W-:Y:S01]  /*229b0*/  STL.64 [R1+0x50], R16 ;  /* 0x0000501001007387 */ /* 0x0001e20000100a00 */
[----:B------:R1:W-:Y:S02]  /*229c0*/  STL.64 [R1+0x58], R18 ;  /* 0x0000581201007387 */ /* 0x0003e40000100a00 */
[C---:B0-----:R-:W-:Y:S02]  /*229d0*/  FMUL R16, R27.reuse, R25 ;  /* 0x000000191b107220 */ /* 0x041fe40000400000 */
[----:B------:R-:W-:Y:S02]  /*229e0*/  FMUL R17, R27, R24 ;  /* 0x000000181b117220 */ /* 0x000fe40000400000 */
[C---:B-1----:R-:W-:Y:S02]  /*229f0*/  FMUL R18, R28.reuse, R7 ;  /* 0x000000071c127220 */ /* 0x042fe40000400000 */
[----:B------:R-:W-:-:S07]  /*22a00*/  FMUL R19, R28, R6 ;  /* 0x000000061c137220 */ /* 0x000fce0000400000 */
[----:B--2---:R-:W-:Y:S11]  /*22a10*/  HMMA.16816.F32 R16, R20, R12, R16 ;  /* 0x0000000c1410723c */ /* 0x004ff60000001810 */
[----:B------:R-:W-:Y:S11]  /*22a20*/  @!UPT UIADD3 URZ, URZ, URZ, URZ ;  /* 0x0000003f3f3ff290 */ /* 0x000ff6000fffe03f */
[----:B------:R-:W-:Y:S01]  /*22a30*/  @!UPT UIADD3 URZ, URZ, URZ, URZ ;  /* 0x0000003f3f3ff290 */ /* 0x000fe2000fffe03f */
[----:B------:R-:W-:Y:S01]  /*22a40*/  STL.64 [R1+0x40], R16 ;  /* 0x0000401001007387 */ /* 0x000fe20000100a00 */
[----:B------:R0:W-:Y:S03]  /*22a50*/  STL.64 [R1+0x48], R18 ;  /* 0x0000481201007387 */ /* 0x0001e60000100a00 */
[----:B0-----:R-:W2:Y:S01]  /*22a60*/  LDL.LU R19, [R1+0x520] ;  /* 0x0005200001137983 */ /* 0x001ea20000300800 */
[----:B------:R-:W4:Y:S02]  /*22a70*/  LDL.LU R25, [R1+0x550] ;  /* 0x0005500001197983 */ /* 0x000f240000300800 */
[----:B------:R-:W4:Y:S02]  /*22a80*/  LDL.LU R24, [R1+0x554] ;  /* 0x0005540001187983 */ /* 0x000f240000300800 */
[----:B------:R-:W4:Y:S01]  /*22a90*/  LDL.LU R7, [R1+0x558] ;  /* 0x0005580001077983 */ /* 0x000f220000300800 */
[----:B------:R-:W4:Y:S01]  /*22aa0*/  LDL.LU R6, [R1+0x55c] ;  /* 0x00055c0001067983 */ /* 0x000f220000300800 */
[----:B------:R-:W-:Y:S02]  /*22ab0*/  STL.64 [R1+0x1e00], R14 ;  /* 0x001e000e01007387 */ /* 0x000fe40000100a00 */
[----:B------:R-:W4:Y:S02]  /*22ac0*/  LDL.LU R12, [R1+0x70] ;  /* 0x00007000010c7983 */ /* 0x000f240000300800 */
[----:B------:R-:W4:Y:S02]  /*22ad0*/  LDL.LU R13, [R1+0x74] ;  /* 0x00007400010d7983 */ /* 0x000f240000300800 */
[----:B---3--:R-:W-:-:S02]  /*22ae0*/  FMUL R17, R27, R3 ;  /* 0x000000031b117220 */ /* 0x008fc40000400000 */
[C---:B-----5:R-:W-:Y:S02]  /*22af0*/  FMUL R18, R28.reuse, R2 ;  /* 0x000000021c127220 */ /* 0x060fe40000400000 */
[C---:B--2---:R-:W-:Y:S02]  /*22b00*/  FMUL R16, R27.reuse, R19 ;  /* 0x000000131b107220 */ /* 0x044fe40000400000 */
[C---:B------:R-:W-:Y:S02]  /*22b10*/  FMUL R19, R28.reuse, R0 ;  /* 0x000000001c137220 */ /* 0x040fe40000400000 */
[----:B------:R-:W2:Y:S01]  /*22b20*/  LDL.LU R0, [R1+0x2c4] ;  /* 0x0002c40001007983 */ /* 0x000ea20000300800 */
[----:B------:R-:W3:Y:S04]  /*22b30*/  LDL.LU R2, [R1+0x2c0] ;  /* 0x0002c00001027983 */ /* 0x000ee80000300800 */
[----:B------:R-:W-:Y:S11]  /*22b40*/  HMMA.16816.F32 R16, R20, R8, R16 ;  /* 0x000000081410723c */ /* 0x000ff60000001810 */
[----:B------:R-:W-:Y:S11]  /*22b50*/  @!UPT UIADD3 URZ, URZ, URZ, URZ ;  /* 0x0000003f3f3ff290 */ /* 0x000ff6000fffe03f */
[----:B------:R-:W-:Y:S01]  /*22b60*/  @!UPT UIADD3 URZ, URZ, URZ, URZ ;  /* 0x0000003f3f3ff290 */ /* 0x000fe2000fffe03f */
[----:B------:R4:W-:Y:S01]  /*22b70*/  STL.64 [R1+0x30], R16 ;  /* 0x0000301001007387 */ /* 0x0009e20000100a00 */
[----:B------:R0:W-:Y:S02]  /*22b80*/  STL.64 [R1+0x38], R18 ;  /* 0x0000381201007387 */ /* 0x0001e40000100a00 */
[----:B------:R-:W5:Y:S02]  /*22b90*/  LDL.LU R3, [R1+0x2b4] ;  /* 0x0002b40001037983 */ /* 0x000f640000300800 */
[C---:B----4-:R-:W-:Y:S02]  /*22ba0*/  FMUL R16, R27.reuse, R25 ;  /* 0x000000191b107220 */ /* 0x050fe40000400000 */
[----:B------:R-:W-:Y:S02]  /*22bb0*/  FMUL R17, R27, R24 ;  /* 0x000000181b117220 */ /* 0x000fe40000400000 */
[C---:B0-----:R-:W-:Y:S02]  /*22bc0*/  FMUL R18, R28.reuse, R7 ;  /* 0x000000071c127220 */ /* 0x041fe40000400000 */
[----:B------:R-:W-:-:S07]  /*22bd0*/  FMUL R19, R28, R6 ;  /* 0x000000061c137220 */ /* 0x000fce0000400000 */
[----:B------:R-:W-:Y:S01]  /*22be0*/  HMMA.16816.F32 R12, R20, R12, R16 ;  /* 0x0000000c140c723c */ /* 0x000fe20000001810 */
[----:B------:R-:W-:Y:S01]  /*22bf0*/  STL.64 [R1+0x1e30], R10 ;  /* 0x001e300a01007387 */ /* 0x000fe20000100a00 */
[----:B------:R-:W-:Y:S02]  /*22c00*/  IMAD.MOV.U32 R8, RZ, RZ, R4 ;  /* 0x000000ffff087224 */ /* 0x000fe400078e0004 */
[----:B------:R-:W4:Y:S01]  /*22c10*/  LDL.LU R4, [R1+0x1e60] ;  /* 0x001e600001047983 */ /* 0x000f220000300800 */
[----:B------:R-:W-:Y:S02]  /*22c20*/  MOV R9, R26 ;  /* 0x0000001a00097202 */ /* 0x000fe40000000f00 */
[----:B------:R-:W2:Y:S01]  /*22c30*/  LDL.LU R26, [R1+0x51c] ;  /* 0x00051c00011a7983 */ /* 0x000ea20000300800 */
[----:B------:R-:W2:Y:S02]  /*22c40*/  LDL.LU R17, [R1+0x510] ;  /* 0x0005100001117983 */ /* 0x000ea40000300800 */
[----:B------:R-:W2:Y:S11]  /*22c50*/  LDL.LU R18, [R1+0x514] ;  /* 0x0005140001127983 */ /* 0x000eb60000300800 */
[----:B------:R-:W-:Y:S02]  /*22c60*/  @!UPT UIADD3 URZ, URZ, URZ, URZ ;  /* 0x0000003f3f3ff290 */ /* 0x000fe4000fffe03f */
[----:B------:R-:W-:Y:S01]  /*22c70*/  STL.64 [R1+0x20], R12 ;  /* 0x0000200c01007387 */ /* 0x000fe20000100a00 */
[----:B------:R0:W-:Y:S02]  /*22c80*/  STL.64 [R1+0x28], R14 ;  /* 0x0000280e01007387 */ /* 0x0001e40000100a00 */
[----:B------:R-:W2:Y:S02]  /*22c90*/  LDL.LU R19, [R1+0x518] ;  /* 0x0005180001137983 */ /* 0x000ea40000300800 */
[----:B------:R-:W2:Y:S01]  /*22ca0*/  LDL.LU R25, [R1+0x540] ;  /* 0x0005400001197983 */ /* 0x000ea20000300800 */
[----:B------:R-:W2:Y:S04]  /*22cb0*/  LDL.LU R24, [R1+0x544] ;  /* 0x0005440001187983 */ /* 0x000ea80000300800 */
[----:B0-----:R-:W2:Y:S01]  /*22cc0*/  LDL.LU R15, [R1+0x548] ;  /* 0x00054800010f7983 */ /* 0x001ea20000300800 */
[----:B------:R-:W2:Y:S02]  /*22cd0*/  LDL.LU R14, [R1+0x54c] ;  /* 0x00054c00010e7983 */ /* 0x000ea40000300800 */
[----:B------:R-:W2:Y:S02]  /*22ce0*/  LDL.LU R12, [R1+0x570] ;  /* 0x00057000010c7983 */ /* 0x000ea40000300800 */
[----:B--2---:R0:W-:Y:S02]  /*22cf0*/  STL [R1+0x1e54], R12 ;  /* 0x001e540c01007387 */ /* 0x0041e40000100800 */
[----:B0-----:R-:W-:-:S02]  /*22d00*/  IMAD.MOV.U32 R12, RZ, RZ, R5 ;  /* 0x000000ffff0c7224 */ /* 0x001fc400078e0005 */
[----:B------:R-:W4:Y:S01]  /*22d10*/  LDL.LU R5, [R1+0x1e5c] ;  /* 0x001e5c0001057983 */ /* 0x000f220000300800 */
[C---:B------:R-:W-:Y:S02]  /*22d20*/  FMUL R16, R27.reuse, R17 ;  /* 0x000000111b107220 */ /* 0x040fe40000400000 */
[C---:B------:R-:W-:Y:S02]  /*22d30*/  FMUL R17, R27.reuse, R18 ;  /* 0x000000121b117220 */ /* 0x040fe40000400000 */
[C---:B------:R-:W-:Y:S02]  /*22d40*/  FMUL R18, R28.reuse, R19 ;  /* 0x000000131c127220 */ /* 0x040fe40000400000 */
[C---:B------:R-:W-:Y:S01]  /*22d50*/  FMUL R19, R28.reuse, R26 ;  /* 0x0000001a1c137220 */ /* 0x040fe20000400000 */
[----:B------:R-:W-:Y:S02]  /*22d60*/  MOV R13, R29 ;  /* 0x0000001d000d7202 */ /* 0x000fe40000000f00 */
[----:B------:R-:W2:Y:S01]  /*22d70*/  LDL.LU R29, [R1+0x1e58] ;  /* 0x001e5800011d7983 */ /* 0x000ea20000300800 */
[----:B------:R-:W2:Y:S02]  /*22d80*/  LDL.LU R11, [R1+0x574] ;  /* 0x00057400010b7983 */ /* 0x000ea40000300800 */
[----:B------:R-:W2:Y:S02]  /*22d90*/  LDL.LU R10, [R1+0x578] ;  /* 0x00057800010a7983 */ /* 0x000ea40000300800 */
[----:B------:R-:W2:Y:S01]  /*22da0*/  LDL.LU R6, [R1+0x57c] ;  /* 0x00057c0001067983 */ /* 0x000ea20000300800 */
[----:B------:R-:W2:Y:S01]  /*22db0*/  LDL.LU R7, [R1+0x2cc] ;  /* 0x0002cc0001077983 */ /* 0x000ea20000300800 */
[----:B----4-:R-:W-:Y:S11]  /*22dc0*/  HMMA.16816.F32 R16, R20, R4, R16 ;  /* 0x000000041410723c */ /* 0x010ff60000001810 */
[----:B------:R-:W-:Y:S11]  /*22dd0*/  @!UPT UIADD3 URZ, URZ, URZ, URZ ;  /* 0x0000003f3f3ff290 */ /* 0x000ff6000fffe03f */
[----:B------:R-:W-:Y:S01]  /*22de0*/  @!UPT UIADD3 URZ, URZ, URZ, URZ ;  /* 0x0000003f3f3ff290 */ /* 0x000fe2000fffe03f */
[----:B------:R0:W-:Y:S01]  /*22df0*/  STL.64 [R1], R16 ;  /* 0x0000001001007387 */ /* 0x0001e20000100a00 */
[----:B------:R1:W-:Y:S02]  /*22e00*/  STL.64 [R1+0x8], R18 ;  /* 0x0000081201007387 */ /* 0x0003e40000100a00 */
[C---:B0-----:R-:W-:Y:S02]  /*22e10*/  FMUL R16, R27.reuse, R25 ;  /* 0x000000191b107220 */ /* 0x041fe40000400000 */
[----:B------:R-:W-:Y:S02]  /*22e20*/  FMUL R17, R27, R24 ;  /* 0x000000181b117220 */ /* 0x000fe40000400000 */
[C---:B-1----:R-:W-:Y:S02]  /*22e30*/  FMUL R18, R28.reuse, R15 ;  /* 0x0000000f1c127220 */ /* 0x042fe40000400000 */
[----:B------:R-:W-:-:S07]  /*22e40*/  FMUL R19, R28, R14 ;  /* 0x0000000e1c137220 */ /* 0x000fce0000400000 */
[----:B------:R-:W-:Y:S01]  /*22e50*/  HMMA.16816.F32 R16, R20, R12, R16 ;  /* 0x0000000c1410723c */ /* 0x000fe20000001810 */
[----:B------:R-:W4:Y:S01]  /*22e60*/  LDL.LU R12, [R1+0x1e54] ;  /* 0x001e5400010c7983 */ /* 0x000f220000300800 */
[----:B------:R-:W3:Y:S02]  /*22e70*/  LDL.LU R14, [R1+0x2c8] ;  /* 0x0002c800010e7983 */ /* 0x000ee40000300800 */
[----:B------:R-:W3:Y:S02]  /*22e80*/  LDL.LU R15, [R1+0x2bc] ;  /* 0x0002bc00010f7983 */ /* 0x000ee40000300800 */
[C---:B--2---:R-:W-:Y:S02]  /*22e90*/  FMUL R25, R27.reuse, R11 ;  /* 0x0000000b1b197220 */ /* 0x044fe40000400000 */
[C---:B------:R-:W-:Y:S11]  /*22ea0*/  FMUL R26, R28.reuse, R10 ;  /* 0x0000000a1c1a7220 */ /* 0x040ff60000400000 */
[----:B------:R-:W-:Y:S04]  /*22eb0*/  @!UPT UIADD3 URZ, URZ, URZ, URZ ;  /* 0x0000003f3f3ff290 */ /* 0x000fe8000fffe03f */
[----:B------:R-:W-:Y:S01]  /*22ec0*/  STL.64 [R1+0x1c00], R18 ;  /* 0x001c001201007387 */ /* 0x000fe20000100a00 */
[----:B------:R0:W-:Y:S02]  /*22ed0*/  STL.64 [R1+0x1bf8], R16 ;  /* 0x001bf81001007387 */ /* 0x0001e40000100a00 */
[----:B----4-:R-:W-:Y:S02]  /*22ee0*/  FMUL R24, R27, R12 ;  /* 0x0000000c1b187220 */ /* 0x010fe40000400000 */
[----:B------:R-:W-:Y:S02]  /*22ef0*/  FMUL R27, R28, R6 ;  /* 0x000000061c1b7220 */ /* 0x000fe40000400000 */
[----:B------:R-:W2:Y:S01]  /*22f00*/  LDL.LU R28, [R1+0x1e50] ;  /* 0x001e5000011c7983 */ /* 0x000ea20000300800 */
[--C-:B------:R-:W-:Y:S02]  /*22f10*/  FADD R0, R0, -R29.reuse ;  /* 0x8000001d00007221 */ /* 0x100fe40000000000 */
[----:B---3--:R-:W-:-:S02]  /*22f20*/  FADD R2, R2, -R29 ;  /* 0x8000001d02027221 */ /* 0x008fc40000000000 */
[----:B------:R-:W3:Y:S02]  /*22f30*/  LDL.LU R6, [R1+0x2b8] ;  /* 0x0002b80001067983 */ /* 0x000ee40000300800 */
[----:B------:R-:W-:Y:S01]  /*22f40*/  FMUL R0, R0, 1.4426950216293334961 ;  /* 0x3fb8aa3b00007820 */ /* 0x000fe20000400000 */
[----:B------:R-:W-:Y:S03]  /*22f50*/  HMMA.16816.F32 R24, R20, R8, R24 ;  /* 0x000000081418723c */ /* 0x000fe60000001818 */
[----:B------:R1:W4:Y:S02]  /*22f60*/  MUFU.EX2 R12, R0 ;  /* 0x00000000000c7308 */ /* 0x0003240000000800 */
[----:B-1----:R-:W-:Y:S02]  /*22f70*/  FMUL R0, R2, 1.4426950216293334961 ;  /* 0x3fb8aa3b02007820 */ /* 0x002fe40000400000 */
[----:B-----5:R-:W-:-:S04]  /*22f80*/  FADD R2, R3, -R29 ;  /* 0x8000001d03027221 */ /* 0x020fc80000000000 */
[----:B------:R1:W5:Y:S02]  /*22f90*/  MUFU.EX2 R13, R0 ;  /* 0x00000000000d7308 */ /* 0x0003640000000800 */
[----:B-1----:R-:W-:-:S06]  /*22fa0*/  FMUL R0, R2, 1.4426950216293334961 ;  /* 0x3fb8aa3b02007820 */ /* 0x002fcc0000400000 */
[----:B------:R1:W0:Y:S04]  /*22fb0*/  MUFU.EX2 R3, R0 ;  /* 0x0000000000037308 */ /* 0x0002280000000800 */
[----:B------:R0:W-:Y:S01]  /*22fc0*/  STL.64 [R1+0x1be8], R26 ;  /* 0x001be81a01007387 */ /* 0x0001e20000100a00 */
[----:B------:R-:W-:Y:S02]  /*22fd0*/  STL.64 [R1+0x1be0], R24 ;  /* 0x001be01801007387 */ /* 0x000fe40000100a00 */
[----:B----4-:R-:W-:Y:S02]  /*22fe0*/  STL [R1+0x46c], R12 ;  /* 0x00046c0c01007387 */ /* 0x010fe40000100800 */
[----:B--2---:R-:W-:Y:S02]  /*22ff0*/  FADD R2, R7, -R28 ;  /* 0x8000001c07027221 */ /* 0x004fe40000000000 */
[----:B------:R-:W2:Y:S02]  /*23000*/  LDL.LU R7, [R1+0x2b0] ;  /* 0x0002b00001077983 */ /* 0x000ea40000300800 */
[----:B-1----:R-:W-:-:S04]  /*23010*/  FMUL R0, R2, 1.4426950216293334961 ;  /* 0x3fb8aa3b02007820 */ /* 0x002fc80000400000 */
[----:B------:R-:W1:Y:S01]  /*23020*/  MUFU.EX2 R20, R0 ;  /* 0x0000000000147308 */ /* 0x000e620000000800 */
[----:B-----5:R-:W-:Y:S01]  /*23030*/  STL [R1+0x490], R13 ;  /* 0x0004900d01007387 */ /* 0x020fe20000100800 */
[----:B0-----:R-:W4:Y:S02]  /*23040*/  LDL.LU R16, [R1+0x90] ;  /* 0x0000900001107983 */ /* 0x001f240000300800 */
[----:B------:R-:W4:Y:S02]  /*23050*/  LDL.LU R17, [R1+0x94] ;  /* 0x0000940001117983 */ /* 0x000f240000300800 */
[----:B------:R-:W4:Y:S01]  /*23060*/  LDL.LU R18, [R1+0x98] ;  /* 0x0000980001127983 */ /* 0x000f220000300800 */
[----:B------:R-:W4:Y:S01]  /*23070*/  LDL.LU R19, [R1+0x9c] ;  /* 0x00009c0001137983 */ /* 0x000f220000300800 */
[----:B------:R-:W4:Y:S02]  /*23080*/  LDL.LU.64 R26, [R1+0x1c8] ;  /* 0x0001c800011a7983 */ /* 0x000f240000300a00 */
[----:B------:R-:W-:Y:S01]  /*23090*/  STL [R1+0x49c], R3 ;  /* 0x00049c0301007387 */ /* 0x000fe20000100800 */
[----:B-1----:R-:W-:Y:S01]  /*230a0*/  STL [R1+0x464], R20 ;  /* 0x0004641401007387 */ /* 0x002fe20000100800 */
[----:B------:R-:W5:Y:S02]  /*230b0*/  LDL R9, [R1+0x408] ;  /* 0x0004080001097983 */ /* 0x000f640000100800 */
[----:B------:R-:W-:-:S04]  /*230c0*/  FADD R2, R14, -R28 ;  /* 0x8000001c0e027221 */ /* 0x000fc80000000000 */
[----:B------:R-:W-:-:S04]  /*230d0*/  FMUL R0, R2, 1.4426950216293334961 ;  /* 0x3fb8aa3b02007820 */ /* 0x000fc80000400000 */
[----:B------:R0:W1:Y:S01]  /*230e0*/  MUFU.EX2 R21, R0 ;  /* 0x0000000000157308 */ /* 0x0000620000000800 */
[----:B------:R-:W-:-:S04]  /*230f0*/  FADD R2, R15, -R28 ;  /* 0x8000001c0f027221 */ /* 0x000fc80000000000 */
[----:B0-----:R-:W-:Y:S02]  /*23100*/  FMUL R0, R2, 1.4426950216293334961 ;  /* 0x3fb8aa3b02007820 */ /* 0x001fe40000400000 */
[----:B---3--:R-:W-:Y:S02]  /*23110*/  FADD R2, R6, -R28 ;  /* 0x8000001c06027221 */ /* 0x008fe40000000000 */
[----:B------:R0:W-:Y:S01]  /*23120*/  MUFU.EX2 R5, R0 ;  /* 0x0000000000057308 */ /* 0x0001e20000000800 */
[----:B-----5:R3:W-:Y:S01]  /*23130*/  STL [R1+0x1e38], R9 ;  /* 0x001e380901007387 */ /* 0x0207e20000100800 */
[----:B------:R-:W5:Y:S02]  /*23140*/  LDL.LU R8, [R1+0xf0] ;  /* 0x0000f00001087983 */ /* 0x000f640000300800 */
[----:B-1----:R1:W-:Y:S01]  /*23150*/  STL [R1+0x48c], R21 ;  /* 0x00048c1501007387 */ /* 0x0023e20000100800 */
[----:B---3--:R-:W5:Y:S01]  /*23160*/  LDL.LU R9, [R1+0xf4] ;  /* 0x0000f40001097983 */ /* 0x008f620000300800 */
[----:B------:R-:W3:Y:S02]  /*23170*/  LDL.LU R10, [R1+0xf8] ;  /* 0x0000f800010a7983 */ /* 0x000ee40000300800 */
[----:B------:R-:W3:Y:S02]  /*23180*/  LDL.LU R11, [R1+0xfc] ;  /* 0x0000fc00010b7983 */ /* 0x000ee40000300800 */
[----:B0-----:R-:W-:-:S02]  /*23190*/  FMUL R0, R2, 1.4426950216293334961 ;  /* 0x3fb8aa3b02007820 */ /* 0x001fc40000400000 */
[----:B--2---:R-:W-:Y:S02]  /*231a0*/  FADD R2, R7, -R29 ;  /* 0x8000001d07027221 */ /* 0x004fe40000000000 */
[----:B------:R0:W2:Y:S02]  /*231b0*/  MUFU.EX2 R7, R0 ;  /* 0x0000000000077308 */ /* 0x0000a40000000800 */
[----:B0-----:R-:W-:-:S06]  /*231c0*/  FMUL R0, R2, 1.4426950216293334961 ;  /* 0x3fb8aa3b02007820 */ /* 0x001fcc0000400000 */
[----:B------:R-:W0:Y:S01]  /*231d0*/  MUFU.EX2 R4, R0 ;  /* 0x0000000000047308 */ /* 0x000e220000000800 */
[----:B------:R-:W-:Y:S01]  /*231e0*/  F2FP.PACK_AB R20, R21, R20 ;  /* 0x000000141514723e */ /* 0x000fe200000000ff */
[----:B-1----:R-:W-:Y:S01]  /*231f0*/  F2FP.PACK_AB R21, R13, R12 ;  /* 0x0000000c0d15723e */ /* 0x002fe200000000ff */
[----:B--2---:R-:W-:Y:S02]  /*23200*/  F2FP.PACK_AB R22, R7, R5 ;  /* 0x000000050716723e */ /* 0x004fe400000000ff */
[----:B0-----:R-:W-:Y:S01]  /*23210*/  F2FP.PACK_AB R23, R4, R3 ;  /* 0x000000030417723e */ /* 0x001fe200000000ff */
[----:B---3--:R-:W-:Y:S01]  /*23220*/  STL.64 [R1+0x1e48], R10 ;  /* 0x001e480a01007387 */ /* 0x008fe20000100a00 */
[----:B-----5:R4:W-:Y:S02]  /*23230*/  STL.64 [R1+0x1e40], R8 ;  /* 0x001e400801007387 */ /* 0x0209e40000100a00 */
[----:B------:R-:W2:Y:S03]  /*23240*/  LDL.LU.64 R14, [R1+0x198] ;  /* 0x00019800010e7983 */ /* 0x000ea60000300a00 */
[C---:B----4-:R-:W-:Y:S01]  /*23250*/  HMMA.16816.F32 R8, R20.reuse, R26, R16 ;  /* 0x0000001a1408723c */ /* 0x050fe20000001810 */
[----:B------:R-:W-:Y:S01]  /*23260*/  STL [R1+0x1c80], R28 ;  /* 0x001c801c01007387 */ /* 0x000fe20000100800 */
[----:B------:R-:W3:Y:S02]  /*23270*/  LDL.LU R6, [R1+0x2dc] ;  /* 0x0002dc0001067983 */ /* 0x000ee40000300800 */
[----:B------:R-:W-:Y:S02]  /*23280*/  STL [R1+0x494], R5 ;  /* 0x0004940501007387 */ /* 0x000fe40000100800 */
[----:B------:R-:W-:Y:S01]  /*23290*/  STL [R1+0x1d34], R29 ;  /* 0x001d341d01007387 */ /* 0x000fe20000100800 */
[----:B------:R-:W-:Y:S01]  /*232a0*/  STL [R1+0x4a0], R7 ;  /* 0x0004a00701007387 */ /* 0x000fe20000100800 */
[----:B------:R-:W-:Y:S01]  /*232b0*/  STL [R1+0x498], R4 ;  /* 0x0004980401007387 */ /* 0x000fe20000100800 */
[----:B------:R-:W-:Y:S01]  /*232c0*/  MOV R16, R27 ;  /* 0x0000001b00107202 */ /* 0x000fe20000000f00 */
[----:B------:R-:W-:Y:S01]  /*232d0*/  IMAD.MOV.U32 R17, RZ, RZ, R26 ;  /* 0x000000ffff117224 */ /* 0x000fe200078e001a */
[----:B------:R-:W4:Y:S11]  /*232e0*/  LDL.LU R3, [R1+0x2d8] ;  /* 0x0002d80001037983 */ /* 0x000f360000300800 */
[----:B------:R-:W-:Y:S02]  /*232f0*/  @!UPT UIADD3 URZ, URZ, URZ, URZ ;  /* 0x0000003f3f3ff290 */ /* 0x000fe4000fffe03f */
[----:B------:R-:W-:Y:S01]  /*23300*/  IMAD.MOV.U32 R25, RZ, RZ, R10 ;  /* 0x000000ffff197224 */ /* 0x000fe200078e000a */
[----:B------:R-:W-:Y:S01]  /*23310*/  MOV R24, R11 ;  /* 0x0000000b00187202 */ /* 0x000fe20000000f00 */
[----:B------:R-:W-:Y:S01]  /*23320*/  IMAD.MOV.U32 R27, RZ, RZ, R8 ;  /* 0x000000ffff1b7224 */ /* 0x000fe200078e0008 */
[----:B------:R-:W-:Y:S01]  /*23330*/  MOV R26, R9 ;  /* 0x00000009001a7202 */ /* 0x000fe20000000f00 */
[----:B------:R-:W5:Y:S01]  /*23340*/  LDL.LU.64 R10, [R1+0x1e48] ;  /* 0x001e4800010a7983 */ /* 0x000f620000300a00 */
[----:B------:R-:W5:Y:S02]  /*23350*/  LDL.LU.64 R8, [R1+0x1e40] ;  /* 0x001e400001087983 */ /* 0x000f640000300a00 */
[----:B------:R-:W-:Y:S02]  /*23360*/  STL [R1+0x1da8], R16 ;  /* 0x001da81001007387 */ /* 0x000fe40000100800 */
[----:B------:R-:W-:Y:S01]  /*23370*/  STL [R1+0x1da0], R17 ;  /* 0x001da01101007387 */ /* 0x000fe20000100800 */
[----:B------:R-:W5:Y:S01]  /*23380*/  LDL.LU.64 R18, [R1+0x1a8] ;  /* 0x0001a80001127983 */ /* 0x000f620000300a00 */
[----:B------:R-:W-:Y:S02]  /*23390*/  STL.64 [R1+0x1c10], R26 ;  /* 0x001c101a01007387 */ /* 0x000fe40000100a00 */
[----:B------:R0:W-:Y:S02]  /*233a0*/  STL.64 [R1+0x1c08], R24 ;  /* 0x001c081801007387 */ /* 0x0001e40000100a00 */
[----:B0-----:R-:W2:Y:S01]  /*233b0*/  LDL.LU R24, [R1+0xe0] ;  /* 0x0000e00001187983 */ /* 0x001ea20000300800 */
[----:B------:R-:W2:Y:S02]  /*233c0*/  LDL.LU R25, [R1+0xe4] ;  /* 0x0000e40001197983 */ /* 0x000ea40000300800 */
[----:B------:R-:W2:Y:S02]  /*233d0*/  LDL.LU R26, [R1+0xe8] ;  /* 0x0000e800011a7983 */ /* 0x000ea40000300800 */
[----:B------:R-:W2:Y:S01]  /*233e0*/  LDL.LU R27, [R1+0xec] ;  /* 0x0000ec00011b7983 */ /* 0x000ea20000300800 */
[C---:B-----5:R-:W-:Y:S11]  /*233f0*/  HMMA.16816.F32 R8, R20.reuse, R18, R8 ;  /* 0x000000121408723c */ /* 0x060ff60000001808 */
[----:B------:R-:W-:Y:S11]  /*23400*/  @!UPT UIADD3 URZ, URZ, URZ, URZ ;  /* 0x0000003f3f3ff290 */ /* 0x000ff6000fffe03f */
[----:B------:R-:W-:Y:S01]  /*23410*/  @!UPT UIADD3 URZ, URZ, URZ, URZ ;  /* 0x0000003f3f3ff290 */ /* 0x000fe2000fffe03f */
[----:B------:R0:W-:Y:S01]  /*23420*/  STL.64 [R1+0xf0], R8 ;  /* 0x0000f00801007387 */ /* 0x0001e20000100a00 */
[----:B------:R-:W-:Y:S03]  /*23430*/  STL.64 [R1+0xf8], R10 ;  /* 0x0000f80a01007387 */ /* 0x000fe60000100a00 */
[----:B0-----:R-:W3:Y:S01]  /*23440*/  LDL.LU R9, [R1+0x1e38] ;  /* 0x001e380001097983 */ /* 0x001ee20000300800 */
[----:B--2---:R-:W-:Y:S01]  /*23450*/  HMMA.16816.F32 R24, R20, R14, R24 ;  /* 0x0000000e1418723c */ /* 0x004fe20000001818 */
[----:B------:R-:W-:Y:S01]  /*23460*/  IMAD.MOV.U32 R7, RZ, RZ, R18 ;  /* 0x000000ffff077224 */ /* 0x000fe200078e0012 */
[----:B------:R-:W-:Y:S01]  /*23470*/  MOV R18, R19 ;  /* 0x0000001300127202 */ /* 0x000fe20000000f00 */
[----:B------:R-:W2:Y:S01]  /*23480*/  LDL.LU R8, [R1+0x2d4] ;  /* 0x0002d40001087983 */ /* 0x000ea20000300800 */
[----:B------:R-:W-:-:S03]  /*23490*/  MOV R17, R15 ;  /* 0x0000000f00117202 */ /* 0x000fc60000000f00 */
[----:B------:R0:W-:Y:S01]  /*234a0*/  STL [R1+0x1db0], R18 ;  /* 0x001db01201007387 */ /* 0x0001e20000100800 */
[----:B------:R-:W-:Y:S02]  /*234b0*/  STL [R1+0x1dac], R7 ;  /* 0x001dac0701007387 */ /* 0x000fe40000100800 */
[----:B------:R-:W5:Y:S11]  /*234c0*/  LDL R28, [R1+0x404] ;  /* 0x00040400011c7983 */ /* 0x000f760000100800 */
[----:B------:R-:W-:Y:S02]  /*234d0*/  @!UPT UIADD3 URZ, URZ, URZ, URZ ;  /* 0x0000003f3f3ff290 */ /* 0x000fe4000fffe03f */
[----:B------:R-:W-:Y:S01]  /*234e0*/  STL.64 [R1+0xe0], R24 ;  /* 0x0000e01801007387 */ /* 0x000fe20000100a00 */
[----:B------:R-:W-:Y:S02]  /*234f0*/  STL.64 [R1+0xe8], R26 ;  /* 0x0000e81a01007387 */ /* 0x000fe40000100a00 */
[----:B------:R-:W-:Y:S02]  /*23500*/  STL [R1+0x1dc0], R17 ;  /* 0x001dc01101007387 */ /* 0x000fe40000100800 */
[----:B0-----:R-:W2:Y:S02]  /*23510*/  LDL.LU.64 R18, [R1+0x178] ;  /* 0x0001780001127983 */ /* 0x001ea40000300a00 */
[----:B---3--:R-:W-:Y:S02]  /*23520*/  FADD R0, R6, -R9 ;  /* 0x8000000906007221 */ /* 0x008fe40000000000 */
[----:B------:R-:W-:-:S05]  /*23530*/  IMAD.MOV.U32 R6, RZ, RZ, R14 ;  /* 0x000000ffff067224 */ /* 0x000fca00078e000e */
[----:B------:R0:W-:Y:S01]  /*23540*/  STL [R1+0x1db4], R6 ;  /* 0x001db40601007387 */ /* 0x0001e20000100800 */
[----:B------:R-:W3:Y:S02]  /*23550*/  LDL.LU R4, [R1+0xd0] ;  /* 0x0000d00001047983 */ /* 0x000ee40000300800 */
[----:B------:R-:W3:Y:S01]  /*23560*/  LDL.LU R5, [R1+0xd4] ;  /* 0x0000d40001057983 */ /* 0x000ee20000300800 */
[----:B0-----:R-:W3:Y:S01]  /*23570*/  LDL.LU R6, [R1+0xd8] ;  /* 0x0000d80001067983 */ /* 0x001ee20000300800 */
[----:B------:R-:W3:Y:S02]  /*23580*/  LDL.LU R7, [R1+0xdc] ;  /* 0x0000dc0001077983 */ /* 0x000ee40000300800 */
[----:B------:R-:W5:Y:S02]  /*23590*/  LDL.LU R12, [R1+0x2d0] ;  /* 0x0002d000010c7983 */ /* 0x000f640000300800 */
[----:B------:R-:W5:Y:S01]  /*235a0*/  LDL.LU R26, [R1+0x88] ;  /* 0x00008800011a7983 */ /* 0x000f620000300800 */
[----:B------:R-:W5:Y:S01]  /*235b0*/  LDL.LU R27, [R1+0x8c] ;  /* 0x00008c00011b7983 */ /* 0x000f620000300800 */
[----:B------:R-:W-:-:S02]  /*235c0*/  FMUL R0, R0, 1.4426950216293334961 ;  /* 0x3fb8aa3b00007820 */ /* 0x000fc40000400000 */
[----:B------:R-:W5:Y:S04]  /*235d0*/  LDL.LU.64 R14, [R1+0x138] ;  /* 0x00013800010e7983 */ /* 0x000f680000300a00 */
[----:B------:R-:W0:Y:S01]  /*235e0*/  MUFU.EX2 R0, R0 ;  /* 0x0000000000007308 */ /* 0x000e220000000800 */
[----:B----4-:R-:W-:Y:S01]  /*235f0*/  FADD R2, R3, -R9 ;  /* 0x8000000903027221 */ /* 0x010fe20000000000 */
[----:B--2---:R-:W-:Y:S01]  /*23600*/  MOV R16, R19 ;  /* 0x0000001300107202 */ /* 0x004fe20000000f00 */
[----:B---3--:R-:W-:Y:S01]  /*23610*/  HMMA.16816.F32 R4, R20, R18, R4 ;  /* 0x000000121404723c */ /* 0x008fe20000001804 */
[----:B-----5:R1:W-:Y:S04]  /*23620*/  STL.64 [R1+0x1e28], R26 ;  /* 0x001e281a01007387 */ /* 0x0203e80000100a00 */
[----:B-1----:R-:W2:Y:S01]  /*23630*/  LDL.LU.64 R26, [R1+0x168] ;  /* 0x00016800011a7983 */ /* 0x002ea20000300a00 */
[----:B------:R-:W3:Y:S02]  /*23640*/  LDL.LU R13, [R1+0x2ec] ;  /* 0x0002ec00010d7983 */ /* 0x000ee40000300800 */
[----:B------:R-:W4:Y:S02]  /*23650*/  LDL.LU R3, [R1+0x2e8] ;  /* 0x0002e80001037983 */ /* 0x000f240000300800 */
[----:B0-----:R-:W-:Y:S11]  /*23660*/  STL [R1+0x47c], R0 ;  /* 0x00047c0001007387 */ /* 0x001ff60000100800 */
[----:B------:R-:W-:Y:S02]  /*23670*/  @!UPT UIADD3 URZ, URZ, URZ, URZ ;  /* 0x0000003f3f3ff290 */ /* 0x000fe4000fffe03f */
[----:B------:R-:W-:Y:S01]  /*23680*/  STL.64 [R1+0xd0], R4 ;  /* 0x0000d00401007387 */ /* 0x000fe20000100a00 */
[----:B------:R-:W-:Y:S02]  /*23690*/  STL.64 [R1+0xd8], R6 ;  /* 0x0000d80601007387 */ /* 0x000fe40000100a00 */
[----:B------:R0:W-:Y:S02]  /*236a0*/  STL [R1+0x1dc8], R16 ;  /* 0x001dc81001007387 */ /* 0x0001e40000100800 */
[----:B0-----:R-:W2:Y:S01]  /*236b0*/  LDL.LU R16, [R1+0xc0] ;  /* 0x0000c00001107983 */ /* 0x001ea20000300800 */
[----:B------:R-:W-:Y:S02]  /*236c0*/  IMAD.MOV.U32 R7, RZ, RZ, R18 ;  /* 0x000000ffff077224 */ /* 0x000fe400078e0012 */
[----:B------:R-:W2:Y:S02]  /*236d0*/  LDL.LU R17, [R1+0xc4] ;  /* 0x0000c40001117983 */ /* 0x000ea40000300800 */
[----:B------:R-:W2:Y:S01]  /*236e0*/  LDL.LU R18, [R1+0xc8] ;  /* 0x0000c80001127983 */ /* 0x000ea20000300800 */
[----:B------:R-:W2:Y:S01]  /*236f0*/  LDL.LU R19, [R1+0xcc] ;  /* 0x0000cc0001137983 */ /* 0x000ea20000300800 */
[----:B------:R-:W-:-:S06]  /*23700*/  FMUL R0, R2, 1.4426950216293334961 ;  /* 0x3fb8aa3b02007820 */ /* 0x000fcc0000400000 */
[----:B------:R-:W0:Y:S01]  /*23710*/  MUFU.EX2 R0, R0 ;  /* 0x0000000000007308 */ /* 0x000e220000000800 */
[----:B------:R-:W-:Y:S04]  /*23720*/  STL [R1+0x1dc4], R7 ;  /* 0x001dc40701007387 */ /* 0x000fe80000100800 */
[----:B0-----:R-:W-:Y:S01]  /*23730*/  STL [R1+0x480], R0 ;  /* 0x0004800001007387 */ /* 0x001fe20000100800 */
[----:B--2---:R-:W-:Y:S01]  /*23740*/  HMMA.16816.F32 R16, R20, R26, R16 ;  /* 0x0000001a1410723c */ /* 0x004fe20000001810 */
[----:B------:R-:W-:Y:S11]  /*23750*/  IMAD.MOV.U32 R6, RZ, RZ, R26 ;  /* 0x000000ffff067224 */ /* 0x000ff600078e001a */
[----:B------:R-:W-:Y:S11]  /*23760*/  @!UPT UIADD3 URZ, URZ, URZ, URZ ;  /* 0x0000003f3f3ff290 */ /* 0x000ff6000fffe03f */
[----:B------:R-:W-:Y:S01]  /*23770*/  STL.64 [R1+0xc0], R16 ;  /* 0x0000c01001007387 */ /* 0x000fe20000100a00 */
[----:B------:R0:W-:Y:S02]  /*23780*/  STL.64 [R1+0xc8], R18 ;  /* 0x0000c81201007387 */ /* 0x0001e40000100a00 */
[----:B------:R-:W2:Y:S02]  /*23790*/  LDL.LU R24, [R1+0x2a0] ;  /* 0x0002a00001187983 */ /* 0x000ea40000300800 */
[----:B------:R-:W2:Y:S01]  /*237a0*/  LDL.LU R25, [R1+0x2a4] ;  /* 0x0002a40001197983 */ /* 0x000ea20000300800 */
[----:B------:R-:W2:Y:S01]  /*237b0*/  LDL.LU R26, [R1+0x2a8] ;  /* 0x0002a800011a7983 */ /* 0x000ea20000300800 */
[----:B0-----:R-:W-:-:S03]  /*237c0*/  MOV R18, R27 ;  /* 0x0000001b00127202 */ /* 0x001fc60000000f00 */
[----:B------:R-:W2:Y:S01]  /*237d0*/  LDL.LU R27, [R1+0x2ac] ;  /* 0x0002ac00011b7983 */ /* 0x000ea20000300800 */
[----:B------:R-:W2:Y:S02]  /*237e0*/  LDL.LU.64 R10, [R1+0x128] ;  /* 0x00012800010a7983 */ /* 0x000ea40000300a00 */
[----:B------:R0:W-:Y:S02]  /*237f0*/  STL [R1+0x1dd0], R18 ;  /* 0x001dd01201007387 */ /* 0x0001e40000100800 */
[----:B0-----:R-:W5:Y:S01]  /*23800*/  LDL.LU.64 R18, [R1+0x148] ;  /* 0x0001480001127983 */ /* 0x001f620000300a00 */
[----:B------:R0:W-:Y:S02]  /*23810*/  STL [R1+0x1dcc], R6 ;  /* 0x001dcc0601007387 */ /* 0x0001e40000100800 */
[----:B------:R-:W5:Y:S02]  /*23820*/  LDL.LU R4, [R1+0xb0] ;  /* 0x0000b00001047983 */ /* 0x000f640000300800 */
[----:B------:R-:W5:Y:S01]  /*23830*/  LDL.LU R5, [R1+0xb4] ;  /* 0x0000b40001057983 */ /* 0x000f620000300800 */
[----:B0-----:R-:W5:Y:S01]  /*23840*/  LDL.LU R6, [R1+0xb8] ;  /* 0x0000b80001067983 */ /* 0x001f620000300800 */
[----:B------:R-:W5:Y:S02]  /*23850*/  LDL.LU R7, [R1+0xbc] ;  /* 0x0000bc0001077983 */ /* 0x000f640000300800 */
[----:B------:R-:W-:-:S04]  /*23860*/  FADD R2, R8, -R9 ;  /* 0x8000000908027221 */ /* 0x000fc80000000000 */
[----:B------:R-:W-:-:S06]  /*23870*/  FMUL R0, R2, 1.4426950216293334961 ;  /* 0x3fb8aa3b02007820 */ /* 0x000fcc0000400000 */
[----:B------:R-:W0:Y:S01]  /*23880*/  MUFU.EX2 R0, R0 ;  /* 0x0000000000007308 */ /* 0x000e220000000800 */
[----:B-----5:R-:W-:Y:S01]  /*23890*/  HMMA.16816.F32 R4, R20, R18, R4 ;  /* 0x000000121404723c */ /* 0x020fe20000001804 */
[----:B------:R-:W-:Y:S11]  /*238a0*/  MOV R17, R19 ;  /* 0x0000001300117202 */ /* 0x000ff60000000f00 */
[----:B------:R-:W-:Y:S11]  /*238b0*/  @!UPT UIADD3 URZ, URZ, URZ, URZ ;  /* 0x0000003f3f3ff290 */ /* 0x000ff6000fffe03f */
[----:B------:R-:W-:Y:S01]  /*238c0*/  STL.64 [R1+0xb0], R4 ;  /* 0x0000b00401007387 */ /* 0x000fe20000100a00 */
[----:B0-----:R-:W-:Y:S02]  /*238d0*/  STL [R1+0x484], R0 ;  /* 0x0004840001007387 */ /* 0x001fe40000100800 */
[----:B------:R-:W-:Y:S02]  /*238e0*/  STL.64 [R1+0xb8], R6 ;  /* 0x0000b80601007387 */ /* 0x000fe40000100a00 */
[----:B------:R0:W-:Y:S01]  /*238f0*/  STL [R1+0x1dd4], R17 ;  /* 0x001dd41101007387 */ /* 0x0001e20000100800 */
[----:B------:R-:W5:Y:S04]  /*23900*/  LDL.LU R16, [R1+0xa0] ;  /* 0x0000a00001107983 */ /* 0x000f680000300800 */
[----:B0-----:R-:W5:Y:S01]  /*23910*/  LDL.LU R17, [R1+0xa4] ;  /* 0x0000a40001117983 */ /* 0x001f620000300800 */
[----:B------:R-:W-:-:S02]  /*23920*/  IMAD.MOV.U32 R7, RZ, RZ, R18 ;  /* 0x000000ffff077224 */ /* 0x000fc400078e0012 */
[----:B------:R-:W5:Y:S02]  /*23930*/  LDL.LU R18, [R1+0xa8] ;  /* 0x0000a80001127983 */ /* 0x000f640000300800 */
[----:B------:R-:W5:Y:S02]  /*23940*/  LDL.LU R19, [R1+0xac] ;  /* 0x0000ac0001137983 */ /* 0x000f640000300800 */
[----:B------:R-:W-:-:S04]  /*23950*/  FADD R2, R12, -R9 ;  /* 0x800000090c027221 */ /* 0x000fc80000000000 */
[----:B------:R-:W-:-:S06]  /*23960*/  FMUL R0, R2, 1.4426950216293334961 ;  /* 0x3fb8aa3b02007820 */ /* 0x000fcc0000400000 */
[----:B------:R-:W0:Y:S01]  /*23970*/  MUFU.EX2 R0, R0 ;  /* 0x0000000000007308 */ /* 0x000e220000000800 */
[----:B---3--:R-:W-:Y:S01]  /*23980*/  FADD R2, R13, -R28 ;  /* 0x8000001c0d027221 */ /* 0x008fe20000000000 */
[----:B0-----:R0:W-:Y:S03]  /*23990*/  STL [R1+0x488], R0 ;  /* 0x0004880001007387 */ /* 0x0011e60000100800 */
[----:B0-----:R-:W-:-:S06]  /*239a0*/  FMUL R0, R2, 1.4426950216293334961 ;  /* 0x3fb8aa3b02007820 */ /* 0x001fcc0000400000 */
[----:B------:R-:W0:Y:S01]  /*239b0*/  MUFU.EX2 R0, R0 ;  /* 0x0000000000007308 */ /* 0x000e220000000800 */
[----:B------:R-:W-:Y:S01]  /*239c0*/  IMAD.MOV.U32 R6, RZ, RZ, R14 ;  /* 0x000000ffff067224 */ /* 0x000fe200078e000e */
[C---:B-----5:R-:W-:Y:S11]  /*239d0*/  HMMA.16816.F32 R16, R20.reuse, R14, R16 ;  /* 0x0000000e1410723c */ /* 0x060ff60000001810 */
[----:B------:R-:W-:Y:S11]  /*239e0*/  @!UPT UIADD3 URZ, URZ, URZ, URZ ;  /* 0x0000003f3f3ff290 */ /* 0x000ff6000fffe03f */
[----:B------:R-:W-:Y:S01]  /*239f0*/  @!UPT UIADD3 URZ, URZ, URZ, URZ ;  /* 0x0000003f3f3ff290 */ /* 0x000fe2000fffe03f */
[----:B------:R1:W-:Y:S01]  /*23a00*/  STL.64 [R1+0xa0], R16 ;  /* 0x0000a01001007387 */ /* 0x0003e20000100a00 */
[----:B------:R3:W-:Y:S02]  /*23a10*/  STL.64 [R1+0xa8], R18 ;  /* 0x0000a81201007387 */ /* 0x0007e40000100a00 */
[----:B------:R-:W5:Y:S02]  /*23a20*/  LDL.LU R12, [R1+0x280] ;  /* 0x00028000010c7983 */ /* 0x000f640000300800 */
[----:B0-----:R-:W-:Y:S01]  /*23a30*/  STL [R1+0x468], R0 ;  /* 0x0004680001007387 */ /* 0x001fe20000100800 */
[----:B------:R-:W5:Y:S01]  /*23a40*/  LDL.LU R13, [R1+0x284] ;  /* 0x00028400010d7983 */ /* 0x000f620000300800 */
[----:B------:R-:W5:Y:S01]  /*23a50*/  LDL.LU R14, [R1+0x288] ;  /* 0x00028800010e7983 */ /* 0x000f620000300800 */
[----:B-1----:R-:W-:Y:S02]  /*23a60*/  MOV R16, R15 ;  /* 0x0000000f00107202 */ /* 0x002fe40000000f00 */
[----:B------:R-:W5:Y:S01]  /*23a70*/  LDL.LU R15, [R1+0x28c] ;  /* 0x00028c00010f7983 */ /* 0x000f620000300800 */
[----:B--2---:R-:W-:Y:S01]  /*23a80*/  HMMA.16816.F32 R24, R20, R10, R24 ;  /* 0x0000000a1418723c */ /* 0x004fe20000001818 */
[----:B------:R-:W2:Y:S01]  /*23a90*/  LDL.LU R29, [R1+0x2e4] ;  /* 0x0002e400011d7983 */ /* 0x000ea20000300800 */
[----:B---3--:R-:W-:Y:S01]  /*23aa0*/  MOV R18, R11 ;  /* 0x0000000b00127202 */ /* 0x008fe20000000f00 */
[----:B----4-:R-:W-:-:S02]  /*23ab0*/  FADD R2, R3, -R28 ;  /* 0x8000001c03027221 */ /* 0x010fc40000000000 */
[----:B------:R-:W-:Y:S11]  /*23ac0*/  IMAD.MOV.U32 R17, RZ, RZ, R10 ;  /* 0x000000ffff117224 */ /* 0x000ff600078e000a */
[----:B------:R-:W-:Y:S08]  /*23ad0*/  @!UPT UIADD3 URZ, URZ, URZ, URZ ;  /* 0x0000003f3f3ff290 */ /* 0x000ff0000fffe03f */
[----:B------:R-:W-:Y:S01]  /*23ae0*/  IMAD.MOV.U32 R5, RZ, RZ, R26 ;  /* 0x000000ffff057224 */ /* 0x000fe200078e001a */
[----:B------:R-:W-:Y:S01]  /*23af0*/  MOV R4, R27 ;  /* 0x0000001b00047202 */ /* 0x000fe20000000f00 */
[----:B-----5:R-:W-:Y:S01]  /*23b00*/  STL.64 [R1+0x1e20], R14 ;  /* 0x001e200e01007387 */ /* 0x020fe20000100a00 */
[----:B------:R0:W-:Y:S03]  /*23b10*/  STL.64 [R1+0x1e18], R12 ;  /* 0x001e180c01007387 */ /* 0x0001e60000100a00 */
[----:B0-----:R-:W3:Y:S01]  /*23b20*/  LDL.LU R12, [R1+0x290] ;  /* 0x00029000010c7983 */ /* 0x001ee20000300800 */
[----:B------:R-:W3:Y:S02]  /*23b30*/  LDL.LU R13, [R1+0x294] ;  /* 0x00029400010d7983 */ /* 0x000ee40000300800 */
[----:B------:R-:W3:Y:S02]  /*23b40*/  LDL.LU R14, [R1+0x298] ;  /* 0x00029800010e7983 */ /* 0x000ee40000300800 */
[----:B------:R-:W3:Y:S01]  /*23b50*/  LDL.LU R15, [R1+0x29c] ;  /* 0x00029c00010f7983 */ /* 0x000ee20000300800 */
[----:B------:R-:W4:Y:S01]  /*23b60*/  LDL.LU R3, [R1+0x2e0] ;  /* 0x0002e00001037983 */ /* 0x000f220000300800 */
[----:B------:R-:W5:Y:S02]  /*23b70*/  LDL.LU.64 R10, [R1+0x1e30] ;  /* 0x001e3000010a7983 */ /* 0x000f640000300a00 */
[----:B------:R-:W3:Y:S02]  /*23b80*/  LDL.LU.64 R26, [R1+0x1e28] ;  /* 0x001e2800011a7983 */ /* 0x000ee40000300a00 */
[----:B------:R-:W-:Y:S01]  /*23b90*/  STL [R1+0x1de0], R18 ;  /* 0x001de01201007387 */ /* 0x000fe20000100800 */
[----:B------:R0:W-:Y:S04]  /*23ba0*/  STL.64 [R1+0x1dd8], R16 ;  /* 0x001dd81001007387 */ /* 0x0001e80000100a00 */
[----:B0-----:R-:W2:Y:S01]  /*23bb0*/  LDL.LU R16, [R1+0x260] ;  /* 0x0002600001107983 */ /* 0x001ea20000300800 */
[----:B------:R-:W2:Y:S02]  /*23bc0*/  LDL.LU R17, [R1+0x264] ;  /* 0x0002640001117983 */ /* 0x000ea40000300800 */
[----:B------:R-:W2:Y:S02]  /*23bd0*/  LDL.LU R18, [R1+0x268] ;  /* 0x0002680001127983 */ /* 0x000ea40000300800 */
[----:B------:R-:W2:Y:S02]  /*23be0*/  LDL.LU R19, [R1+0x26c] ;  /* 0x00026c0001137983 */ /* 0x000ea40000300800 */
[----:B------:R-:W-:Y:S01]  /*23bf0*/  FMUL R0, R2, 1.4426950216293334961 ;  /* 0x3fb8aa3b02007820 */ /* 0x000fe20000400000 */
[----:B--2---:R-:W-:Y:S01]  /*23c00*/  STL.64 [R1+0x1df0], R18 ;  /* 0x001df01201007387 */ /* 0x004fe20000100a00 */
[----:B------:R0:W-:Y:S03]  /*23c10*/  STL.64 [R1+0x1de8], R16 ;  /* 0x001de81001007387 */ /* 0x0001e60000100a00 */
[----:B0-----:R-:W2:Y:S01]  /*23c20*/  LDL.LU R16, [R1+0x270] ;  /* 0x0002700001107983 */ /* 0x001ea20000300800 */
[----:B------:R-:W2:Y:S02]  /*23c30*/  LDL.LU R17, [R1+0x274] ;  /* 0x0002740001117983 */ /* 0x000ea40000300800 */
[----:B------:R-:W2:Y:S02]  /*23c40*/  LDL.LU R18, [R1+0x278] ;  /* 0x0002780001127983 */ /* 0x000ea40000300800 */
[----:B------:R-:W2:Y:S01]  /*23c50*/  LDL.LU R19, [R1+0x27c] ;  /* 0x00027c0001137983 */ /* 0x000ea20000300800 */
[----:B---3--:R-:W-:Y:S01]  /*23c60*/  HMMA.16816.F32 R12, R20, R26, R12 ;  /* 0x0000001a140c723c */ /* 0x008fe2000000180c */
[----:B------:R-:W0:Y:S01]  /*23c70*/  MUFU.EX2 R0, R0 ;  /* 0x0000000000007308 */ /* 0x000e220000000800 */
[----:B------:R-:W-:Y:S01]  /*23c80*/  MOV R8, R25 ;  /* 0x0000001900087202 */ /* 0x000fe20000000f00 */
[----:B------:R-:W-:Y:S01]  /*23c90*/  IMAD.MOV.U32 R9, RZ, RZ, R24 ;  /* 0x000000ffff097224 */ /* 0x000fe200078e0018 */
[----:B--2---:R1:W-:Y:S01]  /*23ca0*/  STL.64 [R1+0x1e10], R18 ;  /* 0x001e101201007387 */ /* 0x0043e20000100a00 */
[----:B------:R-:W-:Y:S03]  /*23cb0*/  STL.64 [R1+0x1e08], R16 ;  /* 0x001e081001007387 */ /* 0x000fe60000100a00 */
[----:B-1----:R-:W2:Y:S01]  /*23cc0*/  LDL.LU.64 R18, [R1+0x18] ;  /* 0x0000180001127983 */ /* 0x002ea20000300a00 */
[----:B------:R-:W-:Y:S02]  /*23cd0*/  STL [R1+0x1b4c], R4 ;  /* 0x001b4c0401007387 */ /* 0x000fe40000100800 */
[----:B------:R-:W-:Y:S02]  /*23ce0*/  STL [R1+0x1b48], R8 ;  /* 0x001b480801007387 */ /* 0x000fe40000100800 */
[----:B------:R-:W-:Y:S01]  /*23cf0*/  STL [R1+0x1b44], R9 ;  /* 0x001b440901007387 */ /* 0x000fe20000100800 */
[----:B------:R1:W-:Y:S01]  /*23d00*/  STL [R1+0x1b40], R5 ;  /* 0x001b400501007387 */ /* 0x0003e20000100800 */
[----:B0-----:R-:W-:Y:S08]  /*23d10*/  STL [R1+0x470], R0 ;  /* 0x0004700001007387 */ /* 0x001ff00000100800 */
[----:B------:R-:W-:Y:S02]  /*23d20*/  STL [R1+0x3e4], R13 ;  /* 0x0003e40d01007387 */ /* 0x000fe40000100800 */
[----:B------:R0:W-:Y:S02]  /*23d30*/  STL.64 [R1+0x3e8], R14 ;  /* 0x0003e80e01007387 */ /* 0x0001e40000100a00 */
[----:B-1----:R-:W-:Y:S01]  /*23d40*/  IMAD.MOV.U32 R5, RZ, RZ, R12 ;  /* 0x000000ffff057224 */ /* 0x002fe200078e000c */
[----:B0-----:R-:W2:Y:S01]  /*23d50*/  LDL.LU.64 R14, [R1+0x1e20] ;  /* 0x001e2000010e7983 */ /* 0x001ea20000300a00 */
[----:B------:R-:W2:Y:S02]  /*23d60*/  LDL.LU.64 R12, [R1+0x1e18] ;  /* 0x001e1800010c7983 */ /* 0x000ea40000300a00 */
[----:B------:R-:W-:-:S02]  /*23d70*/  FADD R2, R29, -R28 ;  /* 0x8000001c1d027221 */ /* 0x000fc40000000000 */
[----:B------:R0:W-:Y:S02]  /*23d80*/  STL [R1+0x1c84], R27 ;  /* 0x001c841b01007387 */ /* 0x0001e40000100800 */
[----:B----4-:R-:W-:Y:S01]  /*23d90*/  FADD R0, R3, -R28 ;  /* 0x8000001c03007221 */ /* 0x010fe20000000000 */
[----:B--2---:R-:W-:Y:S01]  /*23da0*/  HMMA.16816.F32 R12, R20, R18, R12 ;  /* 0x00000012140c723c */ /* 0x004fe2000000180c */
[----:B0-----:R-:W-:Y:S01]  /*23db0*/  MOV R27, R18 ;  /* 0x00000012001b7202 */ /* 0x001fe20000000f00 */
[----:B------:R-:W-:Y:S02]  /*23dc0*/  IMAD.MOV.U32 R28, RZ, RZ, R19 ;  /* 0x000000ffff1c7224 */ /* 0x000fe400078e0013 */
[----:B------:R-:W2:Y:S01]  /*23dd0*/  LDL.LU.64 R18, [R1+0x1e10] ;  /* 0x001e100001127983 */ /* 0x000ea20000300a00 */
[----:B------:R-:W2:Y:S11]  /*23de0*/  LDL.LU.64 R16, [R1+0x1e08] ;  /* 0x001e080001107983 */ /* 0x000eb60000300a00 */
[----:B------:R-:W-:Y:S07]  /*23df0*/  @!UPT UIADD3 URZ, URZ, URZ, URZ ;  /* 0x0000003f3f3ff290 */ /* 0x000fee000fffe03f */
[----:B------:R-:W-:Y:S01]  /*23e00*/  STL [R1+0x3d0], R12 ;  /* 0x0003d00c01007387 */ /* 0x000fe20000100800 */
[----:B------:R-:W-:Y:S01]  /*23e10*/  IMAD.MOV.U32 R8, RZ, RZ, R14 ;  /* 0x000000ffff087224 */ /* 0x000fe200078e000e */
[----:B------:R-:W-:Y:S02]  /*23e20*/  MOV R9, R15 ;  /* 0x0000000f00097202 */ /* 0x000fe40000000f00 */
[----:B------:R-:W2:Y:S01]  /*23e30*/  LDL.LU.64 R14, [R1+0x1e00] ;  /* 0x001e0000010e7983 */ /* 0x000ea20000300a00 */
[----:B------:R-:W-:-:S04]  /*23e40*/  FMUL R2, R2, 1.4426950216293334961 ;  /* 0x3fb8aa3b02027820 */ /* 0x000fc80000400000 */
[----:B------:R-:W0:Y:S01]  /*23e50*/  MUFU.EX2 R3, R2 ;  /* 0x0000000200037308 */ /* 0x000e220000000800 */
[----:B------:R5:W-:Y:S01]  /*23e60*/  STL.64 [R1+0x1db8], R26 ;  /* 0x001db81a01007387 */ /* 0x000be20000100a00 */
[----:B------:R-:W3:Y:S02]  /*23e70*/  LDL.LU R24, [R1+0x250] ;  /* 0x0002500001187983 */ /* 0x000ee40000300800 */
[----:B------:R-:W3:Y:S01]  /*23e80*/  LDL.LU R25, [R1+0x254] ;  /* 0x0002540001197983 */ /* 0x000ee20000300800 */
[----:B------:R-:W-:Y:S01]  /*23e90*/  MOV R4, R13 ;  /* 0x0000000d00047202 */ /* 0x000fe20000000f00 */
[----:B-----5:R-:W-:Y:S01]  /*23ea0*/  IMAD.MOV.U32 R26, RZ, RZ, R10 ;  /* 0x000000ffff1a7224 */ /* 0x020fe200078e000a */
[----:B------:R-:W-:Y:S01]  /*23eb0*/  MOV R27, R11 ;  /* 0x0000000b001b7202 */ /* 0x000fe20000000f00 */
[----:B------:R-:W4:Y:S01]  /*23ec0*/  LDL.LU R10, [R1+0x1dfc] ;  /* 0x001dfc00010a7983 */ /* 0x000f220000300800 */
[----:B------:R-:W4:Y:S02]  /*23ed0*/  LDL.LU R11, [R1+0x1df8] ;  /* 0x001df800010b7983 */ /* 0x000f240000300800 */
[----:B0-----:R-:W-:Y:S01]  /*23ee0*/  STL [R1+0x474], R3 ;  /* 0x0004740301007387 */ /* 0x001fe20000100800 */
[----:B--2---:R-:W-:Y:S11]  /*23ef0*/  HMMA.16816.F32 R16, R20, R14, R16 ;  /* 0x0000000e1410723c */ /* 0x004ff60000001810 */
[----:B------:R-:W-:Y:S11]  /*23f00*/  @!UPT UIADD3 URZ, URZ, URZ, URZ ;  /* 0x0000003f3f3ff290 */ /* 0x000ff6000fffe03f */
[----:B------:R-:W-:Y:S01]  /*23f10*/  @!UPT UIADD3 URZ, URZ, URZ, URZ ;  /* 0x0000003f3f3ff290 */ /* 0x000fe2000fffe03f */
[----:B------:R0:W-:Y:S01]  /*23f20*/  STL.64 [R1+0x3c0], R16 ;  /* 0x0003c01001007387 */ /* 0x0001e20000100a00 */
[----:B------:R-:W-:Y:S01]  /*23f30*/  IMAD.MOV.U32 R13, RZ, RZ, R18 ;  /* 0x000000ffff0d7224 */ /* 0x000fe200078e0012 */
[----:B------:R-:W-:Y:S02]  /*23f40*/  MOV R12, R19 ;  /* 0x00000013000c7202 */ /* 0x000fe40000000f00 */
[----:B------:R-:W4:Y:S04]  /*23f50*/  LDL.LU.64 R18, [R1+0x1df0] ;  /* 0x001df00001127983 */ /* 0x000f280000300a00 */
[----:B0-----:R-:W4:Y:S01]  /*23f60*/  LDL.LU.64 R16, [R1+0x1de8] ;  /* 0x001de80001107983 */ /* 0x001f220000300a00 */
[----:B------:R-:W-:-:S04]  /*23f70*/  FMUL R0, R0, 1.4426950216293334961 ;  /* 0x3fb8aa3b00007820 */ /* 0x000fc80000400000 */
[----:B------:R-:W0:Y:S02]  /*23f80*/  MUFU.EX2 R29, R0 ;  /* 0x00000000001d7308 */ /* 0x000e240000000800 */
[----:B0-----:R-:W-:Y:S01]  /*23f90*/  STL [R1+0x478], R29 ;  /* 0x0004781d01007387 */ /* 0x001fe20000100800 */
[----:B------:R-:W-:Y:S02]  /*23fa0*/  STL [R1+0x1bcc], R12 ;  /* 0x001bcc0c01007387 */ /* 0x000fe40000100800 */
[----:B------:R-:W-:Y:S01]  /*23fb0*/  STL [R1+0x1bc8], R13 ;  /* 0x001bc80d01007387 */ /* 0x000fe20000100800 */
[----:B----4-:R-:W-:Y:S11]  /*23fc0*/  HMMA.16816.F32 R16, R20, R10, R16 ;  /* 0x0000000a1410723c */ /* 0x010ff60000001810 */
[----:B------:R-:W-:Y:S11]  /*23fd0*/  @!UPT UIADD3 URZ, URZ, URZ, URZ ;  /* 0x0000003f3f3ff290 */ /* 0x000ff6000fffe03f */
[----:B------:R-:W-:Y:S01]  /*23fe0*/  @!UPT UIADD3 URZ, URZ, URZ, URZ ;  /* 0x0000003f3f3ff290 */ /* 0x000fe2000fffe03f */
[----:B------:R-:W-:Y:S01]  /*23ff0*/  STL.64 [R1+0x3b0], R16 ;  /* 0x0003b01001007387 */ /* 0x000fe20000100a00 */
[----:B------:R0:W-:Y:S03]  /*24000*/  STL.64 [R1+0x3b8], R18 ;  /* 0x0003b81201007387 */ /* 0x0001e60000100a00 */
[----:B0-----:R-:W2:Y:S01]  /*24010*/  LDL.LU R18, [R1+0x1de0] ;  /* 0x001de00001127983 */ /* 0x001ea20000300800 */
[----:B------:R-:W4:Y:S02]  /*24020*/  LDL.LU.64 R16, [R1+0x1dd8] ;  /* 0x001dd80001107983 */ /* 0x000f240000300a00 */
[----:B------:R-:W5:Y:S02]  /*24030*/  LDL.LU R2, [R1+0x2f0] ;  /* 0x0002f00001027983 */ /* 0x000f640000300800 */
[----:B------:R-:W2:Y:S02]  /*24040*/  LDL.LU R19, [R1+0x630] ;  /* 0x0006300001137983 */ /* 0x000ea40000300800 */
[----:B--2---:R-:W-:Y:S01]  /*24050*/  STL [R1+0x1d60], R19 ;  /* 0x001d601301007387 */ /* 0x004fe20000100800 */
[----:B------:R4:W-:Y:S02]  /*24060*/  STL.64 [R1+0x1c50], R10 ;  /* 0x001c500a01007387 */ /* 0x0009e40000100a00 */
[----:B------:R-:W-:Y:S02]  /*24070*/  STL.64 [R1+0x1c48], R8 ;  /* 0x001c480801007387 */ /* 0x000fe40000100a00 */
[----:B----4-:R-:W-:-:S02]  /*24080*/  IMAD.MOV.U32 R10, RZ, RZ, R17 ;  /* 0x000000ffff0a7224 */ /* 0x010fc400078e0011 */
[----:B------:R-:W2:Y:S01]  /*24090*/  LDL.LU R17, [R1+0x1dd4] ;  /* 0x001dd40001117983 */ /* 0x000ea20000300800 */
[----:B------:R-:W-:Y:S02]  /*240a0*/  MOV R11, R18 ;  /* 0x00000012000b7202 */ /* 0x000fe40000000f00 */
[----:B------:R-:W4:Y:S03]  /*240b0*/  LDL.LU R18, [R1+0x1dd0] ;  /* 0x001dd00001127983 */ /* 0x000f260000300800 */
[----:B------:R0:W-:Y:S02]  /*240c0*/  STL.64 [R1+0x1c88], R10 ;  /* 0x001c880a01007387 */ /* 0x0001e40000100a00 */
[----:B0-----:R-:W-:Y:S01]  /*240d0*/  IMAD.MOV.U32 R10, RZ, RZ, R6 ;  /* 0x000000ffff0a7224 */ /* 0x001fe200078e0006 */
[----:B------:R-:W-:Y:S01]  /*240e0*/  MOV R11, R16 ;  /* 0x00000010000b7202 */ /* 0x000fe20000000f00 */
[----:B------:R-:W3:Y:S01]  /*240f0*/  LDL.LU R6, [R1+0x1dcc] ;  /* 0x001dcc0001067983 */ /* 0x000ee20000300800 */
[----:B------:R-:W3:Y:S03]  /*24100*/  LDL.LU R16, [R1+0x1dc8] ;  /* 0x001dc80001107983 */ /* 0x000ee60000300800 */
[----:B------:R0:W-:Y:S02]  /*24110*/  STL.64 [R1+0x1ca0], R10 ;  /* 0x001ca00a01007387 */ /* 0x0001e40000100a00 */
[----:B0-----:R-:W-:-:S02]  /*24120*/  IMAD.MOV.U32 R10, RZ, RZ, R7 ;  /* 0x000000ffff0a7224 */ /* 0x001fc400078e0007 */
[----:B------:R-:W3:Y:S01]  /*24130*/  LDL.LU R7, [R1+0x1dc4] ;  /* 0x001dc40001077983 */ /* 0x000ee20000300800 */
[----:B--2---:R-:W-:-:S03]  /*24140*/  MOV R11, R17 ;  /* 0x00000011000b7202 */ /* 0x004fc60000000f00 */
[----:B------:R-:W2:Y:S02]  /*24150*/  LDL.LU R17, [R1+0x1dc0] ;  /* 0x001dc00001117983 */ /* 0x000ea40000300800 */
[----:B------:R0:W-:Y:S02]  /*24160*/  STL.64 [R1+0x1cb8], R10 ;  /* 0x001cb80a01007387 */ /* 0x0001e40000100a00 */
[----:B0-----:R-:W3:Y:S01]  /*24170*/  LDL.LU.64 R10, [R1+0x78] ;  /* 0x00007800010a7983 */ /* 0x001ee20000300a00 */
[----:B------:R-:W2:Y:S01]  /*24180*/  LDL.LU R0, [R1+0x2f4] ;  /* 0x0002f40001007983 */ /* 0x000ea20000300800 */
[----:B---3--:R-:W-:Y:S11]  /*24190*/  HMMA.16816.F32 R24, R20, R10, R24 ;  /* 0x0000000a1418723c */ /* 0x008ff60000001818 */
[----:B------:R-:W-:Y:S11]  /*241a0*/  @!UPT UIADD3 URZ, URZ, URZ, URZ ;  /* 0x0000003f3f3ff290 */ /* 0x000ff6000fffe03f */
[----:B------:R-:W-:Y:S01]  /*241b0*/  @!UPT UIADD3 URZ, URZ, URZ, URZ ;  /* 0x0000003f3f3ff290 */ /* 0x000fe2000fffe03f */
[----:B------:R-:W-:Y:S01]  /*241c0*/  STL.64 [R1+0x3a0], R24 ;  /* 0x0003a01801007387 */ /* 0x000fe20000100a00 */
[----:B------:R0:W-:Y:S03]  /*241d0*/  STL.64 [R1+0x3a8], R26 ;  /* 0x0003a81a01007387 */ /* 0x0001e60000100a00 */
[----:B0-----:R-:W3:Y:S01]  /*241e0*/  LDL.LU.64 R26, [R1+0x1db8] ;  /* 0x001db800011a7983 */ /* 0x001ee20000300a00 */
[----:B------:R-:W-:Y:S01]  /*241f0*/  IMAD.MOV.U32 R25, RZ, RZ, R10 ;  /* 0x000000ffff197224 */ /* 0x000fe200078e000a */
[----:B------:R-:W-:Y:S01]  /*24200*/  MOV R24, R11 ;  /* 0x0000000b00187202 */ /* 0x000fe20000000f00 */
[----:B------:R-:W-:Y:S01]  /*24210*/  IMAD.MOV.U32 R10, RZ, RZ, R6 ;  /* 0x000000ffff0a7224 */ /* 0x000fe200078e0006 */
[----:B----4-:R-:W-:Y:S01]  /*24220*/  MOV R11, R18 ;  /* 0x00000012000b7202 */ /* 0x010fe20000000f00 */
[----:B------:R-:W4:Y:S01]  /*24230*/  LDL.LU R6, [R1+0x1db4] ;  /* 0x001db40001067983 */ /* 0x000f220000300800 */
[----:B------:R-:W2:Y:S03]  /*24240*/  LDL.LU R18, [R1+0x1db0] ;  /* 0x001db00001127983 */ /* 0x000ea60000300800 */
[----:B------:R-:W-:Y:S04]  /*24250*/  STL.64 [R1+0x1cd0], R10 ;  /* 0x001cd00a01007387 */ /* 0x000fe80000100a00 */
[----:B---3--:R-:W-:Y:S01]  /*24260*/  STL.64 [R1+0x1c98], R26 ;  /* 0x001c981a01007387 */ /* 0x008fe20000100a00 */
[----:B------:R0:W-:Y:S03]  /*24270*/  STL.64 [R1+0x1c90], R24 ;  /* 0x001c901801007387 */ /* 0x0001e60000100a00 */
[----:B0-----:R-:W3:Y:S01]  /*24280*/  LDL.LU R24, [R1+0x180] ;  /* 0x0001800001187983 */ /* 0x001ee20000300800 */
[----:B------:R-:W3:Y:S02]  /*24290*/  LDL.LU R25, [R1+0x184] ;  /* 0x0001840001197983 */ /* 0x000ee40000300800 */
[----:B------:R-:W2:Y:S02]  /*242a0*/  LDL.LU R26, [R1+0x188] ;  /* 0x00018800011a7983 */ /* 0x000ea40000300800 */
[----:B------:R-:W2:Y:S02]  /*242b0*/  LDL.LU R27, [R1+0x18c] ;  /* 0x00018c00011b7983 */ /* 0x000ea40000300800 */
[----:B------:R-:W-:Y:S01]  /*242c0*/  IMAD.MOV.U32 R10, RZ, RZ, R7 ;  /* 0x000000ffff0a7224 */ /* 0x000fe200078e0007 */
[----:B------:R-:W-:Y:S01]  /*242d0*/  MOV R11, R16 ;  /* 0x00000010000b7202 */ /* 0x000fe20000000f00 */
[----:B------:R-:W5:Y:S01]  /*242e0*/  LDL.LU R7, [R1+0x1dac] ;  /* 0x001dac0001077983 */ /* 0x000f620000300800 */
[----:B------:R-:W5:Y:S03]  /*242f0*/  LDL.LU R16, [R1+0x1da8] ;  /* 0x001da80001107983 */ /* 0x000f660000300800 */
[----:B------:R4:W-:Y:S02]  /*24300*/  STL.64 [R1+0x1ce8], R10 ;  /* 0x001ce80a01007387 */ /* 0x0009e40000100a00 */
[----:B----4-:R-:W-:-:S02]  /*24310*/  IMAD.MOV.U32 R10, RZ, RZ, R6 ;  /* 0x000000ffff0a7224 */ /* 0x010fc400078e0006 */
[----:B--2---:R-:W-:Y:S01]  /*24320*/  STL.64 [R1+0x1cb0], R26 ;  /* 0x001cb01a01007387 */ /* 0x004fe20000100a00 */
[----:B---3--:R0:W-:Y:S03]  /*24330*/  STL.64 [R1+0x1ca8], R24 ;  /* 0x001ca81801007387 */ /* 0x0081e60000100a00 */
[----:B0-----:R-:W2:Y:S01]  /*24340*/  LDL.LU R24, [R1+0x1b0] ;  /* 0x0001b00001187983 */ /* 0x001ea20000300800 */
[----:B------:R-:W2:Y:S02]  /*24350*/  LDL.LU R25, [R1+0x1b4] ;  /* 0x0001b40001197983 */ /* 0x000ea40000300800 */
[----:B------:R-:W3:Y:S02]  /*24360*/  LDL.LU R26, [R1+0x1b8] ;  /* 0x0001b800011a7983 */ /* 0x000ee40000300800 */
[----:B------:R-:W3:Y:S01]  /*24370*/  LDL.LU R27, [R1+0x1bc] ;  /* 0x0001bc00011b7983 */ /* 0x000ee20000300800 */
[----:B------:R-:W4:Y:S01]  /*24380*/  LDL.LU R6, [R1+0x1da4] ;  /* 0x001da40001067983 */ /* 0x000f220000300800 */
[----:B------:R-:W-:-:S02]  /*24390*/  MOV R11, R17 ;  /* 0x00000011000b7202 */ /* 0x000fc40000000f00 */
[----:B------:R-:W4:Y:S03]  /*243a0*/  LDL.LU R17, [R1+0x1da0] ;  /* 0x001da00001117983 */ /* 0x000f260000300800 */
[----:B------:R5:W-:Y:S02]  /*243b0*/  STL.64 [R1+0x1d00], R10 ;  /* 0x001d000a01007387 */ /* 0x000be40000100a00 */
[----:B-----5:R-:W-:Y:S02]  /*243c0*/  MOV R10, R7 ;  /* 0x00000007000a7202 */ /* 0x020fe40000000f00 */
[----:B---3--:R-:W-:Y:S01]  /*243d0*/  STL.64 [R1+0x1cc8], R26 ;  /* 0x001cc81a01007387 */ /* 0x008fe20000100a00 */
[----:B--2---:R0:W-:Y:S03]  /*243e0*/  STL.64 [R1+0x1cc0], R24 ;  /* 0x001cc01801007387 */ /* 0x0041e60000100a00 */
[----:B0-----:R-:W2:Y:S01]  /*243f0*/  LDL.LU R24, [R1+0x1d0] ;  /* 0x0001d00001187983 */ /* 0x001ea20000300800 */
[----:B------:R-:W2:Y:S02]  /*24400*/  LDL.LU R25, [R1+0x1d4] ;  /* 0x0001d40001197983 */ /* 0x000ea40000300800 */
[----:B------:R-:W3:Y:S02]  /*24410*/  LDL.LU R26, [R1+0x1d8] ;  /* 0x0001d800011a7983 */ /* 0x000ee40000300800 */
[----:B----4-:R-:W-:-:S02]  /*24420*/  IMAD.MOV.U32 R27, RZ, RZ, R6 ;  /* 0x000000ffff1b7224 */ /* 0x010fc400078e0006 */
[----:B------:R-:W4:Y:S01]  /*24430*/  LDL.LU R6, [R1+0x1d9c] ;  /* 0x001d9c0001067983 */ /* 0x000f220000300800 */
[----:B------:R-:W5:Y:S02]  /*24440*/  LDL.LU R7, [R1+0x1d98] ;  /* 0x001d980001077983 */ /* 0x000f640000300800 */
[----:B------:R-:W-:-:S05]  /*24450*/  IMAD.MOV.U32 R11, RZ, RZ, R18 ;  /* 0x000000ffff0b7224 */ /* 0x000fca00078e0012 */
[----:B------:R0:W-:Y:S02]  /*24460*/  STL.64 [R1+0x1d18], R10 ;  /* 0x001d180a01007387 */ /* 0x0001e40000100a00 */
[----:B0-----:R-:W-:Y:S01]  /*24470*/  IMAD.MOV.U32 R11, RZ, RZ, R16 ;  /* 0x000000ffff0b7224 */ /* 0x001fe200078e0010 */
[----:B------:R-:W-:Y:S01]  /*24480*/  MOV R10, R17 ;  /* 0x00000011000a7202 */ /* 0x000fe20000000f00 */
[----:B---3--:R5:W-:Y:S01]  /*24490*/  STL.64 [R1+0x1ce0], R26 ;  /* 0x001ce01a01007387 */ /* 0x008be20000100a00 */
[----:B--2---:R0:W-:Y:S01]  /*244a0*/  STL.64 [R1+0x1cd8], R24 ;  /* 0x001cd81801007387 */ /* 0x0041e20000100a00 */
[----:B-----5:R-:W-:Y:S02]  /*244b0*/  MOV R26, R7 ;  /* 0x00000007001a7202 */ /* 0x020fe40000000f00 */
[----:B0-----:R-:W2:Y:S01]  /*244c0*/  LDL.LU R24, [R1+0x1e0] ;  /* 0x0001e00001187983 */ /* 0x001ea20000300800 */
[----:B------:R-:W2:Y:S02]  /*244d0*/  LDL.LU R25, [R1+0x1e4] ;  /* 0x0001e40001197983 */ /* 0x000ea40000300800 */
[----:B------:R-:W3:Y:S02]  /*244e0*/  LDL.LU R7, [R1+0x1d94] ;  /* 0x001d940001077983 */ /* 0x000ee40000300800 */
[----:B----4-:R-:W-:-:S02]  /*244f0*/  IMAD.MOV.U32 R27, RZ, RZ, R6 ;  /* 0x000000ffff1b7224 */ /* 0x010fc400078e0006 */
[----:B------:R-:W4:Y:S01]  /*24500*/  LDL.LU R6, [R1+0x1d90] ;  /* 0x001d900001067983 */ /* 0x000f220000300800 */
[----:B------:R-:W5:Y:S02]  /*24510*/  LDL.LU R16, [R1+0x230] ;  /* 0x0002300001107983 */ /* 0x000f640000300800 */
[----:B------:R-:W5:Y:S02]  /*24520*/  LDL.LU R17, [R1+0x234] ;  /* 0x0002340001117983 */ /* 0x000f640000300800 */
[----:B------:R-:W2:Y:S01]  /*24530*/  LDL.LU R18, [R1+0x238] ;  /* 0x0002380001127983 */ /* 0x000ea20000300800 */
[----:B------:R-:W2:Y:S04]  /*24540*/  LDL.LU R19, [R1+0x23c] ;  /* 0x00023c0001137983 */ /* 0x000ea80000300800 */
[----:B--2---:R-:W-:Y:S01]  /*24550*/  STL.64 [R1+0x1d70], R18 ;  /* 0x001d701201007387 */ /* 0x004fe20000100a00 */
[----:B-----5:R0:W-:Y:S03]  /*24560*/  STL.64 [R1+0x1d68], R16 ;  /* 0x001d681001007387 */ /* 0x0201e60000100a00 */
[----:B0-----:R-:W2:Y:S01]  /*24570*/  LDL.LU R16, [R1+0x240] ;  /* 0x0002400001107983 */ /* 0x001ea20000300800 */
[----:B------:R-:W2:Y:S02]  /*24580*/  LDL.LU R17, [R1+0x244] ;  /* 0x0002440001117983 */ /* 0x000ea40000300800 */
[----:B------:R-:W2:Y:S02]  /*24590*/  LDL.LU R18, [R1+0x248] ;  /* 0x0002480001127983 */ /* 0x000ea40000300800 */
[----:B------:R-:W2:Y:S01]  /*245a0*/  LDL.LU R19, [R1+0x24c] ;  /* 0x00024c0001137983 */ /* 0x000ea20000300800 */
[----:B------:R-:W5:Y:S04]  /*245b0*/  LDL R8, [R1+0x468] ;  /* 0x0004680001087983 */ /* 0x000f680000100800 */
[----:B------:R-:W5:Y:S01]  /*245c0*/  LDL R9, [R1+0x488] ;  /* 0x0004880001097983 */ /* 0x000f620000100800 */
[----:B------:R0:W-:Y:S03]  /*245d0*/  STL.64 [R1+0x1d40], R10 ;  /* 0x001d400a01007387 */ /* 0x0001e60000100a00 */
[----:B-----5:R-:W-:Y:S01]  /*245e0*/  STL.64 [R1+0x1d38], R8 ;  /* 0x001d380801007387 */ /* 0x020fe20000100a00 */
[----:B0-----:R-:W5:Y:S03]  /*245f0*/  LDL.LU.64 R10, [R1+0x118] ;  /* 0x00011800010a7983 */ /* 0x001f660000300a00 */
[----:B-----5:R0:W-:Y:S04]  /*24600*/  STL.64 [R1+0x1d58], R10 ;  /* 0x001d580a01007387 */ /* 0x0201e80000100a00 */
[----:B0-----:R-:W5:Y:S01]  /*24610*/  LDL.LU.64 R10, [R1+0x108] ;  /* 0x00010800010a7983 */ /* 0x001f620000300a00 */
[----:B------:R-:W2:Y:S02]  /*24620*/  LDL R12, [R1+0x484] ;  /* 0x00048400010c7983 */ /* 0x000ea40000100800 */
[----:B------:R-:W-:Y:S02]  /*24630*/  STL.64 [R1+0x1cf8], R26 ;  /* 0x001cf81a01007387 */ /* 0x000fe40000100a00 */
[----:B------:R4:W-:Y:S02]  /*24640*/  STL.64 [R1+0x1cf0], R24 ;  /* 0x001cf01801007387 */ /* 0x0009e40000100a00 */
[----:B----4-:R-:W-:Y:S01]  /*24650*/  MOV R24, R6 ;  /* 0x0000000600187202 */ /* 0x010fe20000000f00 */
[----:B---3--:R-:W-:Y:S01]  /*24660*/  IMAD.MOV.U32 R25, RZ, RZ, R7 ;  /* 0x000000ffff197224 */ /* 0x008fe200078e0007 */
[----:B------:R-:W3:Y:S01]  /*24670*/  LDL.LU R6, [R1+0x1d8c] ;  /* 0x001d8c0001067983 */ /* 0x000ee20000300800 */
[----:B------:R-:W4:Y:S02]  /*24680*/  LDL.LU R7, [R1+0x1d88] ;  /* 0x001d880001077983 */ /* 0x000f240000300800 */
[----:B------:R-:W2:Y:S02]  /*24690*/  LDL.LU R26, [R1+0x1f8] ;  /* 0x0001f800011a7983 */ /* 0x000ea40000300800 */
[----:B------:R-:W2:Y:S02]  /*246a0*/  LDL.LU R27, [R1+0x1fc] ;  /* 0x0001fc00011b7983 */ /* 0x000ea40000300800 */
[----:B--2---:R4:W-:Y:S01]  /*246b0*/  STL.64 [R1+0x1d10], R26 ;  /* 0x001d101a01007387 */ /* 0x0049e20000100a00 */
[----:B------:R0:W-:Y:S02]  /*246c0*/  STL.64 [R1+0x1d08], R24 ;  /* 0x001d081801007387 */ /* 0x0001e40000100a00 */
[----:B----4-:R-:W-:Y:S01]  /*246d0*/  IMAD.MOV.U32 R26, RZ, RZ, R7 ;  /* 0x000000ffff1a7224 */ /* 0x010fe200078e0007 */
[----:B0-----:R-:W2:Y:S01]  /*246e0*/  LDL.LU R24, [R1+0x200] ;  /* 0x0002000001187983 */ /* 0x001ea20000300800 */
[----:B---3--:R-:W-:-:S02]  /*246f0*/  MOV R25, R6 ;  /* 0x0000000600197202 */ /* 0x008fc40000000f00 */
[----:B------:R-:W3:Y:S02]  /*24700*/  LDL.LU R6, [R1+0x1d84] ;  /* 0x001d840001067983 */ /* 0x000ee40000300800 */
[----:B------:R-:W4:Y:S01]  /*24710*/  LDL.LU R7, [R1+0x1d80] ;  /* 0x001d800001077983 */ /* 0x000f220000300800 */
[----:B------:R-:W2:Y:S04]  /*24720*/  LDL.LU R27, [R1+0x20c] ;  /* 0x00020c00011b7983 */ /* 0x000ea80000300800 */
[----:B--2---:R3:W-:Y:S01]  /*24730*/  STL.64 [R1+0x1d28], R26 ;  /* 0x001d281a01007387 */ /* 0x0047e20000100a00 */
[----:B------:R0:W-:Y:S01]  /*24740*/  STL.64 [R1+0x1d20], R24 ;  /* 0x001d201801007387 */ /* 0x0001e20000100a00 */
[----:B---3--:R-:W-:Y:S02]  /*24750*/  MOV R26, R6 ;  /* 0x00000006001a7202 */ /* 0x008fe40000000f00 */
[----:B0-----:R-:W2:Y:S01]  /*24760*/  LDL.LU R24, [R1+0x210] ;  /* 0x0002100001187983 */ /* 0x001ea20000300800 */
[----:B------:R-:W2:Y:S02]  /*24770*/  LDL.LU R25, [R1+0x214] ;  /* 0x0002140001197983 */ /* 0x000ea40000300800 */
[----:B------:R-:W3:Y:S02]  /*24780*/  LDL.LU R6, [R1+0x1d7c] ;  /* 0x001d7c0001067983 */ /* 0x000ee40000300800 */
[----:B----4-:R-:W-:-:S02]  /*24790*/  IMAD.MOV.U32 R27, RZ, RZ, R7 ;  /* 0x000000ffff1b7224 */ /* 0x010fc400078e0007 */
[----:B------:R-:W3:Y:S03]  /*247a0*/  LDL.LU R7, [R1+0x1d78] ;  /* 0x001d780001077983 */ /* 0x000ee60000300800 */
[----:B------:R-:W-:Y:S01]  /*247b0*/  STL.64 [R1+0x1d50], R26 ;  /* 0x001d501a01007387 */ /* 0x000fe20000100a00 */
[C---:B---3--:R-:W-:Y:S01]  /*247c0*/  HMMA.16816.F32 R16, R20.reuse, R6, R16 ;  /* 0x000000061410723c */ /* 0x048fe20000001810 */
[----:B--2---:R0:W-:Y:S04]  /*247d0*/  STL.64 [R1+0x1d48], R24 ;  /* 0x001d481801007387 */ /* 0x0041e80000100a00 */
[----:B0-----:R-:W2:Y:S01]  /*247e0*/  LDL.LU R24, [R1+0x220] ;  /* 0x0002200001187983 */ /* 0x001ea20000300800 */
[----:B------:R-:W2:Y:S02]  /*247f0*/  LDL.LU R25, [R1+0x224] ;  /* 0x0002240001197983 */ /* 0x000ea40000300800 */
[----:B------:R-:W2:Y:S02]  /*24800*/  LDL.LU R26, [R1+0x228] ;  /* 0x00022800011a7983 */ /* 0x000ea40000300800 */
[----:B------:R-:W2:Y:S11]  /*24810*/  LDL.LU R27, [R1+0x22c] ;  /* 0x00022c00011b7983 */ /* 0x000eb60000300800 */
[----:B------:R-:W-:Y:S02]  /*24820*/  @!UPT UIADD3 URZ, URZ, URZ, URZ ;  /* 0x0000003f3f3ff290 */ /* 0x000fe4000fffe03f */
[----:B------:R-:W-:Y:S01]  /*24830*/  STL.64 [R1+0x390], R16 ;  /* 0x0003901001007387 */ /* 0x000fe20000100a00 */
[----:B------:R0:W-:Y:S03]  /*24840*/  STL.64 [R1+0x398], R18 ;  /* 0x0003981201007387 */ /* 0x0001e60000100a00 */
[----:B0-----:R-:W3:Y:S01]  /*24850*/  LDL.LU.64 R18, [R1+0x1d70] ;  /* 0x001d700001127983 */ /* 0x001ee20000300a00 */
[----:B------:R-:W3:Y:S02]  /*24860*/  LDL.LU.64 R16, [R1+0x1d68] ;  /* 0x001d680001107983 */ /* 0x000ee40000300a00 */
[----:B------:R-:W-:Y:S02]  /*24870*/  STL.64 [R1+0x1c20], R6 ;  /* 0x001c200601007387 */ /* 0x000fe40000100a00 */
[----:B------:R0:W-:Y:S02]  /*24880*/  STL.64 [R1+0x1c18], R4 ;  /* 0x001c180401007387 */ /* 0x0001e40000100a00 */
[----:B-----5:R-:W-:Y:S01]  /*24890*/  IMAD.MOV.U32 R13, RZ, RZ, R11 ;  /* 0x000000ffff0d7224 */ /* 0x020fe200078e000b */
[----:B0-----:R-:W4:Y:S01]  /*248a0*/  LDL.LU R4, [R1+0x150] ;  /* 0x0001500001047983 */ /* 0x001f220000300800 */
[----:B------:R-:W4:Y:S02]  /*248b0*/  LDL.LU R5, [R1+0x154] ;  /* 0x0001540001057983 */ /* 0x000f240000300800 */
[----:B------:R-:W4:Y:S02]  /*248c0*/  LDL.LU R6, [R1+0x158] ;  /* 0x0001580001067983 */ /* 0x000f240000300800 */
[----:B------:R-:W4:Y:S01]  /*248d0*/  LDL.LU R7, [R1+0x15c] ;  /* 0x00015c0001077983 */ /* 0x000f220000300800 */
[C---:B---3--:R-:W-:Y:S11]  /*248e0*/  HMMA.16816.F32 R16, R20.reuse, R10, R16 ;  /* 0x0000000a1410723c */ /* 0x048ff60000001810 */
[----:B------:R-:W-:Y:S11]  /*248f0*/  @!UPT UIADD3 URZ, URZ, URZ, URZ ;  /* 0x0000003f3f3ff290 */ /* 0x000ff6000fffe03f */
[----:B------:R-:W-:Y:S01]  /*24900*/  @!UPT UIADD3 URZ, URZ, URZ, URZ ;  /* 0x0000003f3f3ff290 */ /* 0x000fe2000fffe03f */
[----:B------:R0:W-:Y:S01]  /*24910*/  STL.64 [R1+0x380], R16 ;  /* 0x0003801001007387 */ /* 0x0001e20000100a00 */
[----:B------:R1:W-:Y:S01]  /*24920*/  STL.64 [R1+0x388], R18 ;  /* 0x0003881201007387 */ /* 0x0003e20000100a00 */
[----:B0-----:R-:W-:Y:S02]  /*24930*/  MOV R16, R10 ;  /* 0x0000000a00107202 */ /* 0x001fe40000000f00 */
[----:B-1----:R-:W3:Y:S01]  /*24940*/  LDL.LU R19, [R1+0x1d60] ;  /* 0x001d600001137983 */ /* 0x002ee20000300800 */
[----:B------:R-:W2:Y:S02]  /*24950*/  LDL.LU.64 R10, [R1+0x1d58] ;  /* 0x001d5800010a7983 */ /* 0x000ea40000300a00 */
[----:B--2---:R-:W-:Y:S01]  /*24960*/  HMMA.16816.F32 R20, R20, R10, R24 ;  /* 0x0000000a1414723c */ /* 0x004fe20000001818 */
[----:B------:R-:W2:Y:S01]  /*24970*/  LDL.LU.64 R26, [R1+0x1d50] ;  /* 0x001d5000011a7983 */ /* 0x000ea20000300a00 */
[----:B------:R-:W2:Y:S01]  /*24980*/  LDL.LU.64 R24, [R1+0x1d48] ;  /* 0x001d480001187983 */ /* 0x000ea20000300a00 */
[----:B------:R-:W-:Y:S01]  /*24990*/  MOV R18, R10 ;  /* 0x0000000a00127202 */ /* 0x000fe20000000f00 */
[----:B------:R-:W-:Y:S11]  /*249a0*/  IMAD.MOV.U32 R17, RZ, RZ, R11 ;  /* 0x000000ffff117224 */ /* 0x000ff600078e000b */
[----:B------:R-:W-:Y:S08]  /*249b0*/  @!UPT UIADD3 URZ, URZ, URZ, URZ ;  /* 0x0000003f3f3ff290 */ /* 0x000ff0000fffe03f */
[----:B------:R0:W-:Y:S01]  /*249c0*/  STL.64 [R1+0x370], R20 ;  /* 0x0003701401007387 */ /* 0x0001e20000100a00 */
[----:B------:R1:W-:Y:S02]  /*249d0*/  STL.64 [R1+0x378], R22 ;  /* 0x0003781601007387 */ /* 0x0003e40000100a00 */
[----:B------:R-:W2:Y:S02]  /*249e0*/  LDL.LU.64 R10, [R1+0x1d40] ;  /* 0x001d4000010a7983 */ /* 0x000ea40000300a00 */
[----:B------:R-:W5:Y:S01]  /*249f0*/  LDL.LU.64 R8, [R1+0x1d38] ;  /* 0x001d380001087983 */ /* 0x000f620000300a00 */
[----:B0-----:R-:W2:Y:S04]  /*24a00*/  LDL R21, [R1+0x480] ;  /* 0x0004800001157983 */ /* 0x001ea80000100800 */
[----:B-1----:R-:W2:Y:S04]  /*24a10*/  LDL R22, [R1+0x47c] ;  /* 0x00047c0001167983 */ /* 0x002ea80000100800 */
[----:B------:R-:W5:Y:S01]  /*24a20*/  LDL R23, [R1+0x470] ;  /* 0x0004700001177983 */ /* 0x000f620000100800 */
[----:B--2---:R-:W-:Y:S01]  /*24a30*/  F2FP.PACK_AB R20, R21, R22 ;  /* 0x000000161514723e */ /* 0x004fe200000000ff */
[----:B-----5:R-:W-:Y:S01]  /*24a40*/  F2FP.PACK_AB R21, R23, R8 ;  /* 0x000000081715723e */ /* 0x020fe200000000ff */
[----:B------:R-:W-:-:S02]  /*24a50*/  F2FP.PACK_AB R22, R9, R12 ;  /* 0x0000000c0916723e */ /* 0x000fc400000000ff */
[----:B------:R-:W-:Y:S02]  /*24a60*/  F2FP.PACK_AB R23, R29, R3 ;  /* 0x000000031d17723e */ /* 0x000fe400000000ff */
[----:B------:R-:W2:Y:S01]  /*24a70*/  LDL.LU R29, [R1+0x1d34] ;  /* 0x001d3400011d7983 */ /* 0x000ea20000300800 */
[----:B------:R-:W5:Y:S04]  /*24a80*/  LDL.LU R3, [R1+0x1d30] ;  /* 0x001d300001037983 */ /* 0x000f680000300800 */
[C---:B------:R-:W-:Y:S01]  /*24a90*/  HMMA.16816.F32 R8, R20.reuse, R10, R24 ;  /* 0x0000000a1408723c */ /* 0x040fe20000001818 */
[----:B------:R-:W2:Y:S01]  /*24aa0*/  LDL.LU.64 R26, [R1+0x1d28] ;  /* 0x001d2800011a7983 */ /* 0x000ea20000300a00 */
[----:B------:R-:W2:Y:S11]  /*24ab0*/  LDL.LU.64 R24, [R1+0x1d20] ;  /* 0x001d200001187983 */ /* 0x000eb60000300a00 */
[----:B------:R-:W-:Y:S10]  /*24ac0*/  @!UPT UIADD3 URZ, URZ, URZ, URZ ;  /* 0x0000003f3f3ff290 */ /* 0x000ff4000fffe03f */
        /* <DEDUP_REMOVED lines=38> */
[----:B--2---:R-:W-:Y:S02]  /*24d30*/  HMMA.16816.F32 R8, R20, R10, R24 ;  /* 0x0000000a1408723c */ /* 0x004fe40000001818 */
[----:B------:R-:W2:Y:S01]  /*24d40*/  LDL.LU.64 R26, [R1+0x1c98] ;  /* 0x001c9800011a7983 */ /* 0x000ea20000300a00 */
[----:B------:R-:W2:Y:S11]  /*24d50*/  LDL.LU.64 R24, [R1+0x1c90] ;  /* 0x001c900001187983 */ /* 0x000eb60000300a00 */
[----:B------:R-:W-:Y:S09]  /*24d60*/  @!UPT UIADD3 URZ, URZ, URZ, URZ ;  /* 0x0000003f3f3ff290 */ /* 0x000ff2000fffe03f */
[----:B------:R-:W-:Y:S01]  /*24d70*/  STL.64 [R1+0x300], R8 ;  /* 0x0003000801007387 */ /* 0x000fe20000100a00 */
[----:B------:R0:W-:Y:S03]  /*24d80*/  STL.64 [R1+0x308], R10 ;  /* 0x0003080a01007387 */ /* 0x0001e60000100a00 */
[----:B0-----:R-:W4:Y:S01]  /*24d90*/  LDL.LU.64 R10, [R1+0x1c88] ;  /* 0x001c8800010a7983 */ /* 0x001f220000300a00 */
[--C-:B------:R-:W-:Y:S02]  /*24da0*/  FADD R0, R0, -R29.reuse ;  /* 0x8000001d00007221 */ /* 0x100fe40000000000 */
[----:B------:R-:W-:Y:S02]  /*24db0*/  FADD R2, R2, -R29 ;  /* 0x8000001d02027221 */ /* 0x000fe40000000000 */
[----:B------:R-:W-:-:S04]  /*24dc0*/  FMUL R0, R0, 1.4426950216293334961 ;  /* 0x3fb8aa3b00007820 */ /* 0x000fc80000400000 */
[----:B------:R0:W1:Y:S02]  /*24dd0*/  MUFU.EX2 R12, R0 ;  /* 0x00000000000c7308 */ /* 0x0000640000000800 */
[----:B0-----:R-:W-:Y:S02]  /*24de0*/  FMUL R0, R2, 1.4426950216293334961 ;  /* 0x3fb8aa3b02007820 */ /* 0x001fe40000400000 */
[----:B---3--:R-:W-:Y:S01]  /*24df0*/  FADD R2, R19, -R29 ;  /* 0x8000001d13027221 */ /* 0x008fe20000000000 */
[----:B----4-:R-:W-:Y:S11]  /*24e00*/  HMMA.16816.F32 R4, R20, R10, R4 ;  /* 0x0000000a1404723c */ /* 0x010ff60000001804 */
[----:B------:R-:W-:Y:S11]  /*24e10*/  @!UPT UIADD3 URZ, URZ, URZ, URZ ;  /* 0x0000003f3f3ff290 */ /* 0x000ff6000fffe03f */
[----:B------:R-:W-:Y:S01]  /*24e20*/  @!UPT UIADD3 URZ, URZ, URZ, URZ ;  /* 0x0000003f3f3ff290 */ /* 0x000fe2000fffe03f */
[----:B------:R-:W-:Y:S01]  /*24e30*/  STL.64 [R1+0x2f0], R4 ;  /* 0x0002f00401007387 */ /* 0x000fe20000100a00 */
[----:B------:R-:W-:Y:S02]  /*24e40*/  STL.64 [R1+0x2f8], R6 ;  /* 0x0002f80601007387 */ /* 0x000fe40000100a00 */
[----:B------:R-:W3:Y:S02]  /*24e50*/  LDL.LU R19, [R1+0x63c] ;  /* 0x00063c0001137983 */ /* 0x000ee40000300800 */
[----:B---3--:R2:W-:Y:S01]  /*24e60*/  STL.64 [R1+0x1c60], R18 ;  /* 0x001c601201007387 */ /* 0x0085e20000100a00 */
[----:B------:R0:W-:Y:S01]  /*24e70*/  STL.64 [R1+0x1c58], R16 ;  /* 0x001c581001007387 */ /* 0x0001e20000100a00 */
[----:B--2---:R-:W-:Y:S01]  /*24e80*/  MOV R18, R27 ;  /* 0x0000001b00127202 */ /* 0x004fe20000000f00 */
[----:B------:R-:W-:Y:S01]  /*24e90*/  IMAD.MOV.U32 R19, RZ, RZ, R28 ;  /* 0x000000ffff137224 */ /* 0x000fe200078e001c */
[----:B------:R-:W2:Y:S01]  /*24ea0*/  LDL.LU R27, [R1+0x1c84] ;  /* 0x001c8400011b7983 */ /* 0x000ea20000300800 */
[----:B------:R-:W3:Y:S03]  /*24eb0*/  LDL.LU R28, [R1+0x1c80] ;  /* 0x001c8000011c7983 */ /* 0x000ee60000300800 */
[----:B------:R4:W-:Y:S01]  /*24ec0*/  STL.64 [R1+0x1c78], R18 ;  /* 0x001c781201007387 */ /* 0x0009e20000100a00 */
[----:B0-----:R-:W2:Y:S02]  /*24ed0*/  LDL.LU R16, [R1+0x60] ;  /* 0x0000600001107983 */ /* 0x001ea40000300800 */
[----:B------:R-:W2:Y:S01]  /*24ee0*/  LDL.LU R17, [R1+0x64] ;  /* 0x0000640001117983 */ /* 0x000ea20000300800 */
[----:B----4-:R-:W2:Y:S01]  /*24ef0*/  LDL.LU R18, [R1+0x68] ;  /* 0x0000680001127983 */ /* 0x010ea20000300800 */
[----:B-----5:R-:W-:-:S02]  /*24f00*/  MOV R19, R3 ;  /* 0x0000000300137202 */ /* 0x020fc40000000f00 */
[----:B------:R-:W3:Y:S02]  /*24f10*/  LDL.LU R3, [R1+0x644] ;  /* 0x0006440001037983 */ /* 0x000ee40000300800 */
[----:B------:R-:W4:Y:S01]  /*24f20*/  LDL.LU R8, [R1+0x40] ;  /* 0x0000400001087983 */ /* 0x000f220000300800 */
[----:B------:R-:W4:Y:S01]  /*24f30*/  LDL.LU R9, [R1+0x44] ;  /* 0x0000440001097983 */ /* 0x000f220000300800 */
[----:B------:R-:W5:Y:S02]  /*24f40*/  LDL.LU R10, [R1+0x48] ;  /* 0x00004800010a7983 */ /* 0x000f640000300800 */
[----:B------:R-:W5:Y:S01]  /*24f50*/  LDL.LU R11, [R1+0x4c] ;  /* 0x00004c00010b7983 */ /* 0x000f620000300800 */
[----:B------:R-:W0:Y:S01]  /*24f60*/  MUFU.EX2 R0, R0 ;  /* 0x0000000000007308 */ /* 0x000e220000000800 */
[----:B------:R-:W-:Y:S01]  /*24f70*/  IMAD.MOV.U32 R6, RZ, RZ, R25 ;  /* 0x000000ffff067224 */ /* 0x000fe200078e0019 */
[----:B------:R-:W-:Y:S02]  /*24f80*/  MOV R7, R24 ;  /* 0x0000001800077202 */ /* 0x000fe40000000f00 */
[C---:B--2---:R-:W-:Y:S01]  /*24f90*/  HMMA.16816.F32 R24, R20.reuse, R26, R16 ;  /* 0x0000001a1418723c */ /* 0x044fe20000001810 */
[----:B-----5:R-:W-:Y:S01]  /*24fa0*/  STL.64 [R1+0x1c70], R10 ;  /* 0x001c700a01007387 */ /* 0x020fe20000100a00 */
[----:B----4-:R2:W-:Y:S03]  /*24fb0*/  STL.64 [R1+0x1c68], R8 ;  /* 0x001c680801007387 */ /* 0x0105e60000100a00 */
[----:B--2---:R-:W2:Y:S01]  /*24fc0*/  LDL.LU R8, [R1+0x50] ;  /* 0x0000500001087983 */ /* 0x004ea20000300800 */
[----:B------:R-:W2:Y:S02]  /*24fd0*/  LDL.LU R9, [R1+0x54] ;  /* 0x0000540001097983 */ /* 0x000ea40000300800 */
[----:B------:R-:W2:Y:S02]  /*24fe0*/  LDL.LU R10, [R1+0x58] ;  /* 0x00005800010a7983 */ /* 0x000ea40000300800 */
[----:B------:R-:W2:Y:S01]  /*24ff0*/  LDL.LU R11, [R1+0x5c] ;  /* 0x00005c00010b7983 */ /* 0x000ea20000300800 */
[----:B-1----:R-:W-:Y:S01]  /*25000*/  STL [R1+0x460], R12 ;  /* 0x0004600c01007387 */ /* 0x002fe20000100800 */
[----:B------:R-:W2:Y:S02]  /*25010*/  LDL.LU.64 R18, [R1+0x1c78] ;  /* 0x001c780001127983 */ /* 0x000ea40000300a00 */
[----:B0-----:R-:W-:Y:S02]  /*25020*/  STL [R1+0x45c], R0 ;  /* 0x00045c0001007387 */ /* 0x001fe40000100800 */
[----:B------:R-:W4:Y:S01]  /*25030*/  LDL.LU R5, [R1+0x638] ;  /* 0x0006380001057983 */ /* 0x000f220000300800 */
[----:B------:R-:W-:Y:S06]  /*25040*/  STL.64 [R1+0x1c40], R6 ;  /* 0x001c400601007387 */ /* 0x000fec0000100a00 */
[----:B------:R-:W-:Y:S02]  /*25050*/  STL.64 [R1+0x2e0], R24 ;  /* 0x0002e01801007387 */ /* 0x000fe40000100a00 */
[----:B------:R-:W-:Y:S01]  /*25060*/  STL.64 [R1+0x2e8], R26 ;  /* 0x0002e81a01007387 */ /* 0x000fe20000100a00 */
[----:B----4-:R0:W-:Y:S01]  /*25070*/  STL [R1+0x1c38], R5 ;  /* 0x001c380501007387 */ /* 0x0101e20000100800 */
[----:B------:R-:W4:Y:S03]  /*25080*/  LDL.LU R4, [R1+0x30] ;  /* 0x0000300001047983 */ /* 0x000f260000300800 */
[----:B0-----:R-:W4:Y:S01]  /*25090*/  LDL.LU R5, [R1+0x34] ;  /* 0x0000340001057983 */ /* 0x001f220000300800 */
[----:B------:R-:W4:Y:S02]  /*250a0*/  LDL.LU R6, [R1+0x38] ;  /* 0x0000380001067983 */ /* 0x000f240000300800 */
[----:B------:R-:W4:Y:S02]  /*250b0*/  LDL.LU R7, [R1+0x3c] ;  /* 0x00003c0001077983 */ /* 0x000f240000300800 */
[----:B------:R-:W5:Y:S01]  /*250c0*/  LDL.LU R24, [R1] ;  /* 0x0000000001187983 */ /* 0x000f620000300800 */
[----:B------:R-:W5:Y:S01]  /*250d0*/  LDL.LU R25, [R1+0x4] ;  /* 0x0000040001197983 */ /* 0x000f620000300800 */
[----:B------:R-:W3:Y:S02]  /*250e0*/  LDL.LU R26, [R1+0x8] ;  /* 0x00000800011a7983 */ /* 0x000ee40000300800 */
[----:B------:R-:W3:Y:S01]  /*250f0*/  LDL.LU R27, [R1+0xc] ;  /* 0x00000c00011b7983 */ /* 0x000ee20000300800 */
[----:B--2---:R-:W-:Y:S01]  /*25100*/  HMMA.16816.F32 R16, R20, R18, R8 ;  /* 0x000000121410723c */ /* 0x004fe20000001808 */
[----:B---3--:R-:W-:Y:S01]  /*25110*/  STL.64 [R1+0x1c30], R26 ;  /* 0x001c301a01007387 */ /* 0x008fe20000100a00 */
[----:B-----5:R0:W-:Y:S03]  /*25120*/  STL.64 [R1+0x1c28], R24 ;  /* 0x001c281801007387 */ /* 0x0201e60000100a00 */
[----:B0-----:R-:W2:Y:S01]  /*25130*/  LDL.LU R24, [R1+0x20] ;  /* 0x0000200001187983 */ /* 0x001ea20000300800 */
[----:B------:R-:W2:Y:S02]  /*25140*/  LDL.LU R25, [R1+0x24] ;  /* 0x0000240001197983 */ /* 0x000ea40000300800 */
[----:B------:R-:W2:Y:S02]  /*25150*/  LDL.LU R26, [R1+0x28] ;  /* 0x00002800011a7983 */ /* 0x000ea40000300800 */
[----:B------:R-:W2:Y:S01]  /*25160*/  LDL.LU R27, [R1+0x2c] ;  /* 0x00002c00011b7983 */ /* 0x000ea20000300800 */
[----:B------:R-:W3:Y:S01]  /*25170*/  LDL.LU.64 R10, [R1+0x1c70] ;  /* 0x001c7000010a7983 */ /* 0x000ee20000300a00 */
[----:B------:R-:W3:Y:S11]  /*25180*/  LDL.LU.64 R8, [R1+0x1c68] ;  /* 0x001c680001087983 */ /* 0x000ef60000300a00 */
[----:B------:R-:W-:Y:S02]  /*25190*/  STL.64 [R1+0x2d0], R16 ;  /* 0x0002d01001007387 */ /* 0x000fe40000100a00 */
[----:B------:R0:W-:Y:S02]  /*251a0*/  STL.64 [R1+0x2d8], R18 ;  /* 0x0002d81201007387 */ /* 0x0001e40000100a00 */
[----:B0-----:R-:W5:Y:S01]  /*251b0*/  LDL.LU.64 R18, [R1+0x1c60] ;  /* 0x001c600001127983 */ /* 0x001f620000300a00 */
[----:B------:R-:W-:-:S02]  /*251c0*/  FMUL R0, R2, 1.4426950216293334961 ;  /* 0x3fb8aa3b02007820 */ /* 0x000fc40000400000 */
[--C-:B------:R-:W-:Y:S02]  /*251d0*/  FADD R2, R3, -R28.reuse ;  /* 0x8000001c03027221 */ /* 0x100fe40000000000 */
[----:B------:R-:W2:Y:S01]  /*251e0*/  LDL.LU.64 R16, [R1+0x1c58] ;  /* 0x001c580001107983 */ /* 0x000ea20000300a00 */
[----:B------:R0:W1:Y:S02]  /*251f0*/  MUFU.EX2 R3, R0 ;  /* 0x0000000000037308 */ /* 0x0000640000000800 */
[----:B0-----:R-:W-:Y:S01]  /*25200*/  FMUL R0, R2, 1.4426950216293334961 ;  /* 0x3fb8aa3b02007820 */ /* 0x001fe20000400000 */
[----:B-1----:R-:W-:Y:S01]  /*25210*/  STL [R1+0x458], R3 ;  /* 0x0004580301007387 */ /* 0x002fe20000100800 */
[----:B---3--:R-:W-:Y:S01]  /*25220*/  HMMA.16816.F32 R8, R20, R14, R8 ;  /* 0x0000000e1408723c */ /* 0x008fe20000001808 */
[----:B-----5:R-:W-:-:S03]  /*25230*/  FADD R2, R19, -R28 ;  /* 0x8000001c13027221 */ /* 0x020fc60000000000 */
[----:B------:R-:W0:Y:S02]  /*25240*/  MUFU.EX2 R19, R0 ;  /* 0x0000000000137308 */ /* 0x000e240000000800 */
[----:B0-----:R-:W-:Y:S11]  /*25250*/  STL [R1+0x44c], R19 ;  /* 0x00044c1301007387 */ /* 0x001ff60000100800 */
[----:B------:R-:W-:Y:S06]  /*25260*/  @!UPT UIADD3 URZ, URZ, URZ, URZ ;  /* 0x0000003f3f3ff290 */ /* 0x000fec000fffe03f */
[----:B------:R-:W-:Y:S02]  /*25270*/  STL.64 [R1+0x2c0], R8 ;  /* 0x0002c00801007387 */ /* 0x000fe40000100a00 */
[----:B------:R0:W-:Y:S02]  /*25280*/  STL.64 [R1+0x2c8], R10 ;  /* 0x0002c80a01007387 */ /* 0x0001e40000100a00 */
[----:B0-----:R-:W4:Y:S04]  /*25290*/  LDL.LU.64 R10, [R1+0x1c50] ;  /* 0x001c5000010a7983 */ /* 0x001f280000300a00 */
[----:B------:R-:W0:Y:S01]  /*252a0*/  S2R R0, SR_TID.X ;  /* 0x0000000000007919 */ /* 0x000e220000002100 */
[----:B------:R-:W3:Y:S02]  /*252b0*/  LDL.LU.64 R8, [R1+0x1c48] ;  /* 0x001c480001087983 */ /* 0x000ee40000300a00 */
[----:B------:R-:W5:Y:S01]  /*252c0*/  LDL.LU R15, [R1+0x640] ;  /* 0x00064000010f7983 */ /* 0x000f620000300800 */
[C---:B0-----:R-:W-:Y:S01]  /*252d0*/  LOP3.LUT R19, R0.reuse, 0x7, RZ, 0xc0, !PT ;  /* 0x0000000700137812 */ /* 0x041fe200078ec0ff */
[----:B------:R-:W-:-:S02]  /*252e0*/  IMAD.SHL.U32 R14, R0, 0x2, RZ ;  /* 0x00000002000e7824 */ /* 0x000fc400078e00ff */
[----:B------:R-:W-:Y:S02]  /*252f0*/  FMUL R0, R2, 1.4426950216293334961 ;  /* 0x3fb8aa3b02007820 */ /* 0x000fe40000400000 */
[----:B------:R-:W2:Y:S04]  /*25300*/  LDL.LU R2, [R1+0x634] ;  /* 0x0006340001027983 */ /* 0x000ea80000300800 */
[----:B------:R-:W0:Y:S01]  /*25310*/  MUFU.EX2 R0, R0 ;  /* 0x0000000000007308 */ /* 0x000e220000000800 */
[----:B----4-:R-:W-:Y:S11]  /*25320*/  HMMA.16816.F32 R4, R20, R10, R4 ;  /* 0x0000000a1404723c */ /* 0x010ff60000001804 */
[----:B------:R-:W-:Y:S11]  /*25330*/  @!UPT UIADD3 URZ, URZ, URZ, URZ ;  /* 0x0000003f3f3ff290 */ /* 0x000ff6000fffe03f */
[----:B------:R-:W-:Y:S01]  /*25340*/  @!UPT UIADD3 URZ, URZ, URZ, URZ ;  /* 0x0000003f3f3ff290 */ /* 0x000fe2000fffe03f */
[----:B------:R-:W-:Y:S01]  /*25350*/  STL.64 [R1+0x2b0], R4 ;  /* 0x0002b00401007387 */ /* 0x000fe20000100a00 */
[----:B0-----:R-:W-:Y:S02]  /*25360*/  STL [R1+0x454], R0 ;  /* 0x0004540001007387 */ /* 0x001fe40000100800 */
[----:B------:R0:W-:Y:S02]  /*25370*/  STL.64 [R1+0x2b8], R6 ;  /* 0x0002b80601007387 */ /* 0x0001e40000100a00 */
[----:B0-----:R-:W4:Y:S01]  /*25380*/  LDL.LU.64 R6, [R1+0x1c40] ;  /* 0x001c400001067983 */ /* 0x001f220000300a00 */
[----:B------:R-:W4:Y:S02]  /*25390*/  LDL.LU R5, [R1+0x1c38] ;  /* 0x001c380001057983 */ /* 0x000f240000300800 */
[----:B------:R-:W-:-:S05]  /*253a0*/  IMAD R19, R19, 0x110, RZ ;  /* 0x0000011013137824 */ /* 0x000fca00078e02ff */
[----:B------:R-:W-:-:S04]  /*253b0*/  LOP3.LUT R19, R19, 0x30, R14, 0x78, !PT ;  /* 0x0000003013137812 */ /* 0x000fc800078e780e */
[----:B------:R-:W-:Y:S01]  /*253c0*/  LOP3.LUT R19, R19, 0x40, RZ, 0x3c, !PT ;  /* 0x0000004013137812 */ /* 0x000fe200078e3cff */
[----:B---3--:R-:W-:Y:S04]  /*253d0*/  STL.64 [R1+0x1b50], R8 ;  /* 0x001b500801007387 */ /* 0x008fe80000100a00 */
[----:B------:R-:W0:Y:S01]  /*253e0*/  LDSM.16.M88.4 R8, [R19+0x10000] ;  /* 0x010000001308783b */ /* 0x000e220000000200 */
[----:B--2---:R-:W-:-:S04]  /*253f0*/  FADD R2, R2, -R28 ;  /* 0x8000001c02027221 */ /* 0x004fc80000000000 */
[----:B------:R-:W-:Y:S01]  /*25400*/  FMUL R0, R2, 1.4426950216293334961 ;  /* 0x3fb8aa3b02007820 */ /* 0x000fe20000400000 */
[----:B0-----:R-:W-:Y:S01]  /*25410*/  STL.64 [R1+0x130], R8 ;  /* 0x0001300801007387 */ /* 0x001fe20000100a00 */
[----:B------:R-:W-:Y:S02]  /*25420*/  STL.64 [R1+0x138], R10 ;  /* 0x0001380a01007387 */ /* 0x000fe40000100a00 */
[----:B------:R-:W-:Y:S02]  /*25430*/  STL [R1+0x193c], R28 ;  /* 0x00193c1c01007387 */ /* 0x000fe40000100800 */
[----:B----4-:R-:W-:Y:S02]  /*25440*/  FADD R2, R5, -R28 ;  /* 0x8000001c05027221 */ /* 0x010fe40000000000 */
[C---:B------:R-:W-:Y:S01]  /*25450*/  HMMA.16816.F32 R4, R20.reuse, R6, R24 ;  /* 0x000000061404723c */ /* 0x040fe20000001818 */
[----:B------:R-:W2:Y:S01]  /*25460*/  LDL.LU.64 R26, [R1+0x1c30] ;  /* 0x001c3000011a7983 */ /* 0x000ea20000300a00 */
[----:B------:R-:W2:Y:S11]  /*25470*/  LDL.LU.64 R24, [R1+0x1c28] ;  /* 0x001c280001187983 */ /* 0x000eb60000300a00 */
[----:B------:R-:W-:Y:S10]  /*25480*/  @!UPT UIADD3 URZ, URZ, URZ, URZ ;  /* 0x0000003f3f3ff290 */ /* 0x000ff4000fffe03f */
[----:B------:R-:W-:Y:S01]  /*25490*/  STL.64 [R1+0x220], R4 ;  /* 0x0002200401007387 */ /* 0x000fe20000100a00 */
[----:B------:R0:W-:Y:S03]  /*254a0*/  STL.64 [R1+0x228], R6 ;  /* 0x0002280601007387 */ /* 0x0001e60000100a00 */
[----:B0-----:R-:W2:Y:S01]  /*254b0*/  LDL.LU.64 R6, [R1+0x1c20] ;  /* 0x001c200001067983 */ /* 0x001ea20000300a00 */
[----:B------:R-:W0:Y:S01]  /*254c0*/  MUFU.EX2 R9, R0 ;  /* 0x0000000000097308 */ /* 0x000e220000000800 */
[----:B------:R-:W3:Y:S02]  /*254d0*/  LDL.LU.64 R4, [R1+0x1c18] ;  /* 0x001c180001047983 */ /* 0x000ee40000300a00 */
[----:B------:R-:W4:Y:S01]  /*254e0*/  LDL R28, [R1+0x44c] ;  /* 0x00044c00011c7983 */ /* 0x000f220000100800 */
[----:B------:R-:W3:Y:S04]  /*254f0*/  LDL R11, [R1+0x45c] ;  /* 0x00045c00010b7983 */ /* 0x000ee80000100800 */
[----:B0-----:R-:W-:Y:S01]  /*25500*/  STL [R1+0x448], R9 ;  /* 0x0004480901007387 */ /* 0x001fe20000100800 */
[----:B------:R-:W-:Y:S01]  /*25510*/  STL [R1+0x1958], R29 ;  /* 0x0019581d01007387 */ /* 0x000fe20000100800 */
[----:B--2---:R-:W-:Y:S11]  /*25520*/  HMMA.16816.F32 R24, R20, R6, R24 ;  /* 0x000000061418723c */ /* 0x004ff60000001818 */
[----:B------:R-:W-:Y:S11]  /*25530*/  @!UPT UIADD3 URZ, URZ, URZ, URZ ;  /* 0x0000003f3f3ff290 */ /* 0x000ff6000fffe03f */
[----:B------:R-:W-:Y:S01]  /*25540*/  @!UPT UIADD3 URZ, URZ, URZ, URZ ;  /* 0x0000003f3f3ff290 */ /* 0x000fe2000fffe03f */
[----:B------:R-:W-:Y:S01]  /*25550*/  STL.64 [R1+0x210], R24 ;  /* 0x0002101801007387 */ /* 0x000fe20000100a00 */
[----:B------:R0:W-:Y:S03]  /*25560*/  STL.64 [R1+0x218], R26 ;  /* 0x0002181a01007387 */ /* 0x0001e60000100a00 */
[----:B0-----:R-:W2:Y:S01]  /*25570*/  LDL.LU.64 R26, [R1+0x1c10] ;  /* 0x001c1000011a7983 */ /* 0x001ea20000300a00 */
[----:B------:R-:W2:Y:S02]  /*25580*/  LDL.LU.64 R24, [R1+0x1c08] ;  /* 0x001c080001187983 */ /* 0x000ea40000300a00 */
[----:B------:R-:W-:-:S04]  /*25590*/  FMUL R0, R2, 1.4426950216293334961 ;  /* 0x3fb8aa3b02007820 */ /* 0x000fc80000400000 */
[----:B------:R-:W0:Y:S01]  /*255a0*/  MUFU.EX2 R10, R0 ;  /* 0x00000000000a7308 */ /* 0x000e220000000800 */
[----:B---3--:R1:W-:Y:S04]  /*255b0*/  STL.64 [R1+0x1b58], R4 ;  /* 0x001b580401007387 */ /* 0x0083e80000100a00 */
[----:B0-----:R-:W-:Y:S01]  /*255c0*/  STL [R1+0x450], R10 ;  /* 0x0004500a01007387 */ /* 0x001fe20000100800 */
[----:B-----5:R-:W-:Y:S01]  /*255d0*/  FADD R2, R15, -R29 ;  /* 0x8000001d0f027221 */ /* 0x020fe20000000000 */
[----:B--2---:R-:W-:Y:S01]  /*255e0*/  MOV R6, R25 ;  /* 0x0000001900067202 */ /* 0x004fe20000000f00 */
[----:B------:R-:W-:Y:S01]  /*255f0*/  IMAD.MOV.U32 R7, RZ, RZ, R24 ;  /* 0x000000ffff077224 */ /* 0x000fe200078e0018 */
[----:B-1----:R-:W-:Y:S01]  /*25600*/  MOV R4, R27 ;  /* 0x0000001b00047202 */ /* 0x002fe20000000f00 */
[----:B------:R-:W-:-:S02]  /*25610*/  IMAD.MOV.U32 R5, RZ, RZ, R26 ;  /* 0x000000ffff057224 */ /* 0x000fc400078e001a */
[----:B------:R-:W0:Y:S04]  /*25620*/  LDSM.16.M88.4 R24, [R19+0x10800] ;  /* 0x010800001318783b */ /* 0x000e280000000200 */
[----:B------:R1:W-:Y:S01]  /*25630*/  STL.64 [R1+0x1bd8], R6 ;  /* 0x001bd80601007387 */ /* 0x0003e20000100a00 */
[----:B------:R-:W-:Y:S01]  /*25640*/  STL.64 [R1+0x1bd0], R4 ;  /* 0x001bd00401007387 */ /* 0x000fe20000100a00 */
[----:B-1----:R-:W-:Y:S01]  /*25650*/  MOV R6, R18 ;  /* 0x0000001200067202 */ /* 0x002fe20000000f00 */
[----:B------:R-:W-:-:S05]  /*25660*/  IMAD.MOV.U32 R7, RZ, RZ, R17 ;  /* 0x000000ffff077224 */ /* 0x000fca00078e0011 */
[----:B------:R1:W-:Y:S02]  /*25670*/  STL.64 [R1+0x1bf0], R6 ;  /* 0x001bf00601007387 */ /* 0x0003e40000100a00 */
[----:B-1----:R-:W-:Y:S02]  /*25680*/  MOV R6, R16 ;  /* 0x0000001000067202 */ /* 0x002fe40000000f00 */
[----:B------:R-:W1:Y:S01]  /*25690*/  LDSM.16.M88.4 R16, [R19+0x11000] ;  /* 0x011000001310783b */ /* 0x000e620000000200 */
[----:B------:R-:W-:-:S03]  /*256a0*/  IMAD.MOV.U32 R7, RZ, RZ, R13 ;  /* 0x000000ffff077224 */ /* 0x000fc600078e000d */
[----:B0-----:R-:W-:Y:S01]  /*256b0*/  STL.64 [R1+0x80], R24 ;  /* 0x0000801801007387 */ /* 0x001fe20000100a00 */
[----:B------:R-:W-:Y:S03]  /*256c0*/  STL.64 [R1+0x88], R26 ;  /* 0x0000881a01007387 */ /* 0x000fe60000100a00 */
[----:B-1----:R-:W-:Y:S01]  /*256d0*/  STL.64 [R1+0x70], R16 ;  /* 0x0000701001007387 */ /* 0x002fe20000100a00 */
[----:B------:R0:W-:Y:S01]  /*256e0*/  STL.64 [R1+0x78], R18 ;  /* 0x0000781201007387 */ /* 0x0001e20000100a00 */
[----:B------:R-:W-:Y:S01]  /*256f0*/  MOV R13, R16 ;  /* 0x00000010000d7202 */ /* 0x000fe20000000f00 */
[----:B------:R-:W-:Y:S01]  /*25700*/  IMAD.MOV.U32 R15, RZ, RZ, R17 ;  /* 0x000000ffff0f7224 */ /* 0x000fe200078e0011 */
[----:B0-----:R-:W2:Y:S01]  /*25710*/  LDL.LU.64 R18, [R1+0x1c00] ;  /* 0x001c000001127983 */ /* 0x001ea20000300a00 */
[----:B------:R-:W2:Y:S03]  /*25720*/  LDL.LU.64 R16, [R1+0x1bf8] ;  /* 0x001bf80001107983 */ /* 0x000ea60000300a00 */
[----:B------:R-:W0:Y:S02]  /*25730*/  S2R R27, SR_TID.X ;  /* 0x00000000001b7919 */ /* 0x000e240000002100 */
[C---:B0-----:R-:W-:Y:S01]  /*25740*/  LOP3.LUT R26, R27.reuse, 0x7, RZ, 0xc0, !PT ;  /* 0x000000071b1a7812 */ /* 0x041fe200078ec0ff */
[----:B------:R-:W-:-:S02]  /*25750*/  SHF.L.U32 R27, R27, 0x1, RZ ;  /* 0x000000011b1b7819 */ /* 0x000fc400000006ff */
[----:B------:R-:W-:-:S04]  /*25760*/  FMUL R0, R2, 1.4426950216293334961 ;  /* 0x3fb8aa3b02007820 */ /* 0x000fc80000400000 */
[----:B------:R-:W0:Y:S01]  /*25770*/  MUFU.EX2 R8, R0 ;  /* 0x0000000000087308 */ /* 0x000e220000000800 */
[----:B--2---:R-:W-:Y:S01]  /*25780*/  HMMA.16816.F32 R16, R20, R6, R16 ;  /* 0x000000061410723c */ /* 0x004fe20000001810 */
[----:B------:R-:W2:Y:S11]  /*25790*/  LDL.LU.64 R6, [R1+0x1bf0] ;  /* 0x001bf00001067983 */ /* 0x000eb60000300a00 */
[----:B------:R-:W-:Y:S11]  /*257a0*/  @!UPT UIADD3 URZ, URZ, URZ, URZ ;  /* 0x0000003f3f3ff290 */ /* 0x000ff6000fffe03f */
[----:B------:R-:W-:Y:S01]  /*257b0*/  STL.64 [R1+0x250], R16 ;  /* 0x0002501001007387 */ /* 0x000fe20000100a00 */
[----:B------:R1:W-:Y:S02]  /*257c0*/  STL.64 [R1+0x258], R18 ;  /* 0x0002581201007387 */ /* 0x0003e40000100a00 */
[----:B-1----:R-:W-:Y:S01]  /*257d0*/  IMAD R19, R26, 0x110, RZ ;  /* 0x000001101a137824 */ /* 0x002fe200078e02ff */
[----:B------:R-:W4:Y:S04]  /*257e0*/  LDL R18, [R1+0x454] ;  /* 0x0004540001127983 */ /* 0x000f280000100800 */
[----:B------:R-:W-:-:S04]  /*257f0*/  LOP3.LUT R19, R19, 0x30, R27, 0x78, !PT ;  /* 0x0000003013137812 */ /* 0x000fc800078e781b */
[----:B------:R-:W-:-:S05]  /*25800*/  LOP3.LUT R19, R19, 0x40, RZ, 0x3c, !PT ;  /* 0x0000004013137812 */ /* 0x000fca00078e3cff */
[----:B------:R-:W1:Y:S04]  /*25810*/  LDSM.16.M88.4 R24, [R19+0x11800] ;  /* 0x011800001318783b */ /* 0x000e680000000200 */
[----:B0-----:R-:W-:Y:S04]  /*25820*/  STL [R1+0x444], R8 ;  /* 0x0004440801007387 */ /* 0x001fe80000100800 */
[----:B-1----:R-:W-:Y:S01]  /*25830*/  STL.64 [R1+0x60], R24 ;  /* 0x0000601801007387 */ /* 0x002fe20000100a00 */
[----:B------:R-:W-:Y:S02]  /*25840*/  STL.64 [R1+0x68], R26 ;  /* 0x0000681a01007387 */ /* 0x000fe40000100a00 */
[----:B------:R-:W0:Y:S02]  /*25850*/  LDSM.16.M88.4 R24, [R19+0x12000] ;  /* 0x012000001318783b */ /* 0x000e240000000200 */
[----:B0-----:R-:W-:Y:S02]  /*25860*/  STL.64 [R1+0x50], R24 ;  /* 0x0000501801007387 */ /* 0x001fe40000100a00 */
[----:B------:R0:W-:Y:S02]  /*25870*/  STL.64 [R1+0x58], R26 ;  /* 0x0000581a01007387 */ /* 0x0001e40000100a00 */
[----:B------:R-:W-:Y:S01]  /*25880*/  IMAD.MOV.U32 R2, RZ, RZ, R24 ;  /* 0x000000ffff027224 */ /* 0x000fe200078e0018 */
[----:B------:R-:W-:Y:S01]  /*25890*/  MOV R0, R25 ;  /* 0x0000001900007202 */ /* 0x000fe20000000f00 */
[----:B0-----:R-:W2:Y:S01]  /*258a0*/  LDL.LU.64 R26, [R1+0x1be8] ;  /* 0x001be800011a7983 */ /* 0x001ea20000300a00 */
[----:B------:R-:W2:Y:S02]  /*258b0*/  LDL.LU.64 R24, [R1+0x1be0] ;  /* 0x001be00001187983 */ /* 0x000ea40000300a00 */
[----:B--2---:R-:W-:Y:S01]  /*258c0*/  HMMA.16816.F32 R20, R20, R6, R24 ;  /* 0x000000061414723c */ /* 0x004fe20000001818 */
[----:B------:R-:W2:Y:S01]  /*258d0*/  LDL.LU.64 R6, [R1+0x1bd8] ;  /* 0x001bd80001067983 */ /* 0x000ea20000300a00 */
[----:B------:R-:W2:Y:S11]  /*258e0*/  LDL.LU.64 R4, [R1+0x1bd0] ;  /* 0x001bd00001047983 */ /* 0x000eb60000300a00 */
[----:B------:R-:W-:Y:S10]  /*258f0*/  @!UPT UIADD3 URZ, URZ, URZ, URZ ;  /* 0x0000003f3f3ff290 */ /* 0x000ff4000fffe03f */
[----:B------:R0:W-:Y:S01]  /*25900*/  STL.64 [R1+0x2a0], R20 ;  /* 0x0002a01401007387 */ /* 0x0001e20000100a00 */
[----:B------:R-:W-:Y:S01]  /*25910*/  STL [R1+0x2a8], R22 ;  /* 0x0002a81601007387 */ /* 0x000fe20000100800 */
[----:B----4-:R-:W-:Y:S02]  /*25920*/  F2FP.PACK_AB R24, R18, R28 ;  /* 0x0000001c1218723e */ /* 0x010fe400000000ff */
[----:B------:R-:W-:Y:S02]  /*25930*/  F2FP.PACK_AB R25, R11, R12 ;  /* 0x0000000c0b19723e */ /* 0x000fe400000000ff */
[----:B------:R-:W-:Y:S02]  /*25940*/  F2FP.PACK_AB R26, R10, R9 ;  /* 0x000000090a1a723e */ /* 0x000fe400000000ff */
[----:B------:R-:W-:Y:S01]  /*25950*/  F2FP.PACK_AB R27, R8, R3 ;  /* 0x00000003081b723e */ /* 0x000fe200000000ff */
[----:B------:R-:W-:Y:S01]  /*25960*/  IMAD.MOV.U32 R29, RZ, RZ, R23 ;  /* 0x000000ffff1d7224 */ /* 0x000fe200078e0017 */
[----:B------:R-:W3:Y:S04]  /*25970*/  LDL R14, [R1+0x408] ;  /* 0x00040800010e7983 */ /* 0x000ee80000100800 */
[----:B------:R-:W1:Y:S02]  /*25980*/  LDSM.16.M88.4 R8, [R19+0x12800] ;  /* 0x012800001308783b */ /* 0x000e640000000200 */
[----:B------:R-:W4:Y:S02]  /*25990*/  LDSM.16.M88.4 R16, [R19+0x13000] ;  /* 0x013000001310783b */ /* 0x000f240000000200 */
[----:B0-----:R-:W2:Y:S02]  /*259a0*/  LDL.64 R20, [R1+0x130] ;  /* 0x0001300001147983 */ /* 0x001ea40000100a00 */
[----:B------:R-:W-:Y:S02]  /*259b0*/  STL [R1+0x1970], R29 ;  /* 0x0019701d01007387 */ /* 0x000fe40000100800 */
[----:B------:R-:W5:Y:S01]  /*259c0*/  LDL.LU R12, [R1+0x1bcc] ;  /* 0x001bcc00010c7983 */ /* 0x000f620000300800 */
[----:B--2---:R-:W-:Y:S11]  /*259d0*/  HMMA.16816.F32 R4, R24, R20, R4 ;  /* 0x000000141804723c */ /* 0x004ff60000001804 */
[----:B------:R-:W-:Y:S11]  /*259e0*/  @!UPT UIADD3 URZ, URZ, URZ, URZ ;  /* 0x0000003f3f3ff290 */ /* 0x000ff6000fffe03f */
[----:B------:R-:W-:Y:S01]  /*259f0*/  @!UPT UIADD3 URZ, URZ, URZ, URZ ;  /* 0x0000003f3f3ff290 */ /* 0x000fe2000fffe03f */
[----:B------:R0:W-:Y:S01]  /*25a00*/  STL.64 [R1+0x290], R4 ;  /* 0x0002900401007387 */ /* 0x0001e20000100a00 */
[----:B------:R2:W-:Y:S02]  /*25a10*/  STL [R1+0x29c], R7 ;  /* 0x00029c0701007387 */ /* 0x0005e40000100800 */
[----:B------:R-:W3:Y:S02]  /*25a20*/  LDL.LU R3, [R1+0x648] ;  /* 0x0006480001037983 */ /* 0x000ee40000300800 */
[----:B------:R-:W-:Y:S01]  /*25a30*/  IMAD.MOV.U32 R28, RZ, RZ, R6 ;  /* 0x000000ffff1c7224 */ /* 0x000fe200078e0006 */
[----:B0-----:R-:W3:Y:S01]  /*25a40*/  LDL.LU R4, [R1+0xb0] ;  /* 0x0000b00001047983 */ /* 0x001ee20000300800 */
[----:B------:R-:W3:Y:S02]  /*25a50*/  LDL.LU R5, [R1+0xb4] ;  /* 0x0000b40001057983 */ /* 0x000ee40000300800 */
[----:B------:R-:W3:Y:S02]  /*25a60*/  LDL.LU R6, [R1+0xb8] ;  /* 0x0000b80001067983 */ /* 0x000ee40000300800 */
[----:B--2---:R-:W3:Y:S02]  /*25a70*/  LDL.LU R7, [R1+0xbc] ;  /* 0x0000bc0001077983 */ /* 0x004ee40000300800 */
[----:B---3--:R-:W-:Y:S01]  /*25a80*/  STL.64 [R1+0x1b68], R6 ;  /* 0x001b680601007387 */ /* 0x008fe20000100a00 */
[----:B------:R0:W-:Y:S02]  /*25a90*/  STL.64 [R1+0x1b60], R4 ;  /* 0x001b600401007387 */ /* 0x0001e40000100a00 */
[----:B0-----:R-:W-:-:S02]  /*25aa0*/  MOV R4, R2 ;  /* 0x0000000200047202 */ /* 0x001fc40000000f00 */
[----:B------:R-:W2:Y:S01]  /*25ab0*/  LDL.LU R2, [R1+0x650] ;  /* 0x0006500001027983 */ /* 0x000ea20000300800 */
[----:B------:R-:W3:Y:S02]  /*25ac0*/  LDL.LU R7, [R1+0x64c] ;  /* 0x00064c0001077983 */ /* 0x000ee40000300800 */
[----:B------:R-:W-:Y:S01]  /*25ad0*/  IMAD.MOV.U32 R5, RZ, RZ, R0 ;  /* 0x000000ffff057224 */ /* 0x000fe200078e0000 */
[----:B---3--:R-:W-:Y:S04]  /*25ae0*/  STL [R1+0x1b80], R7 ;  /* 0x001b800701007387 */ /* 0x008fe80000100800 */
[----:B------:R0:W-:Y:S02]  /*25af0*/  STL.64 [R1+0x1b78], R4 ;  /* 0x001b780401007387 */ /* 0x0001e40000100a00 */
[----:B0-----:R-:W3:Y:S04]  /*25b00*/  LDL.64 R4, [R1+0x60] ;  /* 0x0000600001047983 */ /* 0x001ee80000100a00 */
[----:B---3--:R0:W-:Y:S02]  /*25b10*/  STL.64 [R1+0x1b98], R4 ;  /* 0x001b980401007387 */ /* 0x0081e40000100a00 */
[----:B0-----:R-:W-:Y:S01]  /*25b20*/  MOV R4, R13 ;  /* 0x0000000d00047202 */ /* 0x001fe20000000f00 */
[----:B------:R-:W-:Y:S01]  /*25b30*/  IMAD.MOV.U32 R5, RZ, RZ, R15 ;  /* 0x000000ffff057224 */ /* 0x000fe200078e000f */
[----:B------:R-:W3:Y:S04]  /*25b40*/  LDL.LU R13, [R1+0x1bc8] ;  /* 0x001bc800010d7983 */ /* 0x000ee80000300800 */
[----:B------:R0:W-:Y:S04]  /*25b50*/  STL.64 [R1+0x1bb0], R4 ;  /* 0x001bb00401007387 */ /* 0x0001e80000100a00 */
[----:B0-----:R-:W2:Y:S01]  /*25b60*/  LDL.64 R4, [R1+0x80] ;  /* 0x0000800001047983 */ /* 0x001ea20000100a00 */
[----:B------:R-:W2:Y:S02]  /*25b70*/  LDL.LU R0, [R1+0x654] ;  /* 0x0006540001007983 */ /* 0x000ea40000300800 */
[----:B-1----:R-:W-:Y:S02]  /*25b80*/  STL [R1+0x40], R8 ;  /* 0x0000400801007387 */ /* 0x002fe40000100800 */
[----:B------:R-:W-:Y:S01]  /*25b90*/  STL.64 [R1+0x48], R10 ;  /* 0x0000480a01007387 */ /* 0x000fe20000100a00 */
[----:B------:R0:W-:Y:S04]  /*25ba0*/  STL.64 [R1+0x1b70], R8 ;  /* 0x001b700801007387 */ /* 0x0001e80000100a00 */
        /* <DEDUP_REMOVED lines=22> */
[----:B------:R-:W-:Y:S01]  /*25d10*/  MOV R29, R21 ;  /* 0x00000015001d7202 */ /* 0x000fe20000000f00 */
[----:B------:R-:W3:Y:S01]  /*25d20*/  LDL.LU R15, [R1+0x658] ;  /* 0x00065800010f7983 */ /* 0x000ee20000300800 */
[----:B------:R-:W3:Y:S02]  /*25d30*/  LDL.LU R20, [R1+0xa0] ;  /* 0x0000a00001147983 */ /* 0x000ee40000300800 */
[----:B------:R-:W3:Y:S02]  /*25d40*/  LDL.LU R21, [R1+0xa4] ;  /* 0x0000a40001157983 */ /* 0x000ee40000300800 */
[----:B------:R-:W3:Y:S01]  /*25d50*/  LDL.LU R22, [R1+0xa8] ;  /* 0x0000a80001167983 */ /* 0x000ee20000300800 */
[----:B------:R-:W3:Y:S01]  /*25d60*/  LDL.LU R23, [R1+0xac] ;  /* 0x0000ac0001177983 */ /* 0x000ee20000300800 */
[----:B------:R0:W-:Y:S03]  /*25d70*/  STL [R1+0x1af0], R29 ;  /* 0x001af01d01007387 */ /* 0x0001e60000100800 */
[----:B0-----:R-:W3:Y:S01]  /*25d80*/  LDL R29, [R1+0x404] ;  /* 0x00040400011d7983 */ /* 0x001ee20000100800 */
[----:B------:R0:W-:Y:S02]  /*25d90*/  STL [R1+0x1a68], R28 ;  /* 0x001a681c01007387 */ /* 0x0001e40000100800 */
[----:B0-----:R-:W-:Y:S01]  /*25da0*/  MOV R28, R5 ;  /* 0x00000005001c7202 */ /* 0x001fe20000000f00 */
[C---:B--2---:R-:W-:Y:S11]  /*25db0*/  HMMA.16816.F32 R8, R24.reuse, R4, R8 ;  /* 0x000000041808723c */ /* 0x044ff60000001808 */
[----:B------:R-:W-:Y:S11]  /*25dc0*/  @!UPT UIADD3 URZ, URZ, URZ, URZ ;  /* 0x0000003f3f3ff290 */ /* 0x000ff6000fffe03f */
[----:B------:R-:W-:Y:S01]  /*25dd0*/  @!UPT UIADD3 URZ, URZ, URZ, URZ ;  /* 0x0000003f3f3ff290 */ /* 0x000fe2000fffe03f */
[----:B------:R-:W-:Y:S01]  /*25de0*/  STL.64 [R1+0x280], R8 ;  /* 0x0002800801007387 */ /* 0x000fe20000100a00 */
[----:B------:R0:W-:Y:S03]  /*25df0*/  STL.64 [R1+0x288], R10 ;  /* 0x0002880a01007387 */ /* 0x0001e60000100a00 */
[----:B0-----:R-:W2:Y:S01]  /*25e00*/  LDL.LU.64 R10, [R1+0x1bc0] ;  /* 0x001bc000010a7983 */ /* 0x001ea20000300a00 */
[----:B------:R-:W2:Y:S02]  /*25e10*/  LDL.LU.64 R8, [R1+0x1bb8] ;  /* 0x001bb80001087983 */ /* 0x000ea40000300a00 */
[----:B------:R-:W2:Y:S02]  /*25e20*/  LDL.LU.64 R4, [R1+0x1bb0] ;  /* 0x001bb00001047983 */ /* 0x000ea40000300a00 */
[----:B------:R-:W-:Y:S01]  /*25e30*/  STL [R1+0x1a6c], R28 ;  /* 0x001a6c1c01007387 */ /* 0x000fe20000100800 */
[----:B----4-:R-:W-:Y:S01]  /*25e40*/  STL [R1+0x30], R16 ;  /* 0x0000301001007387 */ /* 0x010fe20000100800 */
[----:B------:R-:W-:Y:S01]  /*25e50*/  STL.64 [R1+0x38], R18 ;  /* 0x0000381201007387 */ /* 0x000fe20000100a00 */
[----:B--2---:R-:W-:Y:S02]  /*25e60*/  HMMA.16816.F32 R4, R24, R4, R8 ;  /* 0x000000041804723c */ /* 0x004fe40000001808 */
[----:B------:R-:W2:Y:S01]  /*25e70*/  LDL.LU.64 R10, [R1+0x1ba8] ;  /* 0x001ba800010a7983 */ /* 0x000ea20000300a00 */
[----:B------:R-:W2:Y:S11]  /*25e80*/  LDL.LU.64 R8, [R1+0x1ba0] ;  /* 0x001ba00001087983 */ /* 0x000eb60000300a00 */
[----:B------:R-:W-:Y:S09]  /*25e90*/  @!UPT UIADD3 URZ, URZ, URZ, URZ ;  /* 0x0000003f3f3ff290 */ /* 0x000ff2000fffe03f */
[----:B------:R0:W-:Y:S01]  /*25ea0*/  STL.64 [R1+0x270], R4 ;  /* 0x0002700401007387 */ /* 0x0001e20000100a00 */
[----:B------:R-:W-:Y:S03]  /*25eb0*/  STL.64 [R1+0x278], R6 ;  /* 0x0002780601007387 */ /* 0x000fe60000100a00 */
[----:B0-----:R-:W2:Y:S01]  /*25ec0*/  LDL.LU.64 R4, [R1+0x1b98] ;  /* 0x001b980001047983 */ /* 0x001ea20000300a00 */
[----:B------:R-:W-:-:S04]  /*25ed0*/  FADD R0, R0, -R14 ;  /* 0x8000000e00007221 */ /* 0x000fc80000000000 */
[----:B------:R-:W-:-:S06]  /*25ee0*/  FMUL R0, R0, 1.4426950216293334961 ;  /* 0x3fb8aa3b00007820 */ /* 0x000fcc0000400000 */
[----:B------:R-:W0:Y:S01]  /*25ef0*/  MUFU.EX2 R0, R0 ;  /* 0x0000000000007308 */ /* 0x000e220000000800 */
[----:B--2---:R-:W-:Y:S01]  /*25f00*/  HMMA.16816.F32 R8, R24, R4, R8 ;  /* 0x000000041808723c */ /* 0x004fe20000001808 */
[----:B------:R-:W-:Y:S11]  /*25f10*/  IMAD.MOV.U32 R28, RZ, RZ, R5 ;  /* 0x000000ffff1c7224 */ /* 0x000ff600078e0005 */
[----:B------:R-:W-:Y:S11]  /*25f20*/  @!UPT UIADD3 URZ, URZ, URZ, URZ ;  /* 0x0000003f3f3ff290 */ /* 0x000ff6000fffe03f */
[----:B------:R-:W-:Y:S01]  /*25f30*/  STL.64 [R1+0x260], R8 ;  /* 0x0002600801007387 */ /* 0x000fe20000100a00 */
[----:B0-----:R-:W-:Y:S02]  /*25f40*/  STL [R1+0x438], R0 ;  /* 0x0004380001007387 */ /* 0x001fe40000100800 */
[----:B------:R0:W-:Y:S02]  /*25f50*/  STL.64 [R1+0x268], R10 ;  /* 0x0002680a01007387 */ /* 0x0001e40000100a00 */
[----:B0-----:R-:W2:Y:S01]  /*25f60*/  LDL.LU.64 R10, [R1+0x1b90] ;  /* 0x001b9000010a7983 */ /* 0x001ea20000300a00 */
[----:B------:R-:W2:Y:S02]  /*25f70*/  LDL.LU.64 R8, [R1+0x1b88] ;  /* 0x001b880001087983 */ /* 0x000ea40000300a00 */
[----:B------:R-:W4:Y:S02]  /*25f80*/  LDL.LU R7, [R1+0x1b80] ;  /* 0x001b800001077983 */ /* 0x000f240000300800 */
[----:B------:R-:W2:Y:S02]  /*25f90*/  LDL.LU.64 R4, [R1+0x1b78] ;  /* 0x001b780001047983 */ /* 0x000ea40000300a00 */
[----:B------:R-:W-:-:S04]  /*25fa0*/  FADD R2, R2, -R14 ;  /* 0x8000000e02027221 */ /* 0x000fc80000000000 */
[----:B------:R-:W-:-:S06]  /*25fb0*/  FMUL R0, R2, 1.4426950216293334961 ;  /* 0x3fb8aa3b02007820 */ /* 0x000fcc0000400000 */
[----:B------:R-:W0:Y:S01]  /*25fc0*/  MUFU.EX2 R0, R0 ;  /* 0x0000000000007308 */ /* 0x000e220000000800 */
[----:B------:R-:W-:Y:S01]  /*25fd0*/  STL [R1+0x1a70], R28 ;  /* 0x001a701c01007387 */ /* 0x000fe20000100800 */
[----:B----4-:R-:W-:Y:S02]  /*25fe0*/  FADD R2, R7, -R14 ;  /* 0x8000000e07027221 */ /* 0x010fe40000000000 */
[----:B--2---:R-:W-:Y:S01]  /*25ff0*/  HMMA.16816.F32 R4, R24, R4, R8 ;  /* 0x000000041804723c */ /* 0x004fe20000001808 */
[----:B------:R-:W2:Y:S01]  /*26000*/  LDL.LU.64 R8, [R1+0x1b70] ;  /* 0x001b700001087983 */ /* 0x000ea20000300a00 */
[----:B0-----:R-:W-:Y:S11]  /*26010*/  STL [R1+0x43c], R0 ;  /* 0x00043c0001007387 */ /* 0x001ff60000100800 */
[----:B------:R-:W-:Y:S10]  /*26020*/  @!UPT UIADD3 URZ, URZ, URZ, URZ ;  /* 0x0000003f3f3ff290 */ /* 0x000ff4000fffe03f */
[----:B------:R-:W-:Y:S01]  /*26030*/  STL.64 [R1+0x240], R4 ;  /* 0x0002400401007387 */ /* 0x000fe20000100a00 */
[----:B------:R0:W-:Y:S03]  /*26040*/  STL.64 [R1+0x248], R6 ;  /* 0x0002480601007387 */ /* 0x0001e60000100a00 */
[----:B0-----:R-:W2:Y:S01]  /*26050*/  LDL.LU.64 R6, [R1+0x1b68] ;  /* 0x001b680001067983 */ /* 0x001ea20000300a00 */
[----:B------:R-:W2:Y:S02]  /*26060*/  LDL.LU.64 R4, [R1+0x1b60] ;  /* 0x001b600001047983 */ /* 0x000ea40000300a00 */
[----:B------:R-:W-:-:S06]  /*26070*/  FMUL R0, R2, 1.4426950216293334961 ;  /* 0x3fb8aa3b02007820 */ /* 0x000fcc0000400000 */
[----:B------:R-:W0:Y:S01]  /*26080*/  MUFU.EX2 R0, R0 ;  /* 0x0000000000007308 */ /* 0x000e220000000800 */
[----:B------:R-:W-:Y:S02]  /*26090*/  FADD R3, R3, -R14 ;  /* 0x8000000e03037221 */ /* 0x000fe40000000000 */
[----:B------:R-:W1:Y:S01]  /*260a0*/  S2R R14, SR_TID.X ;  /* 0x00000000000e7919 */ /* 0x000e620000002100 */
[----:B---3--:R-:W-:Y:S01]  /*260b0*/  HMMA.16816.F32 R20, R24, R16, R20 ;  /* 0x000000101814723c */ /* 0x008fe20000001814 */
[----:B------:R-:W-:Y:S02]  /*260c0*/  FADD R2, R15, -R29 ;  /* 0x8000001d0f027221 */ /* 0x000fe40000000000 */
[C---:B-1----:R-:W-:Y:S01]  /*260d0*/  IMAD.SHL.U32 R15, R14.reuse, 0x2, RZ ;  /* 0x000000020e0f7824 */ /* 0x042fe200078e00ff */
[----:B------:R-:W-:-:S04]  /*260e0*/  LOP3.LUT R14, R14, 0x7, RZ, 0xc0, !PT ;  /* 0x000000070e0e7812 */ /* 0x000fc800078ec0ff */
[----:B--2---:R-:W-:Y:S01]  /*260f0*/  HMMA.16816.F32 R4, R24, R8, R4 ;  /* 0x000000081804723c */ /* 0x004fe20000001804 */
[----:B------:R-:W-:Y:S11]  /*26100*/  MOV R28, R9 ;  /* 0x00000009001c7202 */ /* 0x000ff60000000f00 */
[----:B------:R-:W-:Y:S11]  /*26110*/  @!UPT UIADD3 URZ, URZ, URZ, URZ ;  /* 0x0000003f3f3ff290 */ /* 0x000ff6000fffe03f */
[----:B------:R-:W-:Y:S01]  /*26120*/  STL.64 [R1+0x230], R4 ;  /* 0x0002300401007387 */ /* 0x000fe20000100a00 */
[----:B0-----:R0:W-:Y:S02]  /*26130*/  STL [R1+0x434], R0 ;  /* 0x0004340001007387 */ /* 0x0011e40000100800 */
[----:B0-----:R-:W-:-:S06]  /*26140*/  FMUL R0, R3, 1.4426950216293334961 ;  /* 0x3fb8aa3b03007820 */ /* 0x001fcc0000400000 */
[----:B------:R-:W0:Y:S01]  /*26150*/  MUFU.EX2 R0, R0 ;  /* 0x0000000000007308 */ /* 0x000e220000000800 */
[----:B------:R-:W-:Y:S01]  /*26160*/  STL.64 [R1+0x238], R6 ;  /* 0x0002380601007387 */ /* 0x000fe20000100a00 */
[----:B------:R-:W2:Y:S02]  /*26170*/  LDL.LU.64 R4, [R1+0x1b58] ;  /* 0x001b580001047983 */ /* 0x000ea40000300a00 */
[----:B------:R-:W3:Y:S02]  /*26180*/  LDL.LU.64 R8, [R1+0x1b50] ;  /* 0x001b500001087983 */ /* 0x000ee40000300a00 */
[----:B------:R-:W-:Y:S01]  /*26190*/  STL [R1+0x1a74], R28 ;  /* 0x001a741c01007387 */ /* 0x000fe20000100800 */
[----:B0-----:R-:W-:Y:S01]  /*261a0*/  STL [R1+0x440], R0 ;  /* 0x0004400001007387 */ /* 0x001fe20000100800 */
[----:B------:R0:W-:Y:S02]  /*261b0*/  STL.64 [R1+0x1b38], R26 ;  /* 0x001b381a01007387 */ /* 0x0001e40000100a00 */
[----:B0-----:R-:W-:-:S05]  /*261c0*/  IMAD R27, R14, 0x110, RZ ;  /* 0x000001100e1b7824 */ /* 0x001fca00078e02ff */
[----:B------:R-:W-:-:S04]  /*261d0*/  LOP3.LUT R27, R27, 0x30, R15, 0x78, !PT ;  /* 0x000000301b1b7812 */ /* 0x000fc800078e780f */
[----:B------:R-:W-:Y:S02]  /*261e0*/  LOP3.LUT R27, R27, 0x40, RZ, 0x3c, !PT ;  /* 0x000000401b1b7812 */ /* 0x000fe400078e3cff */
[----:B------:R-:W-:Y:S01]  /*261f0*/  MOV R28, R17 ;  /* 0x00000011001c7202 */ /* 0x000fe20000000f00 */
[----:B------:R-:W-:Y:S04]  /*26200*/  STL.64 [R1+0x200], R20 ;  /* 0x0002001401007387 */ /* 0x000fe80000100a00 */
[----:B------:R-:W0:Y:S01]  /*26210*/  LDSM.16.M88.4 R16, [R27+0x13800] ;  /* 0x013800001b10783b */ /* 0x000e220000000200 */
[----:B------:R-:W-:Y:S02]  /*26220*/  STL.64 [R1+0x208], R22 ;  /* 0x0002081601007387 */ /* 0x000fe40000100a00 */
[----:B------:R-:W1:Y:S04]  /*26230*/  LDSM.16.M88.4 R20, [R27+0x14000] ;  /* 0x014000001b14783b */ /* 0x000e680000000200 */
[----:B------:R-:W-:Y:S01]  /*26240*/  STL.64 [R1+0x1b30], R24 ;  /* 0x001b301801007387 */ /* 0x000fe20000100a00 */
[----:B------:R-:W-:Y:S04]  /*26250*/  STL [R1+0x1a78], R28 ;  /* 0x001a781c01007387 */ /* 0x000fe80000100800 */
[----:B0-----:R-:W-:Y:S01]  /*26260*/  STL.64 [R1+0x20], R16 ;  /* 0x0000201001007387 */ /* 0x001fe20000100a00 */
[----:B------:R-:W-:Y:S02]  /*26270*/  STL.64 [R1+0x28], R18 ;  /* 0x0000281201007387 */ /* 0x000fe40000100a00 */
[----:B------:R-:W4:Y:S02]  /*26280*/  LDL.LU R0, [R1+0x664] ;  /* 0x0006640001007983 */ /* 0x000f240000300800 */
[----:B------:R-:W0:Y:S01]  /*26290*/  LDSM.16.M88.4 R16, [R27+0x14800] ;  /* 0x014800001b10783b */ /* 0x000e220000000200 */
[----:B-1----:R-:W-:Y:S03]  /*262a0*/  STL.64 [R1+0x10], R20 ;  /* 0x0000101401007387 */ /* 0x002fe60000100a00 */
[----:B------:R-:W-:Y:S02]  /*262b0*/  STL.64 [R1+0x18], R22 ;  /* 0x0000181601007387 */ /* 0x000fe40000100a00 */
[----:B------:R-:W1:Y:S04]  /*262c0*/  LDSM.16.M88.4 R20, [R27+0x15000] ;  /* 0x015000001b14783b */ /* 0x000e680000000200 */
[----:B------:R-:W2:Y:S01]  /*262d0*/  LDL.LU R3, [R1+0x65c] ;  /* 0x00065c0001037983 */ /* 0x000ea20000300800 */
[----:B0-----:R-:W-:Y:S01]  /*262e0*/  STL.64 [R1], R16 ;  /* 0x0000001001007387 */ /* 0x001fe20000100a00 */
[----:B------:R-:W-:Y:S02]  /*262f0*/  STL.64 [R1+0x8], R18 ;  /* 0x0000081201007387 */ /* 0x000fe40000100a00 */
[----:B-1----:R0:W-:Y:S02]  /*26300*/  STL.64 [R1+0x1ad8], R22 ;  /* 0x001ad81601007387 */ /* 0x0021e40000100a00 */
[----:B------:R-:W1:Y:S01]  /*26310*/  LDSM.16.M88.4 R16, [R27+0x15800] ;  /* 0x015800001b10783b */ /* 0x000e620000000200 */
[----:B0-----:R-:W2:Y:S03]  /*26320*/  LDL.LU R23, [R1+0x660] ;  /* 0x0006600001177983 */ /* 0x001ea60000300800 */
[----:B------:R0:W-:Y:S02]  /*26330*/  STL.64 [R1+0x1ad0], R20 ;  /* 0x001ad01401007387 */ /* 0x0001e40000100a00 */
[----:B0-----:R-:W2:Y:S04]  /*26340*/  LDL.64 R20, [R1] ;  /* 0x0000000001147983 */ /* 0x001ea80000100a00 */
[----:B--2---:R0:W-:Y:S04]  /*26350*/  STL.64 [R1+0x1af8], R20 ;  /* 0x001af81401007387 */ /* 0x0041e80000100a00 */
[----:B0-----:R-:W2:Y:S01]  /*26360*/  LDL.64 R20, [R1+0x10] ;  /* 0x0000100001147983 */ /* 0x001ea20000100a00 */
[----:B------:R-:W-:Y:S03]  /*26370*/  STL [R1+0x1b18], R23 ;  /* 0x001b181701007387 */ /* 0x000fe60000100800 */
[----:B--2---:R0:W-:Y:S04]  /*26380*/  STL.64 [R1+0x1b10], R20 ;  /* 0x001b101401007387 */ /* 0x0041e80000100a00 */
[----:B0-----:R-:W2:Y:S01]  /*26390*/  LDL.64 R20, [R1+0x20] ;  /* 0x0000200001147983 */ /* 0x001ea20000100a00 */
[----:B-1----:R-:W-:Y:S02]  /*263a0*/  STL.64 [R1+0x1ae8], R18 ;  /* 0x001ae81201007387 */ /* 0x002fe40000100a00 */
[----:B------:R0:W-:Y:S02]  /*263b0*/  STL.64 [R1+0x1ae0], R16 ;  /* 0x001ae01001007387 */ /* 0x0001e40000100a00 */
[----:B0-----:R-:W2:Y:S01]  /*263c0*/  LDL.LU R16, [R1+0x3d0] ;  /* 0x0003d00001107983 */ /* 0x001ea20000300800 */
[----:B---3--:R-:W-:Y:S01]  /*263d0*/  MOV R18, R8 ;  /* 0x0000000800127202 */ /* 0x008fe20000000f00 */
[----:B------:R-:W-:-:S02]  /*263e0*/  IMAD.MOV.U32 R19, RZ, RZ, R9 ;  /* 0x000000ffff137224 */ /* 0x000fc400078e0009 */
[----:B------:R-:W-:Y:S02]  /*263f0*/  IMAD.MOV.U32 R17, RZ, RZ, R4 ;  /* 0x000000ffff117224 */ /* 0x000fe400078e0004 */
[----:B------:R-:W3:Y:S01]  /*26400*/  LDL.LU R4, [R1+0x1b4c] ;  /* 0x001b4c0001047983 */ /* 0x000ee20000300800 */
[----:B------:R-:W3:Y:S02]  /*26410*/  LDL.LU R8, [R1+0x1b48] ;  /* 0x001b480001087983 */ /* 0x000ee40000300800 */
[----:B------:R-:W3:Y:S02]  /*26420*/  LDL.LU R9, [R1+0x1b44] ;  /* 0x001b440001097983 */ /* 0x000ee40000300800 */
[----:B------:R-:W-:Y:S01]  /*26430*/  STL.64 [R1+0x1b08], R18 ;  /* 0x001b081201007387 */ /* 0x000fe20000100a00 */
[----:B--2---:R0:W-:Y:S02]  /*26440*/  STL.64 [R1+0x1b00], R16 ;  /* 0x001b001001007387 */ /* 0x0041e40000100a00 */
[----:B0-----:R-:W-:-:S02]  /*26450*/  MOV R16, R5 ;  /* 0x0000000500107202 */ /* 0x001fc40000000f00 */
[----:B------:R-:W2:Y:S01]  /*26460*/  LDL.LU R5, [R1+0x1b40] ;  /* 0x001b400001057983 */ /* 0x000ea20000300800 */
[----:B------:R-:W2:Y:S02]  /*26470*/  LDL.LU R17, [R1+0x3e4] ;  /* 0x0003e40001117983 */ /* 0x000ea40000300800 */
[----:B------:R-:W2:Y:S02]  /*26480*/  LDL.LU R18, [R1+0x3e8] ;  /* 0x0003e80001127983 */ /* 0x000ea40000300800 */
[----:B------:R-:W2:Y:S02]  /*26490*/  LDL.LU R19, [R1+0x3ec] ;  /* 0x0003ec0001137983 */ /* 0x000ea40000300800 */
[----:B--2---:R0:W-:Y:S01]  /*264a0*/  STL.64 [R1+0x1b28], R18 ;  /* 0x001b281201007387 */ /* 0x0041e20000100a00 */
[----:B------:R1:W-:Y:S02]  /*264b0*/  STL.64 [R1+0x1b20], R16 ;  /* 0x001b201001007387 */ /* 0x0003e40000100a00 */
[----:B0-----:R-:W-:Y:S01]  /*264c0*/  IMAD.MOV.U32 R18, RZ, RZ, R5 ;  /* 0x000000ffff127224 */ /* 0x001fe200078e0005 */
[----:B---3--:R-:W-:Y:S01]  /*264d0*/  MOV R19, R4 ;  /* 0x0000000400137202 */ /* 0x008fe20000000f00 */
[----:B-1----:R-:W-:Y:S01]  /*264e0*/  IMAD.MOV.U32 R16, RZ, RZ, R9 ;  /* 0x000000ffff107224 */ /* 0x002fe200078e0009 */
[----:B------:R-:W0:Y:S01]  /*264f0*/  LDSM.16.M88.4 R4, [R27+0x16000] ;  /* 0x016000001b04783b */ /* 0x000e220000000200 */
[----:B------:R-:W-:-:S02]  /*26500*/  MOV R17, R8 ;  /* 0x0000000800117202 */ /* 0x000fc40000000f00 */
[----:B------:R-:W1:Y:S01]  /*26510*/  LDSM.16.M88.4 R8, [R27+0x16800] ;  /* 0x016800001b08783b */ /* 0x000e620000000200 */
[----:B0-----:R-:W-:Y:S03]  /*26520*/  STL [R1+0x186c], R6 ;  /* 0x00186c0601007387 */ /* 0x001fe60000100800 */
[----:B------:R-:W-:Y:S02]  /*26530*/  STL [R1+0x1868], R7 ;  /* 0x0018680701007387 */ /* 0x000fe40000100800 */
[----:B-1----:R0:W-:Y:S02]  /*26540*/  STL.64 [R1+0x1ab8], R10 ;  /* 0x001ab80a01007387 */ /* 0x0021e40000100a00 */
[----:B0-----:R-:W-:Y:S01]  /*26550*/  IMAD.MOV.U32 R10, RZ, RZ, R13 ;  /* 0x000000ffff0a7224 */ /* 0x001fe200078e000d */
[----:B-----5:R-:W-:Y:S02]  /*26560*/  MOV R11, R12 ;  /* 0x0000000c000b7202 */ /* 0x020fe40000000f00 */
[----:B------:R-:W0:Y:S02]  /*26570*/  LDSM.16.M88.4 R12, [R27+0x17000] ;  /* 0x017000001b0c783b */ /* 0x000e240000000200 */
[----:B------:R-:W1:Y:S02]  /*26580*/  LDSM.16.M88.4 R24, [R27+0x17800] ;  /* 0x017800001b18783b */ /* 0x000e640000000200 */
[----:B------:R2:W-:Y:S04]  /*26590*/  STL.64 [R1+0x1ab0], R8 ;  /* 0x001ab00801007387 */ /* 0x0005e80000100a00 */
[----:B--2---:R-:W2:Y:S01]  /*265a0*/  LDL.LU R8, [R1+0x3c0] ;  /* 0x0003c00001087983 */ /* 0x004ea20000300800 */
[----:B------:R-:W2:Y:S03]  /*265b0*/  LDL.LU R9, [R1+0x3c4] ;  /* 0x0003c40001097983 */ /* 0x000ea60000300800 */
[----:B0-----:R-:W-:Y:S01]  /*265c0*/  STL [R1+0x18cc], R14 ;  /* 0x0018cc0e01007387 */ /* 0x001fe20000100800 */
[----:B------:R-:W-:Y:S02]  /*265d0*/  STL [R1+0x18c8], R15 ;  /* 0x0018c80f01007387 */ /* 0x000fe40000100800 */
[----:B-1----:R-:W-:Y:S02]  /*265e0*/  STL.64 [R1+0xa0], R24 ;  /* 0x0000a01801007387 */ /* 0x002fe40000100a00 */
[----:B------:R0:W-:Y:S02]  /*265f0*/  STL.64 [R1+0xa8], R26 ;  /* 0x0000a81a01007387 */ /* 0x0001e40000100a00 */
[----:B0-----:R-:W3:Y:S01]  /*26600*/  LDL.LU.64 R26, [R1+0x1b38] ;  /* 0x001b3800011a7983 */ /* 0x001ee20000300a00 */
[----:B------:R-:W3:Y:S02]  /*26610*/  LDL.LU.64 R24, [R1+0x1b30] ;  /* 0x001b300001187983 */ /* 0x000ee40000300a00 */
[----:B------:R-:W-:-:S06]  /*26620*/  FMUL R2, R2, 1.4426950216293334961 ;  /* 0x3fb8aa3b02027820 */ /* 0x000fcc0000400000 */
[----:B------:R-:W0:Y:S01]  /*26630*/  MUFU.EX2 R2, R2 ;  /* 0x0000000200027308 */ /* 0x000e220000000800 */
[----:B------:R-:W-:Y:S01]  /*26640*/  IMAD.MOV.U32 R28, RZ, RZ, R21 ;  /* 0x000000ffff1c7224 */ /* 0x000fe200078e0015 */
[----:B---3--:R-:W-:Y:S11]  /*26650*/  HMMA.16816.F32 R16, R24, R20, R16 ;  /* 0x000000141810723c */ /* 0x008ff60000001810 */
[----:B------:R-:W-:Y:S11]  /*26660*/  @!UPT UIADD3 URZ, URZ, URZ, URZ ;  /* 0x0000003f3f3ff290 */ /* 0x000ff6000fffe03f */
[----:B------:R-:W-:Y:S01]  /*26670*/  @!UPT UIADD3 URZ, URZ, URZ, URZ ;  /* 0x0000003f3f3ff290 */ /* 0x000fe2000fffe03f */
[----:B------:R-:W-:Y:S01]  /*26680*/  STL.64 [R1+0x1f0], R16 ;  /* 0x0001f01001007387 */ /* 0x000fe20000100a00 */
[----:B0-----:R-:W-:Y:S02]  /*26690*/  STL [R1+0x430], R2 ;  /* 0x0004300201007387 */ /* 0x001fe40000100800 */
[----:B------:R0:W-:Y:S02]  /*266a0*/  STL.64 [R1+0x1f8], R18 ;  /* 0x0001f81201007387 */ /* 0x0001e40000100a00 */
[----:B0-----:R-:W3:Y:S01]  /*266b0*/  LDL.LU.64 R18, [R1+0x1b28] ;  /* 0x001b280001127983 */ /* 0x001ee20000300a00 */
[----:B------:R-:W3:Y:S02]  /*266c0*/  LDL.LU.64 R16, [R1+0x1b20] ;  /* 0x001b200001107983 */ /* 0x000ee40000300a00 */
[----:B------:R-:W5:Y:S02]  /*266d0*/  LDL.LU R23, [R1+0x1b18] ;  /* 0x001b180001177983 */ /* 0x000f640000300800 */
[----:B------:R-:W3:Y:S02]  /*266e0*/  LDL.LU.64 R20, [R1+0x1b10] ;  /* 0x001b100001147983 */ /* 0x000ee40000300a00 */
[----:B----4-:R-:W-:-:S04]  /*266f0*/  FADD R0, R0, -R29 ;  /* 0x8000001d00007221 */ /* 0x010fc80000000000 */
[----:B------:R-:W-:-:S06]  /*26700*/  FMUL R0, R0, 1.4426950216293334961 ;  /* 0x3fb8aa3b00007820 */ /* 0x000fcc0000400000 */
[----:B------:R-:W0:Y:S01]  /*26710*/  MUFU.EX2 R0, R0 ;  /* 0x0000000000007308 */ /* 0x000e220000000800 */
[----:B------:R1:W-:Y:S04]  /*26720*/  STL [R1+0x1a7c], R28 ;  /* 0x001a7c1c01007387 */ /* 0x0003e80000100800 */
[----:B0-----:R-:W-:Y:S01]  /*26730*/  STL [R1+0x3f0], R0 ;  /* 0x0003f00001007387 */ /* 0x001fe20000100800 */
[----:B---3--:R-:W-:Y:S01]  /*26740*/  HMMA.16816.F32 R16, R24, R20, R16 ;  /* 0x000000141810723c */ /* 0x008fe20000001810 */
[----:B-1----:R-:W-:Y:S11]  /*26750*/  MOV R28, R21 ;  /* 0x00000015001c7202 */ /* 0x002ff60000000f00 */
[----:B------:R-:W-:Y:S11]  /*26760*/  @!UPT UIADD3 URZ, URZ, URZ, URZ ;  /* 0x0000003f3f3ff290 */ /* 0x000ff6000fffe03f */
[----:B------:R-:W-:Y:S01]  /*26770*/  STL.64 [R1+0x1e0], R16 ;  /* 0x0001e01001007387 */ /* 0x000fe20000100a00 */
[----:B------:R0:W-:Y:S03]  /*26780*/  STL.64 [R1+0x1e8], R18 ;  /* 0x0001e81201007387 */ /* 0x0001e60000100a00 */
[----:B0-----:R-:W3:Y:S01]  /*26790*/  LDL.LU.64 R18, [R1+0x1b08] ;  /* 0x001b080001127983 */ /* 0x001ee20000300a00 */
[----:B------:R-:W3:Y:S02]  /*267a0*/  LDL.LU.64 R16, [R1+0x1b00] ;  /* 0x001b000001107983 */ /* 0x000ee40000300a00 */
[----:B------:R-:W3:Y:S02]  /*267b0*/  LDL.LU.64 R20, [R1+0x1af8] ;  /* 0x001af80001147983 */ /* 0x000ee40000300a00 */
[--C-:B-----5:R-:W-:Y:S02]  /*267c0*/  FADD R2, R23, -R29.reuse ;  /* 0x8000001d17027221 */ /* 0x120fe40000000000 */
[----:B------:R-:W-:-:S02]  /*267d0*/  FADD R0, R3, -R29 ;  /* 0x8000001d03007221 */ /* 0x000fc40000000000 */
[----:B------:R-:W4:Y:S01]  /*267e0*/  LDL.LU R29, [R1+0x1af0] ;  /* 0x001af000011d7983 */ /* 0x000f220000300800 */
[----:B------:R-:W-:Y:S02]  /*267f0*/  FMUL R2, R2, 1.4426950216293334961 ;  /* 0x3fb8aa3b02027820 */ /* 0x000fe40000400000 */
[----:B------:R-:W5:Y:S02]  /*26800*/  LDL R7, [R1+0x434] ;  /* 0x0004340001077983 */ /* 0x000f640000100800 */
[----:B------:R0:W1:Y:S01]  /*26810*/  MUFU.EX2 R6, R2 ;  /* 0x0000000200067308 */ /* 0x0000620000000800 */
[C---:B---3--:R-:W-:Y:S01]  /*26820*/  HMMA.16816.F32 R16, R24.reuse, R20, R16 ;  /* 0x000000141810723c */ /* 0x048fe20000001810 */
[----:B0-----:R-:W-:Y:S11]  /*26830*/  IMAD.MOV.U32 R2, RZ, RZ, R21 ;  /* 0x000000ffff027224 */ /* 0x001ff600078e0015 */
[----:B------:R-:W-:Y:S11]  /*26840*/  @!UPT UIADD3 URZ, URZ, URZ, URZ ;  /* 0x0000003f3f3ff290 */ /* 0x000ff6000fffe03f */
[----:B------:R-:W-:Y:S01]  /*26850*/  STL.64 [R1+0x1d0], R16 ;  /* 0x0001d01001007387 */ /* 0x000fe20000100a00 */
[----:B------:R0:W-:Y:S03]  /*26860*/  STL.64 [R1+0x1d8], R18 ;  /* 0x0001d81201007387 */ /* 0x0001e60000100a00 */
[----:B0-----:R-:W3:Y:S01]  /*26870*/  LDL.LU.64 R18, [R1+0x1ae8] ;  /* 0x001ae80001127983 */ /* 0x001ee20000300a00 */
[----:B------:R-:W2:Y:S02]  /*26880*/  LDL.LU.64 R16, [R1+0x1ae0] ;  /* 0x001ae00001107983 */ /* 0x000ea40000300a00 */
[----:B------:R-:W2:Y:S02]  /*26890*/  LDL.LU.64 R22, [R1+0x1ad8] ;  /* 0x001ad80001167983 */ /* 0x000ea40000300a00 */
[----:B------:R-:W2:Y:S02]  /*268a0*/  LDL.LU.64 R20, [R1+0x1ad0] ;  /* 0x001ad00001147983 */ /* 0x000ea40000300a00 */
[----:B------:R-:W-:Y:S01]  /*268b0*/  FMUL R0, R0, 1.4426950216293334961 ;  /* 0x3fb8aa3b00007820 */ /* 0x000fe20000400000 */
[----:B-1----:R-:W-:Y:S01]  /*268c0*/  STL [R1+0x3e0], R6 ;  /* 0x0003e00601007387 */ /* 0x002fe20000100800 */
[----:B-----5:R-:W-:Y:S02]  /*268d0*/  STL.64 [R1+0x1ac8], R6 ;  /* 0x001ac80601007387 */ /* 0x020fe40000100a00 */
[----:B------:R0:W-:Y:S02]  /*268e0*/  STL.64 [R1+0x1ac0], R4 ;  /* 0x001ac00401007387 */ /* 0x0001e40000100a00 */
[----:B------:R-:W1:Y:S01]  /*268f0*/  MUFU.EX2 R0, R0 ;  /* 0x0000000000007308 */ /* 0x000e620000000800 */
[----:B0-----:R-:W5:Y:S01]  /*26900*/  LDL.LU R4, [R1+0x3b0] ;  /* 0x0003b00001047983 */ /* 0x001f620000300800 */
[----:B------:R-:W5:Y:S02]  /*26910*/  LDL.LU R5, [R1+0x3b4] ;  /* 0x0003b40001057983 */ /* 0x000f640000300800 */
[----:B------:R-:W5:Y:S02]  /*26920*/  LDL.LU R6, [R1+0x3b8] ;  /* 0x0003b80001067983 */ /* 0x000f640000300800 */
[----:B------:R-:W5:Y:S01]  /*26930*/  LDL.LU R7, [R1+0x3bc] ;  /* 0x0003bc0001077983 */ /* 0x000f620000300800 */
[----:B--2---:R-:W-:Y:S11]  /*26940*/  HMMA.16816.F32 R8, R24, R20, R8 ;  /* 0x000000141808723c */ /* 0x004ff60000001808 */
[----:B------:R-:W-:Y:S11]  /*26950*/  @!UPT UIADD3 URZ, URZ, URZ, URZ ;  /* 0x0000003f3f3ff290 */ /* 0x000ff6000fffe03f */
[----:B------:R-:W-:Y:S01]  /*26960*/  @!UPT UIADD3 URZ, URZ, URZ, URZ ;  /* 0x0000003f3f3ff290 */ /* 0x000fe2000fffe03f */
[----:B------:R0:W-:Y:S01]  /*26970*/  STL.64 [R1+0x1c0], R8 ;  /* 0x0001c00801007387 */ /* 0x0001e20000100a00 */
[----:B------:R2:W-:Y:S03]  /*26980*/  STL.64 [R1+0x1c8], R10 ;  /* 0x0001c80a01007387 */ /* 0x0005e60000100a00 */
[----:B0-----:R-:W3:Y:S01]  /*26990*/  LDL.LU R8, [R1+0x3a0] ;  /* 0x0003a00001087983 */ /* 0x001ee20000300800 */
[----:B------:R-:W3:Y:S02]  /*269a0*/  LDL.LU R9, [R1+0x3a4] ;  /* 0x0003a40001097983 */ /* 0x000ee40000300800 */
[----:B--2---:R-:W2:Y:S02]  /*269b0*/  LDL.LU R10, [R1+0x3a8] ;  /* 0x0003a800010a7983 */ /* 0x004ea40000300800 */
[----:B------:R-:W2:Y:S01]  /*269c0*/  LDL.LU R11, [R1+0x3ac] ;  /* 0x0003ac00010b7983 */ /* 0x000ea20000300800 */
[----:B------:R0:W-:Y:S04]  /*269d0*/  STL.64 [R1+0x19a0], R22 ;  /* 0x0019a01601007387 */ /* 0x0001e80000100a00 */
[----:B0-----:R-:W2:Y:S04]  /*269e0*/  LDL R22, [R1+0x430] ;  /* 0x0004300001167983 */ /* 0x001ea80000100800 */
[----:B------:R-:W2:Y:S01]  /*269f0*/  LDL R23, [R1+0x440] ;  /* 0x0004400001177983 */ /* 0x000ea20000100800 */
[----:B------:R0:W-:Y:S02]  /*26a00*/  STL.64 [R1+0x1998], R20 ;  /* 0x0019981401007387 */ /* 0x0001e40000100a00 */
[----:B-1----:R-:W-:Y:S01]  /*26a10*/  STL [R1+0x3d0], R0 ;  /* 0x0003d00001007387 */ /* 0x002fe20000100800 */
[----:B0-----:R-:W3:Y:S01]  /*26a20*/  LDL.LU R20, [R1+0x130] ;  /* 0x0001300001147983 */ /* 0x001ee20000300800 */
[----:B----4-:R-:W-:-:S03]  /*26a30*/  MOV R21, R29 ;  /* 0x0000001d00157202 */ /* 0x010fc60000000f00 */
[----:B--2---:R-:W-:Y:S04]  /*26a40*/  STL.64 [R1+0x1a88], R22 ;  /* 0x001a881601007387 */ /* 0x004fe80000100a00 */
[----:B---3--:R0:W-:Y:S04]  /*26a50*/  STL.64 [R1+0x1a80], R20 ;  /* 0x001a801401007387 */ /* 0x0081e80000100a00 */
[----:B0-----:R-:W2:Y:S01]  /*26a60*/  LDL.LU R20, [R1+0x370] ;  /* 0x0003700001147983 */ /* 0x001ea20000300800 */
[----:B------:R-:W2:Y:S02]  /*26a70*/  LDL.LU R21, [R1+0x374] ;  /* 0x0003740001157983 */ /* 0x000ea40000300800 */
[----:B------:R-:W3:Y:S02]  /*26a80*/  LDL.LU R22, [R1+0x378] ;  /* 0x0003780001167983 */ /* 0x000ee40000300800 */
[----:B------:R-:W3:Y:S01]  /*26a90*/  LDL.LU R23, [R1+0x37c] ;  /* 0x00037c0001177983 */ /* 0x000ee20000300800 */
[C---:B-----5:R-:W-:Y:S01]  /*26aa0*/  HMMA.16816.F32 R4, R24.reuse, R16, R4 ;  /* 0x000000101804723c */ /* 0x060fe20000001804 */
[----:B---3--:R-:W-:Y:S01]  /*26ab0*/  STL.64 [R1+0x1a98], R22 ;  /* 0x001a981601007387 */ /* 0x008fe20000100a00 */
[----:B--2---:R0:W-:Y:S03]  /*26ac0*/  STL.64 [R1+0x1a90], R20 ;  /* 0x001a901401007387 */ /* 0x0041e60000100a00 */
[----:B0-----:R-:W2:Y:S01]  /*26ad0*/  LDL.LU R20, [R1+0x380] ;  /* 0x0003800001147983 */ /* 0x001ea20000300800 */
[----:B------:R-:W2:Y:S02]  /*26ae0*/  LDL.LU R21, [R1+0x384] ;  /* 0x0003840001157983 */ /* 0x000ea40000300800 */
[----:B------:R-:W3:Y:S02]  /*26af0*/  LDL.LU R22, [R1+0x388] ;  /* 0x0003880001167983 */ /* 0x000ee40000300800 */
[----:B------:R-:W3:Y:S11]  /*26b00*/  LDL.LU R23, [R1+0x38c] ;  /* 0x00038c0001177983 */ /* 0x000ef60000300800 */
[----:B------:R-:W-:Y:S03]  /*26b10*/  @!UPT UIADD3 URZ, URZ, URZ, URZ ;  /* 0x0000003f3f3ff290 */ /* 0x000fe6000fffe03f */
[----:B------:R-:W-:Y:S01]  /*26b20*/  IMAD.MOV.U32 R14, RZ, RZ, R6 ;  /* 0x000000ffff0e7224 */ /* 0x000fe200078e0006 */
[----:B------:R-:W-:Y:S01]  /*26b30*/  MOV R15, R7 ;  /* 0x00000007000f7202 */ /* 0x000fe20000000f00 */
[----:B---3--:R-:W-:Y:S01]  /*26b40*/  STL.64 [R1+0x1aa8], R22 ;  /* 0x001aa81601007387 */ /* 0x008fe20000100a00 */
[----:B--2---:R0:W-:Y:S03]  /*26b50*/  STL.64 [R1+0x1aa0], R20 ;  /* 0x001aa01401007387 */ /* 0x0041e60000100a00 */
[----:B0-----:R-:W2:Y:S01]  /*26b60*/  LDL.LU R20, [R1+0x390] ;  /* 0x0003900001147983 */ /* 0x001ea20000300800 */
[----:B------:R-:W2:Y:S02]  /*26b70*/  LDL.LU R21, [R1+0x394] ;  /* 0x0003940001157983 */ /* 0x000ea40000300800 */
[----:B------:R-:W2:Y:S02]  /*26b80*/  LDL.LU R22, [R1+0x398] ;  /* 0x0003980001167983 */ /* 0x000ea40000300800 */
[----:B------:R-:W2:Y:S01]  /*26b90*/  LDL.LU R23, [R1+0x39c] ;  /* 0x00039c0001177983 */ /* 0x000ea20000300800 */
[----:B------:R0:W-:Y:S01]  /*26ba0*/  STL.64 [R1+0x1b0], R4 ;  /* 0x0001b00401007387 */ /* 0x0001e20000100a00 */
[----:B------:R-:W3:Y:S03]  /*26bb0*/  LDL.LU.64 R6, [R1+0x1ac8] ;  /* 0x001ac80001067983 */ /* 0x000ee60000300a00 */
[----:B0-----:R-:W4:Y:S01]  /*26bc0*/  LDL.LU.64 R4, [R1+0x1ac0] ;  /* 0x001ac00001047983 */ /* 0x001f220000300a00 */
[----:B------:R-:W-:Y:S02]  /*26bd0*/  STL.64 [R1+0x1990], R18 ;  /* 0x0019901201007387 */ /* 0x000fe40000100a00 */
[----:B------:R0:W-:Y:S02]  /*26be0*/  STL.64 [R1+0x1988], R16 ;  /* 0x0019881001007387 */ /* 0x0001e40000100a00 */
[----:B0-----:R-:W5:Y:S01]  /*26bf0*/  LDL.LU R16, [R1+0x360] ;  /* 0x0003600001107983 */ /* 0x001f620000300800 */
[----:B------:R-:W5:Y:S02]  /*26c00*/  LDL.LU R17, [R1+0x364] ;  /* 0x0003640001117983 */ /* 0x000f640000300800 */
[----:B------:R-:W5:Y:S02]  /*26c10*/  LDL.LU R18, [R1+0x368] ;  /* 0x0003680001127983 */ /* 0x000f640000300800 */
[----:B------:R-:W5:Y:S01]  /*26c20*/  LDL.LU R19, [R1+0x36c] ;  /* 0x00036c0001137983 */ /* 0x000f620000300800 */
[C---:B----4-:R-:W-:Y:S11]  /*26c30*/  HMMA.16816.F32 R8, R24.reuse, R4, R8 ;  /* 0x000000041808723c */ /* 0x050ff60000001808 */
[----:B------:R-:W-:Y:S11]  /*26c40*/  @!UPT UIADD3 URZ, URZ, URZ, URZ ;  /* 0x0000003f3f3ff290 */ /* 0x000ff6000fffe03f */
[----:B------:R-:W-:Y:S01]  /*26c50*/  @!UPT UIADD3 URZ, URZ, URZ, URZ ;  /* 0x0000003f3f3ff290 */ /* 0x000fe2000fffe03f */
[----:B------:R-:W-:Y:S01]  /*26c60*/  STL.64 [R1+0x1a0], R8 ;  /* 0x0001a00801007387 */ /* 0x000fe20000100a00 */
[----:B------:R0:W-:Y:S03]  /*26c70*/  STL.64 [R1+0x1a8], R10 ;  /* 0x0001a80a01007387 */ /* 0x0001e60000100a00 */
[----:B0-----:R-:W4:Y:S01]  /*26c80*/  LDL.LU.64 R10, [R1+0x1ab8] ;  /* 0x001ab800010a7983 */ /* 0x001f220000300a00 */
[----:B------:R-:W2:Y:S02]  /*26c90*/  LDL.LU.64 R8, [R1+0x1ab0] ;  /* 0x001ab00001087983 */ /* 0x000ea40000300a00 */
[C---:B--2---:R-:W-:Y:S11]  /*26ca0*/  HMMA.16816.F32 R20, R24.reuse, R8, R20 ;  /* 0x000000081814723c */ /* 0x044ff60000001814 */
[----:B------:R-:W-:Y:S11]  /*26cb0*/  @!UPT UIADD3 URZ, URZ, URZ, URZ ;  /* 0x0000003f3f3ff290 */ /* 0x000ff6000fffe03f */
[----:B------:R-:W-:Y:S01]  /*26cc0*/  @!UPT UIADD3 URZ, URZ, URZ, URZ ;  /* 0x0000003f3f3ff290 */ /* 0x000fe2000fffe03f */
[----:B------:R-:W-:Y:S01]  /*26cd0*/  STL.64 [R1+0x190], R20 ;  /* 0x0001901401007387 */ /* 0x000fe20000100a00 */
[----:B------:R0:W-:Y:S03]  /*26ce0*/  STL.64 [R1+0x198], R22 ;  /* 0x0001981601007387 */ /* 0x0001e60000100a00 */
[----:B0-----:R-:W2:Y:S01]  /*26cf0*/  LDL.LU.64 R22, [R1+0x1aa8] ;  /* 0x001aa80001167983 */ /* 0x001ea20000300a00 */
[----:B------:R-:W2:Y:S02]  /*26d00*/  LDL.LU.64 R20, [R1+0x1aa0] ;  /* 0x001aa00001147983 */ /* 0x000ea40000300a00 */
[----:B----4-:R0:W-:Y:S02]  /*26d10*/  STL.64 [R1+0x1968], R10 ;  /* 0x0019680a01007387 */ /* 0x0101e40000100a00 */
[----:B0-----:R-:W4:Y:S04]  /*26d20*/  LDL R10, [R1+0x438] ;  /* 0x00043800010a7983 */ /* 0x001f280000100800 */
[----:B------:R-:W3:Y:S01]  /*26d30*/  LDL R11, [R1+0x3f0] ;  /* 0x0003f000010b7983 */ /* 0x000ee20000100800 */
[----:B------:R0:W-:Y:S03]  /*26d40*/  STL.64 [R1+0x1960], R8 ;  /* 0x0019600801007387 */ /* 0x0001e60000100a00 */
[----:B0-----:R-:W4:Y:S01]  /*26d50*/  LDL R9, [R1+0x43c] ;  /* 0x00043c0001097983 */ /* 0x001f220000100800 */
[C---:B--2---:R-:W-:Y:S11]  /*26d60*/  HMMA.16816.F32 R20, R24.reuse, R12, R20 ;  /* 0x0000000c1814723c */ /* 0x044ff60000001814 */
[----:B------:R-:W-:Y:S11]  /*26d70*/  @!UPT UIADD3 URZ, URZ, URZ, URZ ;  /* 0x0000003f3f3ff290 */ /* 0x000ff6000fffe03f */
[----:B------:R-:W-:Y:S01]  /*26d80*/  @!UPT UIADD3 URZ, URZ, URZ, URZ ;  /* 0x0000003f3f3ff290 */ /* 0x000fe2000fffe03f */
[----:B------:R-:W-:Y:S01]  /*26d90*/  STL.64 [R1+0x180], R20 ;  /* 0x0001801401007387 */ /* 0x000fe20000100a00 */
[----:B------:R0:W-:Y:S03]  /*26da0*/  STL.64 [R1+0x188], R22 ;  /* 0x0001881601007387 */ /* 0x0001e60000100a00 */
[----:B0-----:R-:W2:Y:S01]  /*26db0*/  LDL.LU.64 R22, [R1+0x1a98] ;  /* 0x001a980001167983 */ /* 0x001ea20000300a00 */
[----:B------:R-:W2:Y:S02]  /*26dc0*/  LDL.LU.64 R20, [R1+0x1a90] ;  /* 0x001a900001147983 */ /* 0x000ea40000300a00 */
[----:B------:R-:W-:Y:S02]  /*26dd0*/  STL.64 [R1+0x1950], R14 ;  /* 0x0019500e01007387 */ /* 0x000fe40000100a00 */
[----:B------:R0:W-:Y:S02]  /*26de0*/  STL.64 [R1+0x1948], R12 ;  /* 0x0019480c01007387 */ /* 0x0001e40000100a00 */
[----:B0-----:R-:W2:Y:S02]  /*26df0*/  LDL.LU.64 R12, [R1+0xa0] ;  /* 0x0000a000010c7983 */ /* 0x001ea40000300a00 */
[----:B--2---:R-:W-:Y:S02]  /*26e00*/  HMMA.16816.F32 R24, R24, R12, R20 ;  /* 0x0000000c1818723c */ /* 0x004fe40000001814 */
[----:B------:R-:W2:Y:S01]  /*26e10*/  LDL.LU.64 R22, [R1+0x1a88] ;  /* 0x001a880001167983 */ /* 0x000ea20000300a00 */
[----:B------:R-:W5:Y:S11]  /*26e20*/  LDL.LU.64 R20, [R1+0x1a80] ;  /* 0x001a800001147983 */ /* 0x000f760000300a00 */
[----:B------:R-:W-:Y:S09]  /*26e30*/  @!UPT UIADD3 URZ, URZ, URZ, URZ ;  /* 0x0000003f3f3ff290 */ /* 0x000ff2000fffe03f */
[----:B------:R4:W-:Y:S01]  /*26e40*/  STL.64 [R1+0x90], R24 ;  /* 0x0000901801007387 */ /* 0x0009e20000100a00 */
[----:B------:R3:W-:Y:S01]  /*26e50*/  STL.64 [R1+0x98], R26 ;  /* 0x0000981a01007387 */ /* 0x0007e20000100a00 */
[----:B----4-:R-:W-:Y:S02]  /*26e60*/  F2FP.PACK_AB R24, R9, R10 ;  /* 0x0000000a0918723e */ /* 0x010fe400000000ff */
[----:B---3--:R-:W-:Y:S02]  /*26e70*/  F2FP.PACK_AB R27, R0, R6 ;  /* 0x00000006001b723e */ /* 0x008fe400000000ff */
[----:B--2---:R-:W-:Y:S02]  /*26e80*/  F2FP.PACK_AB R25, R11, R22 ;  /* 0x000000160b19723e */ /* 0x004fe400000000ff */
[----:B------:R-:W-:-:S07]  /*26e90*/  F2FP.PACK_AB R26, R23, R7 ;  /* 0x00000007171a723e */ /* 0x000fce00000000ff */
[----:B-----5:R-:W-:Y:S11]  /*26ea0*/  HMMA.16816.F32 R8, R24, R20, R16 ;  /* 0x000000141808723c */ /* 0x020ff60000001810 */
[----:B------:R-:W-:Y:S11]  /*26eb0*/  @!UPT UIADD3 URZ, URZ, URZ, URZ ;  /* 0x0000003f3f3ff290 */ /* 0x000ff6000fffe03f */
[----:B------:R-:W-:Y:S01]  /*26ec0*/  @!UPT UIADD3 URZ, URZ, URZ, URZ ;  /* 0x0000003f3f3ff290 */ /* 0x000fe2000fffe03f */
[----:B------:R-:W-:Y:S01]  /*26ed0*/  STL.64 [R1+0x170], R8 ;  /* 0x0001700801007387 */ /* 0x000fe20000100a00 */
[----:B------:R-:W2:Y:S02]  /*26ee0*/  LDL.LU R16, [R1+0x2c0] ;  /* 0x0002c00001107983 */ /* 0x000ea40000300800 */
[----:B------:R-:W2:Y:S02]  /*26ef0*/  LDL.LU R17, [R1+0x2c4] ;  /* 0x0002c40001117983 */ /* 0x000ea40000300800 */
[----:B------:R-:W3:Y:S01]  /*26f00*/  LDL.LU R18, [R1+0x2c8] ;  /* 0x0002c80001127983 */ /* 0x000ee20000300800 */
[----:B------:R-:W3:Y:S01]  /*26f10*/  LDL.LU R19, [R1+0x2cc] ;  /* 0x0002cc0001137983 */ /* 0x000ee20000300800 */
[----:B------:R-:W-:-:S03]  /*26f20*/  IMAD.MOV.U32 R21, RZ, RZ, R2 ;  /* 0x000000ffff157224 */ /* 0x000fc600078e0002 */
[----:B---3--:R-:W-:Y:S01]  /*26f30*/  STL.64 [R1+0x19b0], R18 ;  /* 0x0019b01201007387 */ /* 0x008fe20000100a00 */
[----:B--2---:R-:W-:Y:S02]  /*26f40*/  STL.64 [R1+0x19a8], R16 ;  /* 0x0019a81001007387 */ /* 0x004fe40000100a00 */
[----:B------:R-:W2:Y:S02]  /*26f50*/  LDL.LU R20, [R1] ;  /* 0x0000000001147983 */ /* 0x000ea40000300800 */
[----:B--2---:R0:W-:Y:S04]  /*26f60*/  STL.64 [R1+0x19b8], R20 ;  /* 0x0019b81401007387 */ /* 0x0041e80000100a00 */
[----:B0-----:R-:W2:Y:S01]  /*26f70*/  LDL.LU R20, [R1+0x10] ;  /* 0x0000100001147983 */ /* 0x001ea20000300800 */
[----:B------:R-:W-:-:S02]  /*26f80*/  MOV R21, R28 ;  /* 0x0000001c00157202 */ /* 0x000fc40000000f00 */
[----:B------:R-:W3:Y:S03]  /*26f90*/  LDL.LU R28, [R1+0x1a7c] ;  /* 0x001a7c00011c7983 */ /* 0x000ee60000300800 */
[----:B--2---:R0:W-:Y:S01]  /*26fa0*/  STL.64 [R1+0x19d0], R20 ;  /* 0x0019d01401007387 */ /* 0x0041e20000100a00 */
[----:B------:R-:W2:Y:S02]  /*26fb0*/  LDL.LU R16, [R1+0x2d0] ;  /* 0x0002d00001107983 */ /* 0x000ea40000300800 */
[----:B------:R-:W2:Y:S02]  /*26fc0*/  LDL.LU R17, [R1+0x2d4] ;  /* 0x0002d40001117983 */ /* 0x000ea40000300800 */
[----:B------:R-:W4:Y:S01]  /*26fd0*/  LDL.LU R18, [R1+0x2d8] ;  /* 0x0002d80001127983 */ /* 0x000f220000300800 */
[----:B------:R-:W4:Y:S04]  /*26fe0*/  LDL.LU R19, [R1+0x2dc] ;  /* 0x0002dc0001137983 */ /* 0x000f280000300800 */
[----:B0-----:R-:W5:Y:S01]  /*26ff0*/  LDL.LU R20, [R1+0x20] ;  /* 0x0000200001147983 */ /* 0x001f620000300800 */
[----:B---3--:R-:W-:-:S02]  /*27000*/  IMAD.MOV.U32 R21, RZ, RZ, R28 ;  /* 0x000000ffff157224 */ /* 0x008fc400078e001c */
[----:B------:R-:W3:Y:S03]  /*27010*/  LDL.LU R28, [R1+0x1a78] ;  /* 0x001a7800011c7983 */ /* 0x000ee60000300800 */
[----:B-----5:R-:W-:Y:S01]  /*27020*/  STL.64 [R1+0x19e8], R20 ;  /* 0x0019e81401007387 */ /* 0x020fe20000100a00 */
[----:B----4-:R-:W-:Y:S02]  /*27030*/  STL.64 [R1+0x19c8], R18 ;  /* 0x0019c81201007387 */ /* 0x010fe40000100a00 */
[----:B--2---:R0:W-:Y:S02]  /*27040*/  STL.64 [R1+0x19c0], R16 ;  /* 0x0019c01001007387 */ /* 0x0041e40000100a00 */
[----:B0-----:R-:W2:Y:S01]  /*27050*/  LDL.LU R16, [R1+0x2e0] ;  /* 0x0002e00001107983 */ /* 0x001ea20000300800 */
[----:B------:R-:W2:Y:S02]  /*27060*/  LDL.LU R17, [R1+0x2e4] ;  /* 0x0002e40001117983 */ /* 0x000ea40000300800 */
[----:B------:R-:W4:Y:S02]  /*27070*/  LDL.LU R18, [R1+0x2e8] ;  /* 0x0002e80001127983 */ /* 0x000f240000300800 */
[----:B------:R-:W4:Y:S01]  /*27080*/  LDL.LU R19, [R1+0x2ec] ;  /* 0x0002ec0001137983 */ /* 0x000f220000300800 */
[----:B------:R-:W5:Y:S01]  /*27090*/  LDL.LU R20, [R1+0x30] ;  /* 0x0000300001147983 */ /* 0x000f620000300800 */
[----:B---3--:R-:W-:-:S02]  /*270a0*/  MOV R21, R28 ;  /* 0x0000001c00157202 */ /* 0x008fc40000000f00 */
        /* <DEDUP_REMOVED lines=19> */
[----:B------:R-:W5:Y:S03]  /*271e0*/  LDL.LU R21, [R1+0x54] ;  /* 0x0000540001157983 */ /* 0x000f660000300800 */
[----:B-----5:R0:W-:Y:S04]  /*271f0*/  STL.64 [R1+0x1a30], R20 ;  /* 0x001a301401007387 */ /* 0x0201e80000100a00 */
[----:B0-----:R-:W5:Y:S01]  /*27200*/  LDL.LU R20, [R1+0x60] ;  /* 0x0000600001147983 */ /* 0x001f620000300800 */
        /* <DEDUP_REMOVED lines=10> */
[----:B------:R-:W5:Y:S02]  /*272b0*/  LDL.LU R21, [R1+0x74] ;  /* 0x0000740001157983 */ /* 0x000f640000300800 */
[----:B------:R-:W-:Y:S01]  /*272c0*/  IMAD.MOV.U32 R29, RZ, RZ, R12 ;  /* 0x000000ffff1d7224 */ /* 0x000fe200078e000c */
[----:B------:R-:W-:Y:S01]  /*272d0*/  MOV R3, R13 ;  /* 0x0000000d00037202 */ /* 0x000fe20000000f00 */
[----:B---3--:R-:W-:Y:S01]  /*272e0*/  IMAD.MOV.U32 R13, RZ, RZ, R28 ;  /* 0x000000ffff0d7224 */ /* 0x008fe200078e001c */
[----:B-----5:R0:W-:Y:S01]  /*272f0*/  STL.64 [R1+0x1a60], R20 ;  /* 0x001a601401007387 */ /* 0x0201e20000100a00 */
[----:B------:R-:W3:Y:S02]  /*27300*/  LDL.LU R12, [R1+0x80] ;  /* 0x00008000010c7983 */ /* 0x000ee40000300800 */
[----:B------:R-:W5:Y:S01]  /*27310*/  LDL.LU R28, [R1+0x1a68] ;  /* 0x001a6800011c7983 */ /* 0x000f620000300800 */
[----:B0-----:R-:W3:Y:S01]  /*27320*/  LDL.LU R20, [R1+0x350] ;  /* 0x0003500001147983 */ /* 0x001ee20000300800 */
        /* <DEDUP_REMOVED lines=14> */
[----:B------:R-:W4:Y:S02]  /*27410*/  LDL.LU R19, [R1+0x33c] ;  /* 0x00033c0001137983 */ /* 0x000f240000300800 */
[----:B------:R-:W-:Y:S01]  /*27420*/  IMAD.MOV.U32 R6, RZ, RZ, R10 ;  /* 0x000000ffff067224 */ /* 0x000fe200078e000a */
[----:B------:R-:W-:Y:S01]  /*27430*/  MOV R7, R11 ;  /* 0x0000000b00077202 */ /* 0x000fe20000000f00 */
[----:B----4-:R-:W-:Y:S01]  /*27440*/  STL.64 [R1+0x1a58], R18 ;  /* 0x001a581201007387 */ /* 0x010fe20000100a00 */
[----:B--2---:R0:W-:Y:S03]  /*27450*/  STL.64 [R1+0x1a50], R16 ;  /* 0x001a501001007387 */ /* 0x0041e60000100a00 */
[----:B0-----:R-:W2:Y:S01]  /*27460*/  LDL.LU R16, [R1+0x340] ;  /* 0x0003400001107983 */ /* 0x001ea20000300800 */
[----:B------:R-:W2:Y:S02]  /*27470*/  LDL.LU R17, [R1+0x344] ;  /* 0x0003440001117983 */ /* 0x000ea40000300800 */
[----:B------:R-:W2:Y:S02]  /*27480*/  LDL.LU R18, [R1+0x348] ;  /* 0x0003480001127983 */ /* 0x000ea40000300800 */
[----:B------:R-:W2:Y:S01]  /*27490*/  LDL.LU R19, [R1+0x34c] ;  /* 0x00034c0001137983 */ /* 0x000ea20000300800 */
[----:B------:R-:W4:Y:S01]  /*274a0*/  LDL.LU R8, [R1+0x220] ;  /* 0x0002200001087983 */ /* 0x000f220000300800 */
[----:B------:R-:W4:Y:S02]  /*274b0*/  LDL.LU R9, [R1+0x224] ;  /* 0x0002240001097983 */ /* 0x000f240000300800 */
[----:B------:R-:W2:Y:S02]  /*274c0*/  LDL.LU R10, [R1+0x228] ;  /* 0x00022800010a7983 */ /* 0x000ea40000300800 */
[----:B------:R-:W2:Y:S01]  /*274d0*/  LDL.LU R11, [R1+0x22c] ;  /* 0x00022c00010b7983 */ /* 0x000ea20000300800 */
[C---:B---3--:R-:W-:Y:S01]  /*274e0*/  HMMA.16816.F32 R12, R24.reuse, R12, R20 ;  /* 0x0000000c180c723c */ /* 0x048fe20000001814 */
[----:B--2---:R-:W-:Y:S01]  /*274f0*/  STL.64 [R1+0x1980], R10 ;  /* 0x0019800a01007387 */ /* 0x004fe20000100a00 */
[----:B----4-:R0:W-:Y:S03]  /*27500*/  STL.64 [R1+0x1978], R8 ;  /* 0x0019780801007387 */ /* 0x0101e60000100a00 */
[----:B0-----:R-:W2:Y:S01]  /*27510*/  LDL.LU R8, [R1+0x2b0] ;  /* 0x0002b00001087983 */ /* 0x001ea20000300800 */
[----:B------:R-:W2:Y:S02]  /*27520*/  LDL.LU R9, [R1+0x2b4] ;  /* 0x0002b40001097983 */ /* 0x000ea40000300800 */
[----:B------:R-:W2:Y:S02]  /*27530*/  LDL.LU R10, [R1+0x2b8] ;  /* 0x0002b800010a7983 */ /* 0x000ea40000300800 */
[----:B------:R-:W2:Y:S01]  /*27540*/  LDL.LU R11, [R1+0x2bc] ;  /* 0x0002bc00010b7983 */ /* 0x000ea20000300800 */
[----:B------:R-:W-:Y:S01]  /*27550*/  STL [R1+0x1874], R7 ;  /* 0x0018740701007387 */ /* 0x000fe20000100800 */
[----:B------:R-:W-:Y:S02]  /*27560*/  STL [R1+0x1870], R6 ;  /* 0x0018700601007387 */ /* 0x000fe40000100800 */
[----:B------:R-:W3:Y:S09]  /*27570*/  LDL.LU.64 R20, [R1+0x1a60] ;  /* 0x001a600001147983 */ /* 0x000ef20000300a00 */
[----:B------:R0:W-:Y:S01]  /*27580*/  STL.64 [R1+0x160], R12 ;  /* 0x0001600c01007387 */ /* 0x0001e20000100a00 */
[----:B------:R1:W-:Y:S04]  /*27590*/  STL.64 [R1+0x168], R14 ;  /* 0x0001680e01007387 */ /* 0x0003e80000100a00 */
[----:B0-----:R-:W4:Y:S01]  /*275a0*/  LDL.LU R12, [R1+0x210] ;  /* 0x00021000010c7983 */ /* 0x001f220000300800 */
[----:B------:R-:W4:Y:S02]  /*275b0*/  LDL.LU R13, [R1+0x214] ;  /* 0x00021400010d7983 */ /* 0x000f240000300800 */
[----:B-1----:R-:W4:Y:S02]  /*275c0*/  LDL.LU R14, [R1+0x218] ;  /* 0x00021800010e7983 */ /* 0x002f240000300800 */
[----:B------:R-:W4:Y:S01]  /*275d0*/  LDL.LU R15, [R1+0x21c] ;  /* 0x00021c00010f7983 */ /* 0x000f220000300800 */
[----:B------:R-:W2:Y:S01]  /*275e0*/  LDL.LU R0, [R1+0x690] ;  /* 0x0006900001007983 */ /* 0x000ea20000300800 */
[----:B---3--:R-:W-:Y:S03]  /*275f0*/  HMMA.16816.F32 R20, R24, R20, R16 ;  /* 0x000000141814723c */ /* 0x008fe60000001810 */
[----:B------:R-:W3:Y:S01]  /*27600*/  LDL.LU.64 R18, [R1+0x1a58] ;  /* 0x001a580001127983 */ /* 0x000ee20000300a00 */
[----:B------:R-:W3:Y:S11]  /*27610*/  LDL.LU.64 R16, [R1+0x1a50] ;  /* 0x001a500001107983 */ /* 0x000ef60000300a00 */
[----:B------:R-:W-:Y:S08]  /*27620*/  @!UPT UIADD3 URZ, URZ, URZ, URZ ;  /* 0x0000003f3f3ff290 */ /* 0x000ff0000fffe03f */
[----:B------:R0:W-:Y:S04]  /*27630*/  STL.64 [R1+0x150], R20 ;  /* 0x0001501401007387 */ /* 0x0001e80000100a00 */
[----:B0-----:R-:W3:Y:S01]  /*27640*/  LDL.LU.64 R20, [R1+0x1a48] ;  /* 0x001a480001147983 */ /* 0x001ee20000300a00 */
[----:B------:R-:W-:Y:S01]  /*27650*/  MOV R7, R22 ;  /* 0x0000001600077202 */ /* 0x000fe20000000f00 */
[----:B------:R-:W-:-:S05]  /*27660*/  IMAD.MOV.U32 R6, RZ, RZ, R23 ;  /* 0x000000ffff067224 */ /* 0x000fca00078e0017 */
[----:B------:R-:W-:Y:S01]  /*27670*/  STL [R1+0x187c], R6 ;  /* 0x00187c0601007387 */ /* 0x000fe20000100800 */
[----:B------:R-:W-:Y:S01]  /*27680*/  STL [R1+0x1878], R7 ;  /* 0x0018780701007387 */ /* 0x000fe20000100800 */
[C---:B---3--:R-:W-:Y:S02]  /*27690*/  HMMA.16816.F32 R20, R24.reuse, R20, R16 ;  /* 0x000000141814723c */ /* 0x048fe40000001810 */
[----:B------:R-:W3:Y:S01]  /*276a0*/  LDL.LU.64 R18, [R1+0x1a40] ;  /* 0x001a400001127983 */ /* 0x000ee20000300a00 */
[----:B------:R-:W3:Y:S11]  /*276b0*/  LDL.LU.64 R16, [R1+0x1a38] ;  /* 0x001a380001107983 */ /* 0x000ef60000300a00 */
[----:B------:R-:W-:Y:S09]  /*276c0*/  @!UPT UIADD3 URZ, URZ, URZ, URZ ;  /* 0x0000003f3f3ff290 */ /* 0x000ff2000fffe03f */
[----:B------:R0:W-:Y:S01]  /*276d0*/  STL.64 [R1+0x140], R20 ;  /* 0x0001401401007387 */ /* 0x0001e20000100a00 */
[----:B------:R3:W-:Y:S03]  /*276e0*/  STL.64 [R1+0x148], R22 ;  /* 0x0001481601007387 */ /* 0x0007e60000100a00 */
[----:B0-----:R-:W3:Y:S02]  /*276f0*/  LDL.LU.64 R20, [R1+0x1a30] ;  /* 0x001a300001147983 */ /* 0x001ee40000300a00 */
        /* <DEDUP_REMOVED lines=20> */
[----:B0-----:R-:W3:Y:S01]  /*27840*/  LDL.LU.64 R20, [R1+0x19e8] ;  /* 0x0019e80001147983 */ /* 0x001ee20000300a00 */
[----:B------:R-:W2:Y:S01]  /*27850*/  LDL.LU R2, [R1+0x684] ;  /* 0x0006840001027983 */ /* 0x000ea20000300800 */
        /* <DEDUP_REMOVED lines=18> */
[----:B------:R-:W-:Y:S01]  /*27980*/  STL.64 [R1+0xd0], R20 ;  /* 0x0000d01401007387 */ /* 0x000fe20000100a00 */
[----:B------:R0:W-:Y:S03]  /*27990*/  STL.64 [R1+0xd8], R22 ;  /* 0x0000d81601007387 */ /* 0x0001e60000100a00 */
[----:B0-----:R-:W2:Y:S01]  /*279a0*/  LDL.LU.64 R22, [R1+0x19a0] ;  /* 0x0019a00001167983 */ /* 0x001ea20000300a00 */
[----:B------:R-:W3:Y:S02]  /*279b0*/  LDL.LU.64 R20, [R1+0x1998] ;  /* 0x0019980001147983 */ /* 0x000ee40000300a00 */
[C---:B---3--:R-:W-:Y:S11]  /*279c0*/  HMMA.16816.F32 R16, R24.reuse, R20, R16 ;  /* 0x000000141810723c */ /* 0x048ff60000001810 */
[----:B------:R-:W-:Y:S11]  /*279d0*/  @!UPT UIADD3 URZ, URZ, URZ, URZ ;  /* 0x0000003f3f3ff290 */ /* 0x000ff6000fffe03f */
[----:B------:R-:W-:Y:S01]  /*279e0*/  @!UPT UIADD3 URZ, URZ, URZ, URZ ;  /* 0x0000003f3f3ff290 */ /* 0x000fe2000fffe03f */
[----:B------:R-:W-:Y:S01]  /*279f0*/  STL.64 [R1+0xc0], R16 ;  /* 0x0000c01001007387 */ /* 0x000fe20000100a00 */
[----:B------:R0:W-:Y:S03]  /*27a00*/  STL.64 [R1+0xc8], R18 ;  /* 0x0000c81201007387 */ /* 0x0001e60000100a00 */
[----:B0-----:R-:W3:Y:S01]  /*27a10*/  LDL.LU.64 R18, [R1+0x1990] ;  /* 0x0019900001127983 */ /* 0x001ee20000300a00 */
[----:B------:R-:W3:Y:S02]  /*27a20*/  LDL.LU.64 R16, [R1+0x1988] ;  /* 0x0019880001107983 */ /* 0x000ee40000300a00 */
[----:B--2---:R0:W-:Y:S02]  /*27a30*/  STL.64 [R1+0x18f0], R22 ;  /* 0x0018f01601007387 */ /* 0x0041e40000100a00 */
[----:B------:R-:W2:Y:S01]  /*27a40*/  LDL.LU R20, [R1+0x250] ;  /* 0x0002500001147983 */ /* 0x000ea20000300800 */
[----:B------:R-:W2:Y:S04]  /*27a50*/  LDL.LU R21, [R1+0x254] ;  /* 0x0002540001157983 */ /* 0x000ea80000300800 */
[----:B0-----:R-:W2:Y:S01]  /*27a60*/  LDL.LU R22, [R1+0x258] ;  /* 0x0002580001167983 */ /* 0x001ea20000300800 */
[----:B------:R-:W2:Y:S01]  /*27a70*/  LDL.LU R23, [R1+0x25c] ;  /* 0x00025c0001177983 */ /* 0x000ea20000300800 */
[C---:B---3--:R-:W-:Y:S11]  /*27a80*/  HMMA.16816.F32 R8, R24.reuse, R16, R8 ;  /* 0x000000101808723c */ /* 0x048ff60000001808 */
[----:B------:R-:W-:Y:S11]  /*27a90*/  @!UPT UIADD3 URZ, URZ, URZ, URZ ;  /* 0x0000003f3f3ff290 */ /* 0x000ff6000fffe03f */
[----:B------:R-:W-:Y:S01]  /*27aa0*/  @!UPT UIADD3 URZ, URZ, URZ, URZ ;  /* 0x0000003f3f3ff290 */ /* 0x000fe2000fffe03f */
[----:B------:R-:W-:Y:S01]  /*27ab0*/  STL.64 [R1+0xb0], R8 ;  /* 0x0000b00801007387 */ /* 0x000fe20000100a00 */
[----:B------:R0:W-:Y:S03]  /*27ac0*/  STL.64 [R1+0xb8], R10 ;  /* 0x0000b80a01007387 */ /* 0x0001e60000100a00 */
[----:B0-----:R-:W3:Y:S01]  /*27ad0*/  LDL.LU.64 R10, [R1+0x1980] ;  /* 0x00198000010a7983 */ /* 0x001ee20000300a00 */
[----:B------:R-:W3:Y:S02]  /*27ae0*/  LDL.LU.64 R8, [R1+0x1978] ;  /* 0x0019780001087983 */ /* 0x000ee40000300a00 */
[----:B------:R-:W-:Y:S01]  /*27af0*/  STL.64 [R1+0x18a8], R18 ;  /* 0x0018a81201007387 */ /* 0x000fe20000100a00 */
[----:B------:R-:W-:Y:S02]  /*27b00*/  MOV R16, R29 ;  /* 0x0000001d00107202 */ /* 0x000fe40000000f00 */
[----:B------:R-:W2:Y:S01]  /*27b10*/  LDL.LU R29, [R1+0x1970] ;  /* 0x00197000011d7983 */ /* 0x000ea20000300800 */
[C---:B---3--:R-:W-:Y:S03]  /*27b20*/  HMMA.16816.F32 R4, R24.reuse, R4, R8 ;  /* 0x000000041804723c */ /* 0x048fe60000001808 */
[----:B------:R-:W3:Y:S01]  /*27b30*/  LDL.LU.64 R10, [R1+0x1968] ;  /* 0x00196800010a7983 */ /* 0x000ee20000300a00 */
[----:B------:R-:W4:Y:S11]  /*27b40*/  LDL.LU.64 R8, [R1+0x1960] ;  /* 0x0019600001087983 */ /* 0x000f360000300a00 */
[----:B------:R-:W-:Y:S08]  /*27b50*/  @!UPT UIADD3 URZ, URZ, URZ, URZ ;  /* 0x0000003f3f3ff290 */ /* 0x000ff0000fffe03f */
[----:B------:R0:W-:Y:S01]  /*27b60*/  STL.64 [R1+0x220], R4 ;  /* 0x0002200401007387 */ /* 0x0001e20000100a00 */
[----:B------:R2:W-:Y:S03]  /*27b70*/  STL.64 [R1+0x228], R6 ;  /* 0x0002280601007387 */ /* 0x0005e60000100a00 */
[----:B0-----:R-:W3:Y:S01]  /*27b80*/  LDL.LU R4, [R1+0x698] ;  /* 0x0006980001047983 */ /* 0x001ee20000300800 */
[----:B------:R-:W3:Y:S01]  /*27b90*/  LDL.LU R5, [R1+0x694] ;  /* 0x0006940001057983 */ /* 0x000ee20000300800 */
[----:B--2---:R-:W-:Y:S01]  /*27ba0*/  MOV R7, R29 ;  /* 0x0000001d00077202 */ /* 0x004fe20000000f00 */
[C---:B----4-:R-:W-:Y:S01]  /*27bb0*/  HMMA.16816.F32 R12, R24.reuse, R8, R12 ;  /* 0x00000008180c723c */ /* 0x050fe2000000180c */
[----:B---3--:R0:W-:Y:S04]  /*27bc0*/  STL.64 [R1+0x1940], R4 ;  /* 0x0019400401007387 */ /* 0x0081e80000100a00 */
[----:B0-----:R-:W2:Y:S01]  /*27bd0*/  LDL.LU R4, [R1+0x2a0] ;  /* 0x0002a00001047983 */ /* 0x001ea20000300800 */
[----:B------:R-:W2:Y:S02]  /*27be0*/  LDL.LU R5, [R1+0x2a4] ;  /* 0x0002a40001057983 */ /* 0x000ea40000300800 */
[----:B------:R-:W2:Y:S02]  /*27bf0*/  LDL.LU R6, [R1+0x2a8] ;  /* 0x0002a80001067983 */ /* 0x000ea40000300800 */
[----:B------:R-:W3:Y:S11]  /*27c00*/  LDL.LU R29, [R1+0x1958] ;  /* 0x00195800011d7983 */ /* 0x000ef60000300800 */
[----:B------:R-:W-:Y:S02]  /*27c10*/  @!UPT UIADD3 URZ, URZ, URZ, URZ ;  /* 0x0000003f3f3ff290 */ /* 0x000fe4000fffe03f */
[----:B------:R-:W-:Y:S01]  /*27c20*/  STL.64 [R1+0x210], R12 ;  /* 0x0002100c01007387 */ /* 0x000fe20000100a00 */
[----:B------:R0:W-:Y:S03]  /*27c30*/  STL.64 [R1+0x218], R14 ;  /* 0x0002180e01007387 */ /* 0x0001e60000100a00 */
[----:B0-----:R-:W4:Y:S01]  /*27c40*/  LDL.LU.64 R14, [R1+0x1950] ;  /* 0x00195000010e7983 */ /* 0x001f220000300a00 */
[----:B------:R-:W3:Y:S02]  /*27c50*/  LDL.LU.64 R12, [R1+0x1948] ;  /* 0x00194800010c7983 */ /* 0x000ee40000300a00 */
[----:B------:R-:W-:Y:S02]  /*27c60*/  IMAD.MOV.U32 R17, RZ, RZ, R3 ;  /* 0x000000ffff117224 */ /* 0x000fe400078e0003 */
[----:B------:R-:W4:Y:S01]  /*27c70*/  LDL.LU R9, [R1+0x674] ;  /* 0x0006740001097983 */ /* 0x000f220000300800 */
[----:B------:R-:W-:Y:S04]  /*27c80*/  STL.64 [R1+0x18e0], R10 ;  /* 0x0018e00a01007387 */ /* 0x000fe80000100a00 */
[C---:B--2---:R-:W-:Y:S08]  /*27c90*/  HMMA.16816.F32 R16, R24.reuse, R16, R4 ;  /* 0x000000101810723c */ /* 0x044ff00000001804 */
[----:B---3--:R-:W-:Y:S11]  /*27ca0*/  HMMA.16816.F32 R20, R24, R12, R20 ;  /* 0x0000000c1814723c */ /* 0x008ff60000001814 */
[----:B------:R-:W-:Y:S05]  /*27cb0*/  @!UPT UIADD3 URZ, URZ, URZ, URZ ;  /* 0x0000003f3f3ff290 */ /* 0x000fea000fffe03f */
[----:B------:R-:W-:Y:S01]  /*27cc0*/  MOV R3, R19 ;  /* 0x0000001300037202 */ /* 0x000fe20000000f00 */
[----:B------:R-:W-:Y:S02]  /*27cd0*/  IMAD.MOV.U32 R13, RZ, RZ, R18 ;  /* 0x000000ffff0d7224 */ /* 0x000fe400078e0012 */
[----:B-----5:R-:W-:-:S04]  /*27ce0*/  IMAD.MOV.U32 R18, RZ, RZ, R28 ;  /* 0x000000ffff127224 */ /* 0x020fc800078e001c */
[----:B------:R0:W-:Y:S01]  /*27cf0*/  STL.64 [R1+0x250], R20 ;  /* 0x0002501401007387 */ /* 0x0001e20000100a00 */
[----:B------:R-:W-:Y:S03]  /*27d00*/  STL.64 [R1+0x258], R22 ;  /* 0x0002581601007387 */ /* 0x000fe60000100a00 */
[----:B0-----:R-:W2:Y:S01]  /*27d10*/  LDL.LU R20, [R1+0x68c] ;  /* 0x00068c0001147983 */ /* 0x001ea20000300800 */
[----:B------:R-:W3:Y:S02]  /*27d20*/  LDL.LU.64 R4, [R1+0x1940] ;  /* 0x0019400001047983 */ /* 0x000ee40000300a00 */
[----:B------:R0:W-:Y:S02]  /*27d30*/  STL.64 [R1+0x2a0], R16 ;  /* 0x0002a01001007387 */ /* 0x0001e40000100a00 */
[----:B------:R-:W5:Y:S01]  /*27d40*/  LDL.LU R21, [R1+0x67c] ;  /* 0x00067c0001157983 */ /* 0x000f620000300800 */
[----:B------:R1:W-:Y:S01]  /*27d50*/  STL [R1+0x16fc], R3 ;  /* 0x0016fc0301007387 */ /* 0x0003e20000100800 */
[----:B------:R-:W-:Y:S02]  /*27d60*/  STL [R1+0x16f8], R13 ;  /* 0x0016f80d01007387 */ /* 0x000fe40000100800 */
[----:B----4-:R4:W-:Y:S02]  /*27d70*/  STL.64 [R1+0x18e8], R14 ;  /* 0x0018e80e01007387 */ /* 0x0109e40000100a00 */
[----:B------:R-:W2:Y:S01]  /*27d80*/  LDL.LU R6, [R1+0x680] ;  /* 0x0006800001067983 */ /* 0x000ea20000300800 */
[----:B0-----:R-:W4:Y:S01]  /*27d90*/  LDL.LU R16, [R1+0x290] ;  /* 0x0002900001107983 */ /* 0x001f220000300800 */
[----:B------:R-:W4:Y:S02]  /*27da0*/  LDL.LU R17, [R1+0x294] ;  /* 0x0002940001117983 */ /* 0x000f240000300800 */
[----:B------:R-:W3:Y:S02]  /*27db0*/  LDL.LU R28, [R1+0x193c] ;  /* 0x00193c00011c7983 */ /* 0x000ee40000300800 */
[----:B------:R-:W4:Y:S01]  /*27dc0*/  LDL.LU R19, [R1+0x29c] ;  /* 0x00029c0001137983 */ /* 0x000f220000300800 */
[----:B------:R-:W4:Y:S01]  /*27dd0*/  LDL.LU.64 R22, [R1+0x138] ;  /* 0x0001380001167983 */ /* 0x000f220000300a00 */
[----:B------:R-:W-:-:S02]  /*27de0*/  FADD R0, R0, -R29 ;  /* 0x8000001d00007221 */ /* 0x000fc40000000000 */
[----:B------:R-:W-:Y:S02]  /*27df0*/  FADD R2, R2, -R29 ;  /* 0x8000001d02027221 */ /* 0x000fe40000000000 */
[----:B------:R-:W-:-:S04]  /*27e00*/  FMUL R0, R0, 1.4426950216293334961 ;  /* 0x3fb8aa3b00007820 */ /* 0x000fc80000400000 */
[----:B------:R0:W-:Y:S02]  /*27e10*/  MUFU.EX2 R7, R0 ;  /* 0x0000000000077308 */ /* 0x0001e40000000800 */
[----:B0-----:R-:W-:Y:S02]  /*27e20*/  FMUL R0, R2, 1.4426950216293334961 ;  /* 0x3fb8aa3b02007820 */ /* 0x001fe40000400000 */
[----:B------:R-:W-:-:S04]  /*27e30*/  FADD R2, R9, -R29 ;  /* 0x8000001d09027221 */ /* 0x000fc80000000000 */
[----:B------:R0:W1:Y:S02]  /*27e40*/  MUFU.EX2 R8, R0 ;  /* 0x0000000000087308 */ /* 0x0000640000000800 */
[----:B0-----:R-:W-:-:S06]  /*27e50*/  FMUL R0, R2, 1.4426950216293334961 ;  /* 0x3fb8aa3b02007820 */ /* 0x001fcc0000400000 */
[----:B-1----:R-:W0:Y:S01]  /*27e60*/  MUFU.EX2 R3, R0 ;  /* 0x0000000000037308 */ /* 0x002e220000000800 */
[----:B------:R-:W-:Y:S01]  /*27e70*/  F2FP.PACK_AB R25, R8, R7 ;  /* 0x000000070819723e */ /* 0x000fe200000000ff */
[----:B------:R-:W-:Y:S01]  /*27e80*/  STL [R1+0x3a4], R7 ;  /* 0x0003a40701007387 */ /* 0x000fe20000100800 */
[----:B------:R-:W-:Y:S03]  /*27e90*/  STL [R1+0x3b0], R8 ;  /* 0x0003b00801007387 */ /* 0x000fe60000100800 */
[----:B0-----:R-:W-:Y:S01]  /*27ea0*/  STL [R1+0x3b8], R3 ;  /* 0x0003b80301007387 */ /* 0x001fe20000100800 */
[----:B---3--:R-:W-:-:S04]  /*27eb0*/  FADD R2, R4, -R28 ;  /* 0x8000001c04027221 */ /* 0x008fc80000000000 */
[----:B------:R-:W-:Y:S02]  /*27ec0*/  FMUL R0, R2, 1.4426950216293334961 ;  /* 0x3fb8aa3b02007820 */ /* 0x000fe40000400000 */
[--C-:B------:R-:W-:Y:S02]  /*27ed0*/  FADD R2, R5, -R28.reuse ;  /* 0x8000001c05027221 */ /* 0x100fe40000000000 */
[----:B------:R0:W-:Y:S02]  /*27ee0*/  MUFU.EX2 R10, R0 ;  /* 0x00000000000a7308 */ /* 0x0001e40000000800 */
[----:B0-----:R-:W-:Y:S02]  /*27ef0*/  FMUL R0, R2, 1.4426950216293334961 ;  /* 0x3fb8aa3b02007820 */ /* 0x001fe40000400000 */
[----:B--2---:R-:W-:-:S04]  /*27f00*/  FADD R2, R20, -R28 ;  /* 0x8000001c14027221 */ /* 0x004fc80000000000 */
[----:B------:R0:W1:Y:S02]  /*27f10*/  MUFU.EX2 R11, R0 ;  /* 0x00000000000b7308 */ /* 0x0000640000000800 */
[----:B0-----:R-:W-:Y:S02]  /*27f20*/  FMUL R0, R2, 1.4426950216293334961 ;  /* 0x3fb8aa3b02007820 */ /* 0x001fe40000400000 */
[----:B-----5:R-:W-:-:S04]  /*27f30*/  FADD R2, R21, -R28 ;  /* 0x8000001c15027221 */ /* 0x020fc80000000000 */
[----:B------:R0:W-:Y:S02]  /*27f40*/  MUFU.EX2 R5, R0 ;  /* 0x0000000000057308 */ /* 0x0001e40000000800 */
[----:B0-----:R-:W-:Y:S02]  /*27f50*/  FMUL R0, R2, 1.4426950216293334961 ;  /* 0x3fb8aa3b02007820 */ /* 0x001fe40000400000 */
[----:B------:R-:W-:-:S04]  /*27f60*/  FADD R2, R6, -R29 ;  /* 0x8000001d06027221 */ /* 0x000fc80000000000 */
[----:B------:R0:W2:Y:S02]  /*27f70*/  MUFU.EX2 R6, R0 ;  /* 0x0000000000067308 */ /* 0x0000a40000000800 */
[----:B0-----:R-:W-:-:S06]  /*27f80*/  FMUL R0, R2, 1.4426950216293334961 ;  /* 0x3fb8aa3b02007820 */ /* 0x001fcc0000400000 */
[----:B------:R-:W0:Y:S01]  /*27f90*/  MUFU.EX2 R4, R0 ;  /* 0x0000000000047308 */ /* 0x000e220000000800 */
[----:B-1----:R-:W-:Y:S02]  /*27fa0*/  F2FP.PACK_AB R24, R11, R10 ;  /* 0x0000000a0b18723e */ /* 0x002fe400000000ff */
[----:B--2---:R-:W-:Y:S02]  /*27fb0*/  F2FP.PACK_AB R26, R6, R5 ;  /* 0x00000005061a723e */ /* 0x004fe400000000ff */
[----:B0-----:R-:W-:-:S07]  /*27fc0*/  F2FP.PACK_AB R27, R4, R3 ;  /* 0x00000003041b723e */ /* 0x001fce00000000ff */
[----:B----4-:R-:W-:Y:S01]  /*27fd0*/  HMMA.16816.F32 R12, R24, R22, R16 ;  /* 0x00000016180c723c */ /* 0x010fe20000001810 */
[----:B------:R-:W-:Y:S01]  /*27fe0*/  STL [R1+0x3a0], R10 ;  /* 0x0003a00a01007387 */ /* 0x000fe20000100800 */
[----:B------:R-:W2:Y:S02]  /*27ff0*/  LDL R9, [R1+0x408] ;  /* 0x0004080001097983 */ /* 0x000ea40000100800 */
[----:B------:R-:W-:Y:S02]  /*28000*/  STL [R1+0x1818], R28 ;  /* 0x0018181c01007387 */ /* 0x000fe40000100800 */
[----:B------:R-:W-:Y:S01]  /*28010*/  STL [R1+0x3a8], R11 ;  /* 0x0003a80b01007387 */ /* 0x000fe20000100800 */
[----:B------:R-:W-:Y:S01]  /*28020*/  STL [R1+0x181c], R29 ;  /* 0x00181c1d01007387 */ /* 0x000fe20000100800 */
[----:B------:R-:W-:Y:S02]  /*28030*/  STL [R1+0x3b4], R5 ;  /* 0x0003b40501007387 */ /* 0x000fe40000100800 */
[----:B------:R-:W-:Y:S02]  /*28040*/  STL [R1+0x3bc], R6 ;  /* 0x0003bc0601007387 */ /* 0x000fe40000100800 */
[----:B------:R-:W-:Y:S11]  /*28050*/  STL [R1+0x3ac], R4 ;  /* 0x0003ac0401007387 */ /* 0x000ff60000100800 */
[----:B------:R-:W-:Y:S01]  /*28060*/  STL.64 [R1+0x290], R12 ;  /* 0x0002900c01007387 */ /* 0x000fe20000100a00 */
[----:B------:R0:W-:Y:S03]  /*28070*/  STL.64 [R1+0x298], R14 ;  /* 0x0002980e01007387 */ /* 0x0001e60000100a00 */
[----:B0-----:R-:W3:Y:S04]  /*28080*/  LDL R14, [R1+0x38] ;  /* 0x00003800010e7983 */ /* 0x001ee80000100800 */
[----:B------:R-:W3:Y:S01]  /*28090*/  LDL R15, [R1+0x3c] ;  /* 0x00003c00010f7983 */ /* 0x000ee20000100800 */
[----:B------:R-:W4:Y:S02]  /*280a0*/  LDL.LU R17, [R1+0x6ac] ;  /* 0x0006ac0001117983 */ /* 0x000f240000300800 */
[----:B------:R-:W5:Y:S01]  /*280b0*/  LDL.LU R18, [R1+0x6a0] ;  /* 0x0006a00001127983 */ /* 0x000f620000300800 */
[----:B---3--:R0:W-:Y:S04]  /*280c0*/  STL.64 [R1+0x18f8], R14 ;  /* 0x0018f80e01007387 */ /* 0x0081e80000100a00 */
[----:B0-----:R-:W3:Y:S04]  /*280d0*/  LDL.LU.64 R14, [R1+0x48] ;  /* 0x00004800010e7983 */ /* 0x001ee80000300a00 */
[----:B---3--:R0:W-:Y:S04]  /*280e0*/  STL.64 [R1+0x1900], R14 ;  /* 0x0019000e01007387 */ /* 0x0081e80000100a00 */
[----:B0-----:R-:W3:Y:S04]  /*280f0*/  LDL R14, [R1+0x58] ;  /* 0x00005800010e7983 */ /* 0x001ee80000100800 */
[----:B------:R-:W3:Y:S01]  /*28100*/  LDL R15, [R1+0x5c] ;  /* 0x00005c00010f7983 */ /* 0x000ee20000100800 */
[----:B------:R-:W2:Y:S03]  /*28110*/  LDL.LU R11, [R1+0x6a8] ;  /* 0x0006a800010b7983 */ /* 0x000ea60000300800 */
[----:B---3--:R0:W-:Y:S04]  /*28120*/  STL.64 [R1+0x1918], R14 ;  /* 0x0019180e01007387 */ /* 0x0081e80000100a00 */
[----:B0-----:R-:W3:Y:S04]  /*28130*/  LDL.LU.64 R14, [R1+0x68] ;  /* 0x00006800010e7983 */ /* 0x001ee80000300a00 */
[----:B---3--:R0:W-:Y:S04]  /*28140*/  STL.64 [R1+0x1920], R14 ;  /* 0x0019200e01007387 */ /* 0x0081e80000100a00 */
[----:B0-----:R-:W3:Y:S01]  /*28150*/  LDL.LU.64 R14, [R1+0x78] ;  /* 0x00007800010e7983 */ /* 0x001ee20000300a00 */
[----:B------:R-:W-:Y:S01]  /*28160*/  MOV R6, R22 ;  /* 0x0000001600067202 */ /* 0x000fe20000000f00 */
[----:B------:R-:W-:-:S02]  /*28170*/  IMAD.MOV.U32 R7, RZ, RZ, R23 ;  /* 0x000000ffff077224 */ /* 0x000fc400078e0017 */
[----:B---3--:R0:W-:Y:S04]  /*28180*/  STL.64 [R1+0x1928], R14 ;  /* 0x0019280e01007387 */ /* 0x0081e80000100a00 */
[----:B0-----:R-:W3:Y:S04]  /*28190*/  LDL R14, [R1+0x88] ;  /* 0x00008800010e7983 */ /* 0x001ee80000100800 */
[----:B------:R-:W3:Y:S01]  /*281a0*/  LDL R15, [R1+0x8c] ;  /* 0x00008c00010f7983 */ /* 0x000ee20000100800 */
[----:B------:R-:W3:Y:S02]  /*281b0*/  LDL.LU R20, [R1+0x200] ;  /* 0x0002000001147983 */ /* 0x000ee40000300800 */
[----:B------:R-:W3:Y:S02]  /*281c0*/  LDL.LU R21, [R1+0x204] ;  /* 0x0002040001157983 */ /* 0x000ee40000300800 */
[----:B------:R-:W3:Y:S01]  /*281d0*/  LDL.LU R22, [R1+0x208] ;  /* 0x0002080001167983 */ /* 0x000ee20000300800 */
[----:B------:R-:W3:Y:S01]  /*281e0*/  LDL.LU R23, [R1+0x20c] ;  /* 0x00020c0001177983 */ /* 0x000ee20000300800 */
[----:B------:R-:W3:Y:S02]  /*281f0*/  LDL.LU R8, [R1+0x6a4] ;  /* 0x0006a40001087983 */ /* 0x000ee40000300800 */
[----:B--2---:R-:W-:Y:S01]  /*28200*/  STL [R1+0x1938], R11 ;  /* 0x0019380b01007387 */ /* 0x004fe20000100800 */
[----:B---3--:R0:W-:Y:S04]  /*28210*/  STL.64 [R1+0x1930], R8 ;  /* 0x0019300801007387 */ /* 0x0081e80000100a00 */
[----:B0-----:R-:W2:Y:S01]  /*28220*/  LDL.LU R8, [R1+0x280] ;  /* 0x0002800001087983 */ /* 0x001ea20000300800 */
[----:B------:R-:W2:Y:S02]  /*28230*/  LDL.LU R9, [R1+0x284] ;  /* 0x0002840001097983 */ /* 0x000ea40000300800 */
[----:B------:R-:W2:Y:S02]  /*28240*/  LDL.LU R10, [R1+0x288] ;  /* 0x00028800010a7983 */ /* 0x000ea40000300800 */
[----:B------:R-:W2:Y:S01]  /*28250*/  LDL.LU R11, [R1+0x28c] ;  /* 0x00028c00010b7983 */ /* 0x000ea20000300800 */
[----:B------:R-:W-:Y:S01]  /*28260*/  STL.64 [R1+0x1910], R22 ;  /* 0x0019101601007387 */ /* 0x000fe20000100a00 */
[----:B------:R0:W-:Y:S03]  /*28270*/  STL.64 [R1+0x1908], R20 ;  /* 0x0019081401007387 */ /* 0x0001e60000100a00 */
[----:B0-----:R-:W3:Y:S01]  /*28280*/  LDL.LU R20, [R1+0x240] ;  /* 0x0002400001147983 */ /* 0x001ee20000300800 */
[----:B------:R-:W3:Y:S02]  /*28290*/  LDL.LU R21, [R1+0x244] ;  /* 0x0002440001157983 */ /* 0x000ee40000300800 */
[----:B------:R-:W3:Y:S02]  /*282a0*/  LDL.LU R22, [R1+0x248] ;  /* 0x0002480001167983 */ /* 0x000ee40000300800 */
[----:B------:R-:W3:Y:S01]  /*282b0*/  LDL.LU R23, [R1+0x24c] ;  /* 0x00024c0001177983 */ /* 0x000ee20000300800 */
[----:B------:R-:W3:Y:S01]  /*282c0*/  LDL.LU R19, [R1+0x6c0] ;  /* 0x0006c00001137983 */ /* 0x000ee20000300800 */
[----:B------:R-:W3:Y:S02]  /*282d0*/  LDL R16, [R1+0x404] ;  /* 0x0004040001107983 */ /* 0x000ee40000100800 */
[----:B------:R-:W-:Y:S02]  /*282e0*/  STL [R1+0x1884], R7 ;  /* 0x0018840701007387 */ /* 0x000fe40000100800 */
[----:B------:R0:W-:Y:S01]  /*282f0*/  STL [R1+0x1880], R6 ;  /* 0x0018800601007387 */ /* 0x0001e20000100800 */
[----:B------:R-:W3:Y:S01]  /*28300*/  LDL.LU R4, [R1+0x270] ;  /* 0x0002700001047983 */ /* 0x000ee20000300800 */
[----:B------:R-:W3:Y:S03]  /*28310*/  LDL.LU R5, [R1+0x274] ;  /* 0x0002740001057983 */ /* 0x000ee60000300800 */
[----:B0-----:R-:W3:Y:S01]  /*28320*/  LDL.LU R6, [R1+0x278] ;  /* 0x0002780001067983 */ /* 0x001ee20000300800 */
[----:B------:R-:W3:Y:S01]  /*28330*/  LDL.LU R7, [R1+0x27c] ;  /* 0x00027c0001077983 */ /* 0x000ee20000300800 */
[C---:B--2---:R-:W-:Y:S02]  /*28340*/  HMMA.16816.F32 R12, R24.reuse, R14, R8 ;  /* 0x0000000e180c723c */ /* 0x044fe40000001808 */
[----:B------:R-:W2:Y:S01]  /*28350*/  LDL.LU R11, [R1+0x1938] ;  /* 0x00193800010b7983 */ /* 0x000ea20000300800 */
[----:B------:R-:W4:Y:S11]  /*28360*/  LDL.LU.64 R8, [R1+0x1930] ;  /* 0x0019300001087983 */ /* 0x000f360000300a00 */
[----:B------:R-:W-:Y:S09]  /*28370*/  @!UPT UIADD3 URZ, URZ, URZ, URZ ;  /* 0x0000003f3f3ff290 */ /* 0x000ff2000fffe03f */
[----:B------:R-:W-:Y:S01]  /*28380*/  STL.64 [R1+0x280], R12 ;  /* 0x0002800c01007387 */ /* 0x000fe20000100a00 */
[----:B------:R0:W-:Y:S03]  /*28390*/  STL.64 [R1+0x288], R14 ;  /* 0x0002880e01007387 */ /* 0x0001e60000100a00 */
[----:B0-----:R-:W3:Y:S01]  /*283a0*/  LDL.LU.64 R14, [R1+0x1928] ;  /* 0x00192800010e7983 */ /* 0x001ee20000300a00 */
[----:B----4-:R-:W-:Y:S01]  /*283b0*/  FADD R0, R17, -R9 ;  /* 0x8000000911007221 */ /* 0x010fe20000000000 */
[----:B---3--:R-:W-:Y:S11]  /*283c0*/  HMMA.16816.F32 R4, R24, R14, R4 ;  /* 0x0000000e1804723c */ /* 0x008ff60000001804 */
[----:B------:R-:W-:Y:S11]  /*283d0*/  @!UPT UIADD3 URZ, URZ, URZ, URZ ;  /* 0x0000003f3f3ff290 */ /* 0x000ff6000fffe03f */
[----:B------:R-:W-:Y:S01]  /*283e0*/  @!UPT UIADD3 URZ, URZ, URZ, URZ ;  /* 0x0000003f3f3ff290 */ /* 0x000fe2000fffe03f */
[----:B------:R-:W-:Y:S01]  /*283f0*/  STL.64 [R1+0x270], R4 ;  /* 0x0002700401007387 */ /* 0x000fe20000100a00 */
[----:B------:R0:W-:Y:S02]  /*28400*/  STL.64 [R1+0x278], R6 ;  /* 0x0002780601007387 */ /* 0x0001e40000100a00 */
[----:B0-----:R-:W-:Y:S01]  /*28410*/  IMAD.MOV.U32 R6, RZ, RZ, R15 ;  /* 0x000000ffff067224 */ /* 0x001fe200078e000f */
[----:B------:R-:W-:Y:S02]  /*28420*/  MOV R7, R14 ;  /* 0x0000000e00077202 */ /* 0x000fe40000000f00 */
[----:B------:R-:W3:Y:S01]  /*28430*/  LDL.LU.64 R14, [R1+0x1920] ;  /* 0x00192000010e7983 */ /* 0x000ee20000300a00 */
[----:B------:R-:W4:Y:S02]  /*28440*/  LDL.LU R17, [R1+0x6bc] ;  /* 0x0006bc0001117983 */ /* 0x000f240000300800 */
[----:B------:R0:W-:Y:S02]  /*28450*/  STL [R1+0x188c], R6 ;  /* 0x00188c0601007387 */ /* 0x0001e40000100800 */
[----:B------:R1:W-:Y:S01]  /*28460*/  STL [R1+0x1888], R7 ;  /* 0x0018880701007387 */ /* 0x0003e20000100800 */
[----:B------:R-:W3:Y:S01]  /*28470*/  LDL.LU R4, [R1+0x260] ;  /* 0x0002600001047983 */ /* 0x000ee20000300800 */
[----:B------:R-:W3:Y:S03]  /*28480*/  LDL.LU R5, [R1+0x264] ;  /* 0x0002640001057983 */ /* 0x000ee60000300800 */
[----:B0-----:R-:W3:Y:S01]  /*28490*/  LDL.LU R6, [R1+0x268] ;  /* 0x0002680001067983 */ /* 0x001ee20000300800 */
[----:B-1----:R-:W3:Y:S02]  /*284a0*/  LDL.LU R7, [R1+0x26c] ;  /* 0x00026c0001077983 */ /* 0x002ee40000300800 */
[----:B------:R-:W-:-:S06]  /*284b0*/  FMUL R0, R0, 1.4426950216293334961 ;  /* 0x3fb8aa3b00007820 */ /* 0x000fcc0000400000 */
[----:B------:R-:W0:Y:S01]  /*284c0*/  MUFU.EX2 R0, R0 ;  /* 0x0000000000007308 */ /* 0x000e220000000800 */
[----:B---3--:R-:W-:Y:S11]  /*284d0*/  HMMA.16816.F32 R4, R24, R14, R4 ;  /* 0x0000000e1804723c */ /* 0x008ff60000001804 */
[----:B------:R-:W-:Y:S11]  /*284e0*/  @!UPT UIADD3 URZ, URZ, URZ, URZ ;  /* 0x0000003f3f3ff290 */ /* 0x000ff6000fffe03f */
[----:B------:R-:W-:Y:S01]  /*284f0*/  @!UPT UIADD3 URZ, URZ, URZ, URZ ;  /* 0x0000003f3f3ff290 */ /* 0x000fe2000fffe03f */
[----:B------:R-:W-:Y:S01]  /*28500*/  STL.64 [R1+0x260], R4 ;  /* 0x0002600401007387 */ /* 0x000fe20000100a00 */
[----:B0-----:R-:W-:Y:S02]  /*28510*/  STL [R1+0x39c], R0 ;  /* 0x00039c0001007387 */ /* 0x001fe40000100800 */
[----:B------:R0:W-:Y:S02]  /*28520*/  STL.64 [R1+0x268], R6 ;  /* 0x0002680601007387 */ /* 0x0001e40000100a00 */
[----:B0-----:R-:W-:Y:S01]  /*28530*/  MOV R6, R14 ;  /* 0x0000000e00067202 */ /* 0x001fe20000000f00 */
[----:B------:R-:W-:Y:S02]  /*28540*/  IMAD.MOV.U32 R7, RZ, RZ, R15 ;  /* 0x000000ffff077224 */ /* 0x000fe400078e000f */
[----:B------:R-:W3:Y:S01]  /*28550*/  LDL.LU.64 R14, [R1+0x1918] ;  /* 0x00191800010e7983 */ /* 0x000ee20000300a00 */
[----:B--2---:R-:W-:-:S04]  /*28560*/  FADD R2, R11, -R9 ;  /* 0x800000090b027221 */ /* 0x004fc80000000000 */
[----:B------:R-:W-:-:S06]  /*28570*/  FMUL R0, R2, 1.4426950216293334961 ;  /* 0x3fb8aa3b02007820 */ /* 0x000fcc0000400000 */
[----:B------:R-:W0:Y:S01]  /*28580*/  MUFU.EX2 R0, R0 ;  /* 0x0000000000007308 */ /* 0x000e220000000800 */
[----:B------:R-:W-:Y:S01]  /*28590*/  STL [R1+0x1894], R7 ;  /* 0x0018940701007387 */ /* 0x000fe20000100800 */
[----:B------:R1:W-:Y:S02]  /*285a0*/  STL [R1+0x1890], R6 ;  /* 0x0018900601007387 */ /* 0x0003e40000100800 */
[----:B------:R-:W2:Y:S02]  /*285b0*/  LDL.LU R4, [R1+0x230] ;  /* 0x0002300001047983 */ /* 0x000ea40000300800 */
[----:B------:R-:W2:Y:S01]  /*285c0*/  LDL.LU R5, [R1+0x234] ;  /* 0x0002340001057983 */ /* 0x000ea20000300800 */
[----:B-1----:R-:W2:Y:S01]  /*285d0*/  LDL.LU R6, [R1+0x238] ;  /* 0x0002380001067983 */ /* 0x002ea20000300800 */
[----:B------:R-:W2:Y:S01]  /*285e0*/  LDL.LU R7, [R1+0x23c] ;  /* 0x00023c0001077983 */ /* 0x000ea20000300800 */
[----:B---3--:R-:W-:Y:S02]  /*285f0*/  HMMA.16816.F32 R12, R24, R14, R20 ;  /* 0x0000000e180c723c */ /* 0x008fe40000001814 */
[----:B------:R-:W3:Y:S01]  /*28600*/  LDL.LU.64 R22, [R1+0x1910] ;  /* 0x0019100001167983 */ /* 0x000ee20000300a00 */
[----:B0-----:R-:W-:Y:S02]  /*28610*/  STL [R1+0x394], R0 ;  /* 0x0003940001007387 */ /* 0x001fe40000100800 */
[----:B------:R-:W3:Y:S11]  /*28620*/  LDL.LU.64 R20, [R1+0x1908] ;  /* 0x0019080001147983 */ /* 0x000ef60000300a00 */
[----:B------:R-:W-:Y:S07]  /*28630*/  @!UPT UIADD3 URZ, URZ, URZ, URZ ;  /* 0x0000003f3f3ff290 */ /* 0x000fee000fffe03f */
[----:B------:R-:W-:Y:S01]  /*28640*/  STL.64 [R1+0x240], R12 ;  /* 0x0002400c01007387 */ /* 0x000fe20000100a00 */
[----:B------:R0:W-:Y:S03]  /*28650*/  STL.64 [R1+0x248], R14 ;  /* 0x0002480e01007387 */ /* 0x0001e60000100a00 */
[----:B0-----:R-:W2:Y:S01]  /*28660*/  LDL.LU.64 R14, [R1+0x1900] ;  /* 0x00190000010e7983 */ /* 0x001ea20000300a00 */
[----:B------:R-:W-:Y:S02]  /*28670*/  FADD R2, R8, -R9 ;  /* 0x8000000908027221 */ /* 0x000fe40000000000 */
[----:B------:R-:W3:Y:S02]  /*28680*/  LDL.LU.64 R10, [R1+0x28] ;  /* 0x00002800010a7983 */ /* 0x000ee40000300a00 */
[----:B------:R-:W-:-:S06]  /*28690*/  FMUL R0, R2, 1.4426950216293334961 ;  /* 0x3fb8aa3b02007820 */ /* 0x000fcc0000400000 */
[----:B------:R-:W0:Y:S02]  /*286a0*/  MUFU.EX2 R0, R0 ;  /* 0x0000000000007308 */ /* 0x000e240000000800 */
[----:B0-----:R-:W-:Y:S01]  /*286b0*/  STL [R1+0x398], R0 ;  /* 0x0003980001007387 */ /* 0x001fe20000100800 */
[----:B--2---:R-:W-:Y:S11]  /*286c0*/  HMMA.16816.F32 R4, R24, R14, R4 ;  /* 0x0000000e1804723c */ /* 0x004ff60000001804 */
[----:B------:R-:W-:Y:S11]  /*286d0*/  @!UPT UIADD3 URZ, URZ, URZ, URZ ;  /* 0x0000003f3f3ff290 */ /* 0x000ff6000fffe03f */
[----:B------:R-:W-:Y:S01]  /*286e0*/  @!UPT UIADD3 URZ, URZ, URZ, URZ ;  /* 0x0000003f3f3ff290 */ /* 0x000fe2000fffe03f */
[----:B------:R-:W-:Y:S01]  /*286f0*/  STL.64 [R1+0x230], R4 ;  /* 0x0002300401007387 */ /* 0x000fe20000100a00 */
[----:B------:R0:W-:Y:S02]  /*28700*/  STL.64 [R1+0x238], R6 ;  /* 0x0002380601007387 */ /* 0x0001e40000100a00 */
[----:B0-----:R-:W-:Y:S01]  /*28710*/  MOV R7, R14 ;  /* 0x0000000e00077202 */ /* 0x001fe20000000f00 */
[----:B------:R-:W-:Y:S02]  /*28720*/  IMAD.MOV.U32 R6, RZ, RZ, R15 ;  /* 0x000000ffff067224 */ /* 0x000fe400078e000f */
[----:B------:R-:W3:Y:S01]  /*28730*/  LDL.LU.64 R14, [R1+0x18f8] ;  /* 0x0018f800010e7983 */ /* 0x000ee20000300a00 */
[----:B-----5:R-:W-:-:S04]  /*28740*/  FADD R2, R18, -R9 ;  /* 0x8000000912027221 */ /* 0x020fc80000000000 */
[----:B------:R-:W-:-:S06]  /*28750*/  FMUL R0, R2, 1.4426950216293334961 ;  /* 0x3fb8aa3b02007820 */ /* 0x000fcc0000400000 */
[----:B------:R-:W0:Y:S01]  /*28760*/  MUFU.EX2 R0, R0 ;  /* 0x0000000000007308 */ /* 0x000e220000000800 */
[----:B---3--:R-:W-:Y:S01]  /*28770*/  HMMA.16816.F32 R12, R24, R14, R20 ;  /* 0x0000000e180c723c */ /* 0x008fe20000001814 */
[----:B------:R-:W2:Y:S01]  /*28780*/  LDL.LU.64 R22, [R1+0x18f0] ;  /* 0x0018f00001167983 */ /* 0x000ea20000300a00 */
[----:B0-----:R-:W-:Y:S11]  /*28790*/  STL [R1+0x390], R0 ;  /* 0x0003900001007387 */ /* 0x001ff60000100800 */
[----:B------:R-:W-:Y:S10]  /*287a0*/  @!UPT UIADD3 URZ, URZ, URZ, URZ ;  /* 0x0000003f3f3ff290 */ /* 0x000ff4000fffe03f */
[----:B------:R0:W-:Y:S01]  /*287b0*/  STL.64 [R1+0x208], R14 ;  /* 0x0002080e01007387 */ /* 0x0001e20000100a00 */
[----:B------:R-:W-:Y:S01]  /*287c0*/  MOV R20, R12 ;  /* 0x0000000c00147202 */ /* 0x000fe20000000f00 */
[----:B------:R-:W-:Y:S02]  /*287d0*/  IMAD.MOV.U32 R21, RZ, RZ, R13 ;  /* 0x000000ffff157224 */ /* 0x000fe400078e000d */
[----:B0-----:R-:W3:Y:S01]  /*287e0*/  LDL.LU.64 R14, [R1+0x18e8] ;  /* 0x0018e800010e7983 */ /* 0x001ee20000300a00 */
[----:B------:R-:W5:Y:S03]  /*287f0*/  LDL.LU R28, [R1+0x6b4] ;  /* 0x0006b400011c7983 */ /* 0x000f660000300800 */
[----:B--2---:R-:W-:Y:S01]  /*28800*/  STL.64 [R1+0x18a0], R22 ;  /* 0x0018a01601007387 */ /* 0x004fe20000100a00 */
[----:B------:R-:W-:Y:S02]  /*28810*/  STL.64 [R1+0x1898], R20 ;  /* 0x0018981401007387 */ /* 0x000fe40000100a00 */
[----:B------:R-:W2:Y:S02]  /*28820*/  LDL.LU R5, [R1+0x6b8] ;  /* 0x0006b80001057983 */ /* 0x000ea40000300800 */
[----:B------:R-:W-:-:S04]  /*28830*/  FADD R2, R19, -R16 ;  /* 0x8000001013027221 */ /* 0x000fc80000000000 */
[----:B------:R-:W-:-:S06]  /*28840*/  FMUL R0, R2, 1.4426950216293334961 ;  /* 0x3fb8aa3b02007820 */ /* 0x000fcc0000400000 */
[----:B------:R-:W0:Y:S01]  /*28850*/  MUFU.EX2 R0, R0 ;  /* 0x0000000000007308 */ /* 0x000e220000000800 */
[----:B------:R-:W-:Y:S01]  /*28860*/  STL.64 [R1+0x18d8], R6 ;  /* 0x0018d80601007387 */ /* 0x000fe20000100a00 */
[----:B----4-:R-:W-:-:S03]  /*28870*/  FADD R2, R17, -R16 ;  /* 0x8000001011027221 */ /* 0x010fc60000000000 */
[----:B0-----:R-:W-:Y:S04]  /*28880*/  STL [R1+0x38c], R0 ;  /* 0x00038c0001007387 */ /* 0x001fe80000100800 */
[----:B--2---:R0:W-:Y:S01]  /*28890*/  STL [R1+0x18d0], R5 ;  /* 0x0018d00501007387 */ /* 0x0041e20000100800 */
[----:B------:R-:W2:Y:S03]  /*288a0*/  LDL.LU R4, [R1+0x1f0] ;  /* 0x0001f00001047983 */ /* 0x000ea60000300800 */
[----:B0-----:R-:W2:Y:S01]  /*288b0*/  LDL.LU R5, [R1+0x1f4] ;  /* 0x0001f40001057983 */ /* 0x001ea20000300800 */
[----:B------:R-:W2:Y:S02]  /*288c0*/  LDL.LU R6, [R1+0x1f8] ;  /* 0x0001f80001067983 */ /* 0x000ea40000300800 */
[----:B------:R-:W2:Y:S02]  /*288d0*/  LDL.LU R7, [R1+0x1fc] ;  /* 0x0001fc0001077983 */ /* 0x000ea40000300800 */
[----:B------:R-:W4:Y:S01]  /*288e0*/  LDL.LU R16, [R1+0x1d0] ;  /* 0x0001d00001107983 */ /* 0x000f220000300800 */
[----:B------:R-:W4:Y:S01]  /*288f0*/  LDL.LU R17, [R1+0x1d4] ;  /* 0x0001d40001117983 */ /* 0x000f220000300800 */
[----:B------:R-:W2:Y:S02]  /*28900*/  LDL.LU R18, [R1+0x1d8] ;  /* 0x0001d80001127983 */ /* 0x000ea40000300800 */
[----:B------:R-:W2:Y:S02]  /*28910*/  LDL.LU R19, [R1+0x1dc] ;  /* 0x0001dc0001137983 */ /* 0x000ea40000300800 */
[----:B--2---:R0:W-:Y:S01]  /*28920*/  STL.64 [R1+0x18b8], R18 ;  /* 0x0018b81201007387 */ /* 0x0041e20000100a00 */
[----:B----4-:R-:W-:Y:S03]  /*28930*/  STL.64 [R1+0x18b0], R16 ;  /* 0x0018b01001007387 */ /* 0x010fe60000100a00 */
[----:B0-----:R-:W2:Y:S01]  /*28940*/  LDL.LU.64 R18, [R1+0x18] ;  /* 0x0000180001127983 */ /* 0x001ea20000300a00 */
[----:B------:R-:W4:Y:S01]  /*28950*/  LDL.LU.64 R22, [R1+0x8] ;  /* 0x0000080001167983 */ /* 0x000f220000300a00 */
[----:B------:R-:W-:Y:S01]  /*28960*/  HMMA.16816.F32 R4, R24, R10, R4 ;  /* 0x0000000a1804723c */ /* 0x000fe20000001804 */
[----:B------:R-:W-:Y:S01]  /*28970*/  MOV R13, R10 ;  /* 0x0000000a000d7202 */ /* 0x000fe20000000f00 */
[----:B------:R-:W-:Y:S01]  /*28980*/  IMAD.MOV.U32 R3, RZ, RZ, R11 ;  /* 0x000000ffff037224 */ /* 0x000fe200078e000b */
[----:B----4-:R0:W-:Y:S01]  /*28990*/  STL.64 [R1+0x18c0], R22 ;  /* 0x0018c01601007387 */ /* 0x0101e20000100a00 */
[----:B------:R-:W2:Y:S02]  /*289a0*/  LDL.LU R20, [R1+0x1e0] ;  /* 0x0001e00001147983 */ /* 0x000ea40000300800 */
[----:B------:R-:W2:Y:S01]  /*289b0*/  LDL.LU R21, [R1+0x1e4] ;  /* 0x0001e40001157983 */ /* 0x000ea20000300800 */
[----:B0-----:R-:W2:Y:S01]  /*289c0*/  LDL.LU R22, [R1+0x1e8] ;  /* 0x0001e80001167983 */ /* 0x001ea20000300800 */
[----:B------:R-:W2:Y:S02]  /*289d0*/  LDL.LU R23, [R1+0x1ec] ;  /* 0x0001ec0001177983 */ /* 0x000ea40000300800 */
[----:B------:R-:W4:Y:S11]  /*289e0*/  LDL.LU.64 R10, [R1+0x18e0] ;  /* 0x0018e000010a7983 */ /* 0x000f360000300a00 */
[----:B------:R-:W-:Y:S03]  /*289f0*/  @!UPT UIADD3 URZ, URZ, URZ, URZ ;  /* 0x0000003f3f3ff290 */ /* 0x000fe6000fffe03f */
[----:B------:R-:W-:Y:S01]  /*28a00*/  MOV R12, R4 ;  /* 0x00000004000c7202 */ /* 0x000fe20000000f00 */
[----:B------:R-:W-:Y:S01]  /*28a10*/  IMAD.MOV.U32 R9, RZ, RZ, R5 ;  /* 0x000000ffff097224 */ /* 0x000fe200078e0005 */
[----:B------:R-:W-:Y:S01]  /*28a20*/  MOV R8, R6 ;  /* 0x0000000600087202 */ /* 0x000fe20000000f00 */
[----:B------:R-:W-:Y:S02]  /*28a30*/  IMAD.MOV.U32 R4, RZ, RZ, R7 ;  /* 0x000000ffff047224 */ /* 0x000fe400078e0007 */
[----:B------:R-:W2:Y:S01]  /*28a40*/  LDL.LU.64 R6, [R1+0x18d8] ;  /* 0x0018d80001067983 */ /* 0x000ea20000300a00 */
[----:B------:R-:W2:Y:S02]  /*28a50*/  LDL.LU R5, [R1+0x18d0] ;  /* 0x0018d00001057983 */ /* 0x000ea40000300800 */
[----:B------:R-:W-:Y:S01]  /*28a60*/  FMUL R0, R2, 1.4426950216293334961 ;  /* 0x3fb8aa3b02007820 */ /* 0x000fe20000400000 */
[----:B----4-:R3:W-:Y:S01]  /*28a70*/  STL.64 [R1+0x1860], R10 ;  /* 0x0018600a01007387 */ /* 0x0107e20000100a00 */
[----:B------:R0:W-:Y:S01]  /*28a80*/  STL.64 [R1+0x1858], R8 ;  /* 0x0018580801007387 */ /* 0x0001e20000100a00 */
[----:B---3--:R-:W-:-:S02]  /*28a90*/  MOV R10, R14 ;  /* 0x0000000e000a7202 */ /* 0x008fc40000000f00 */
[----:B0-----:R-:W3:Y:S01]  /*28aa0*/  LDL.LU R8, [R1+0x1b0] ;  /* 0x0001b00001087983 */ /* 0x001ee20000300800 */
[----:B------:R-:W3:Y:S02]  /*28ab0*/  LDL.LU R9, [R1+0x1b4] ;  /* 0x0001b40001097983 */ /* 0x000ee40000300800 */
[----:B------:R-:W4:Y:S02]  /*28ac0*/  LDL.LU R14, [R1+0x18cc] ;  /* 0x0018cc00010e7983 */ /* 0x000f240000300800 */
[----:B------:R-:W-:Y:S02]  /*28ad0*/  IMAD.MOV.U32 R11, RZ, RZ, R15 ;  /* 0x000000ffff0b7224 */ /* 0x000fe400078e000f */
[----:B------:R-:W4:Y:S01]  /*28ae0*/  LDL.LU R15, [R1+0x18c8] ;  /* 0x0018c800010f7983 */ /* 0x000f220000300800 */
[----:B------:R-:W-:Y:S02]  /*28af0*/  STL [R1+0x16d0], R4 ;  /* 0x0016d00401007387 */ /* 0x000fe40000100800 */
[----:B------:R0:W-:Y:S02]  /*28b00*/  STL [R1+0x1648], R12 ;  /* 0x0016480c01007387 */ /* 0x0001e40000100800 */
[----:B0-----:R-:W3:Y:S01]  /*28b10*/  LDL R12, [R1+0x404] ;  /* 0x00040400010c7983 */ /* 0x001ee20000100800 */
[C---:B--2---:R-:W-:Y:S01]  /*28b20*/  HMMA.16816.F32 R20, R24.reuse, R18, R20 ;  /* 0x000000121814723c */ /* 0x044fe20000001814 */
[----:B------:R-:W0:Y:S01]  /*28b30*/  MUFU.EX2 R0, R0 ;  /* 0x0000000000007308 */ /* 0x000e220000000800 */
[----:B------:R-:W-:Y:S01]  /*28b40*/  IMAD.MOV.U32 R4, RZ, RZ, R19 ;  /* 0x000000ffff047224 */ /* 0x000fe200078e0013 */
[----:B0-----:R-:W-:Y:S11]  /*28b50*/  STL [R1+0x384], R0 ;  /* 0x0003840001007387 */ /* 0x001ff60000100800 */
[----:B------:R-:W-:Y:S09]  /*28b60*/  @!UPT UIADD3 URZ, URZ, URZ, URZ ;  /* 0x0000003f3f3ff290 */ /* 0x000ff2000fffe03f */
[----:B------:R-:W-:Y:S01]  /*28b70*/  STL.64 [R1+0x2e0], R20 ;  /* 0x0002e01401007387 */ /* 0x000fe20000100a00 */
[----:B------:R0:W-:Y:S03]  /*28b80*/  STL.64 [R1+0x2e8], R22 ;  /* 0x0002e81601007387 */ /* 0x0001e60000100a00 */
[----:B0-----:R-:W2:Y:S01]  /*28b90*/  LDL.LU.64 R22, [R1+0x18c0] ;  /* 0x0018c00001167983 */ /* 0x001ea20000300a00 */
[--C-:B---3--:R-:W-:Y:S01]  /*28ba0*/  FADD R2, R5, -R12.reuse ;  /* 0x8000000c05027221 */ /* 0x108fe20000000000 */
[----:B------:R-:W-:Y:S02]  /*28bb0*/  MOV R5, R18 ;  /* 0x0000001200057202 */ /* 0x000fe40000000f00 */
[----:B------:R-:W2:Y:S01]  /*28bc0*/  LDL.LU.64 R18, [R1+0x18b8] ;  /* 0x0018b80001127983 */ /* 0x000ea20000300a00 */
[----:B------:R-:W2:Y:S02]  /*28bd0*/  LDL.LU.64 R16, [R1+0x18b0] ;  /* 0x0018b00001107983 */ /* 0x000ea40000300a00 */
[----:B----4-:R-:W-:Y:S02]  /*28be0*/  STL.64 [R1+0x1850], R14 ;  /* 0x0018500e01007387 */ /* 0x010fe40000100a00 */
[----:B-----5:R-:W-:Y:S01]  /*28bf0*/  FADD R0, R28, -R12 ;  /* 0x8000000c1c007221 */ /* 0x020fe20000000000 */
[----:B------:R0:W-:Y:S04]  /*28c00*/  STL.64 [R1+0x1848], R12 ;  /* 0x0018480c01007387 */ /* 0x0001e80000100a00 */
[----:B0-----:R-:W3:Y:S01]  /*28c10*/  LDL.LU R12, [R1+0x1c0] ;  /* 0x0001c000010c7983 */ /* 0x001ee20000300800 */
[----:B------:R-:W3:Y:S02]  /*28c20*/  LDL.LU R13, [R1+0x1c4] ;  /* 0x0001c400010d7983 */ /* 0x000ee40000300800 */
[----:B------:R-:W3:Y:S02]  /*28c30*/  LDL.LU R14, [R1+0x1c8] ;  /* 0x0001c800010e7983 */ /* 0x000ee40000300800 */
[----:B------:R-:W3:Y:S01]  /*28c40*/  LDL.LU R15, [R1+0x1cc] ;  /* 0x0001cc00010f7983 */ /* 0x000ee20000300800 */
[----:B--2---:R-:W-:Y:S11]  /*28c50*/  HMMA.16816.F32 R16, R24, R22, R16 ;  /* 0x000000161810723c */ /* 0x004ff60000001810 */
[----:B------:R-:W-:Y:S11]  /*28c60*/  @!UPT UIADD3 URZ, URZ, URZ, URZ ;  /* 0x0000003f3f3ff290 */ /* 0x000ff6000fffe03f */
[----:B------:R-:W-:Y:S01]  /*28c70*/  @!UPT UIADD3 URZ, URZ, URZ, URZ ;  /* 0x0000003f3f3ff290 */ /* 0x000fe2000fffe03f */
[----:B------:R0:W-:Y:S01]  /*28c80*/  STL.64 [R1+0x2d0], R16 ;  /* 0x0002d01001007387 */ /* 0x0001e20000100a00 */
[----:B------:R1:W-:Y:S01]  /*28c90*/  STL.64 [R1+0x2d8], R18 ;  /* 0x0002d81201007387 */ /* 0x0003e20000100a00 */
[----:B0-----:R-:W-:Y:S02]  /*28ca0*/  MOV R17, R22 ;  /* 0x0000001600117202 */ /* 0x001fe40000000f00 */
[----:B-1----:R-:W2:Y:S01]  /*28cb0*/  LDL.LU.64 R18, [R1+0x18a8] ;  /* 0x0018a80001127983 */ /* 0x002ea20000300a00 */
[----:B------:R-:W-:Y:S02]  /*28cc0*/  IMAD.MOV.U32 R16, RZ, RZ, R23 ;  /* 0x000000ffff107224 */ /* 0x000fe400078e0017 */
[----:B------:R-:W3:Y:S02]  /*28cd0*/  LDL.LU.64 R22, [R1+0x18a0] ;  /* 0x0018a00001167983 */ /* 0x000ee40000300a00 */
[----:B------:R-:W4:Y:S02]  /*28ce0*/  LDL.LU.64 R20, [R1+0x1898] ;  /* 0x0018980001147983 */ /* 0x000f240000300a00 */
[----:B------:R-:W-:-:S02]  /*28cf0*/  FMUL R2, R2, 1.4426950216293334961 ;  /* 0x3fb8aa3b02027820 */ /* 0x000fc40000400000 */
[----:B------:R-:W-:Y:S02]  /*28d00*/  FMUL R0, R0, 1.4426950216293334961 ;  /* 0x3fb8aa3b00007820 */ /* 0x000fe40000400000 */
[----:B------:R-:W0:Y:S08]  /*28d10*/  MUFU.EX2 R28, R2 ;  /* 0x00000002001c7308 */ /* 0x000e300000000800 */
[----:B------:R-:W1:Y:S01]  /*28d20*/  MUFU.EX2 R29, R0 ;  /* 0x00000000001d7308 */ /* 0x000e620000000800 */
[----:B0-----:R-:W-:Y:S01]  /*28d30*/  STL [R1+0x388], R28 ;  /* 0x0003881c01007387 */ /* 0x001fe20000100800 */
[----:B------:R-:W5:Y:S01]  /*28d40*/  LDL.LU R2, [R1+0x6c8] ;  /* 0x0006c80001027983 */ /* 0x000f620000300800 */
[C---:B---3--:R-:W-:Y:S02]  /*28d50*/  HMMA.16816.F32 R12, R24.reuse, R22, R12 ;  /* 0x00000016180c723c */ /* 0x048fe4000000180c */
[----:B------:R0:W-:Y:S11]  /*28d60*/  STL.64 [R1+0x1748], R22 ;  /* 0x0017481601007387 */ /* 0x0001f60000100a00 */
[----:B------:R-:W-:Y:S10]  /*28d70*/  @!UPT UIADD3 URZ, URZ, URZ, URZ ;  /* 0x0000003f3f3ff290 */ /* 0x000ff4000fffe03f */
[----:B------:R-:W-:Y:S01]  /*28d80*/  STL.64 [R1+0x2c0], R12 ;  /* 0x0002c00c01007387 */ /* 0x000fe20000100a00 */
[----:B------:R-:W-:Y:S02]  /*28d90*/  STL.64 [R1+0x2c8], R14 ;  /* 0x0002c80e01007387 */ /* 0x000fe40000100a00 */
[----:B-1----:R-:W-:Y:S02]  /*28da0*/  STL [R1+0x380], R29 ;  /* 0x0003801d01007387 */ /* 0x002fe40000100800 */
[----:B----4-:R-:W-:Y:S01]  /*28db0*/  STL.64 [R1+0x1740], R20 ;  /* 0x0017401401007387 */ /* 0x010fe20000100a00 */
[----:B0-----:R-:W3:Y:S01]  /*28dc0*/  LDL.LU R22, [R1+0x38] ;  /* 0x0000380001167983 */ /* 0x001ee20000300800 */
[----:B------:R-:W3:Y:S01]  /*28dd0*/  LDL.LU R23, [R1+0x3c] ;  /* 0x00003c0001177983 */ /* 0x000ee20000300800 */
[----:B--2---:R-:W-:Y:S02]  /*28de0*/  HMMA.16816.F32 R8, R24, R18, R8 ;  /* 0x000000121808723c */ /* 0x004fe40000001808 */
[----:B---3--:R0:W-:Y:S02]  /*28df0*/  STL.64 [R1+0x1788], R22 ;  /* 0x0017881601007387 */ /* 0x0081e40000100a00 */
[----:B0-----:R-:W-:Y:S01]  /*28e00*/  MOV R22, R7 ;  /* 0x0000000700167202 */ /* 0x001fe20000000f00 */
[----:B------:R-:W-:Y:S01]  /*28e10*/  IMAD.MOV.U32 R23, RZ, RZ, R6 ;  /* 0x000000ffff177224 */ /* 0x000fe200078e0006 */
[----:B------:R-:W2:Y:S11]  /*28e20*/  LDL.LU R7, [R1+0x1894] ;  /* 0x0018940001077983 */ /* 0x000eb60000300800 */
[----:B------:R-:W-:Y:S06]  /*28e30*/  @!UPT UIADD3 URZ, URZ, URZ, URZ ;  /* 0x0000003f3f3ff290 */ /* 0x000fec000fffe03f */
[----:B------:R-:W-:Y:S02]  /*28e40*/  STL.64 [R1+0x1f0], R8 ;  /* 0x0001f00801007387 */ /* 0x000fe40000100a00 */
[----:B------:R-:W-:Y:S02]  /*28e50*/  STL.64 [R1+0x1f8], R10 ;  /* 0x0001f80a01007387 */ /* 0x000fe40000100a00 */
[----:B------:R-:W3:Y:S01]  /*28e60*/  LDL.LU R6, [R1+0x1890] ;  /* 0x0018900001067983 */ /* 0x000ee20000300800 */
[----:B------:R-:W-:Y:S01]  /*28e70*/  STL.64 [R1+0x17a0], R22 ;  /* 0x0017a01601007387 */ /* 0x000fe20000100a00 */
[----:B------:R-:W4:Y:S02]  /*28e80*/  LDL.LU R0, [R1+0x6d0] ;  /* 0x0006d00001007983 */ /* 0x000f240000300800 */
[----:B------:R-:W-:Y:S02]  /*28e90*/  STL.64 [R1+0x1780], R18 ;  /* 0x0017801201007387 */ /* 0x000fe40000100a00 */
[----:B------:R0:W-:Y:S02]  /*28ea0*/  STL.64 [R1+0x1778], R16 ;  /* 0x0017781001007387 */ /* 0x0001e40000100a00 */
[----:B0-----:R-:W2:Y:S01]  /*28eb0*/  LDL.LU R16, [R1+0x100] ;  /* 0x0001000001107983 */ /* 0x001ea20000300800 */
[----:B------:R-:W2:Y:S02]  /*28ec0*/  LDL.LU R17, [R1+0x104] ;  /* 0x0001040001117983 */ /* 0x000ea40000300800 */
[----:B------:R-:W2:Y:S02]  /*28ed0*/  LDL.LU R18, [R1+0x108] ;  /* 0x0001080001127983 */ /* 0x000ea40000300800 */
[----:B------:R-:W2:Y:S01]  /*28ee0*/  LDL.LU R19, [R1+0x10c] ;  /* 0x00010c0001137983 */ /* 0x000ea20000300800 */
[----:B------:R-:W2:Y:S01]  /*28ef0*/  LDL.LU R22, [R1+0x58] ;  /* 0x0000580001167983 */ /* 0x000ea20000300800 */
[----:B------:R-:W2:Y:S03]  /*28f00*/  LDL.LU R23, [R1+0x5c] ;  /* 0x00005c0001177983 */ /* 0x000ea60000300800 */
[----:B--2---:R3:W-:Y:S02]  /*28f10*/  STL.64 [R1+0x17b8], R22 ;  /* 0x0017b81601007387 */ /* 0x0047e40000100a00 */
[----:B---3--:R-:W-:Y:S01]  /*28f20*/  MOV R22, R6 ;  /* 0x0000000600167202 */ /* 0x008fe20000000f00 */
[----:B------:R-:W-:Y:S01]  /*28f30*/  IMAD.MOV.U32 R23, RZ, RZ, R7 ;  /* 0x000000ffff177224 */ /* 0x000fe200078e0007 */
[----:B------:R-:W2:Y:S01]  /*28f40*/  LDL.LU R6, [R1+0x188c] ;  /* 0x00188c0001067983 */ /* 0x000ea20000300800 */
[----:B------:R-:W3:Y:S03]  /*28f50*/  LDL.LU R7, [R1+0x1888] ;  /* 0x0018880001077983 */ /* 0x000ee60000300800 */
[----:B------:R-:W-:Y:S01]  /*28f60*/  STL.64 [R1+0x17d0], R22 ;  /* 0x0017d01601007387 */ /* 0x000fe20000100a00 */
[----:B------:R-:W-:Y:S02]  /*28f70*/  STL.64 [R1+0x1798], R18 ;  /* 0x0017981201007387 */ /* 0x000fe40000100a00 */
[----:B------:R0:W-:Y:S02]  /*28f80*/  STL.64 [R1+0x1790], R16 ;  /* 0x0017901001007387 */ /* 0x0001e40000100a00 */
[----:B0-----:R-:W4:Y:S01]  /*28f90*/  LDL.LU R16, [R1+0x110] ;  /* 0x0001100001107983 */ /* 0x001f220000300800 */
[----:B------:R-:W4:Y:S02]  /*28fa0*/  LDL.LU R17, [R1+0x114] ;  /* 0x0001140001117983 */ /* 0x000f240000300800 */
[----:B------:R-:W4:Y:S02]  /*28fb0*/  LDL.LU R18, [R1+0x118] ;  /* 0x0001180001127983 */ /* 0x000f240000300800 */
[----:B------:R-:W4:Y:S02]  /*28fc0*/  LDL.LU R19, [R1+0x11c] ;  /* 0x00011c0001137983 */ /* 0x000f240000300800 */
[----:B--2---:R-:W-:Y:S01]  /*28fd0*/  IMAD.MOV.U32 R23, RZ, RZ, R6 ;  /* 0x000000ffff177224 */ /* 0x004fe200078e0006 */
[----:B---3--:R-:W-:-:S02]  /*28fe0*/  MOV R22, R7 ;  /* 0x0000000700167202 */ /* 0x008fc40000000f00 */
[----:B------:R-:W2:Y:S01]  /*28ff0*/  LDL.LU R7, [R1+0x1884] ;  /* 0x0018840001077983 */ /* 0x000ea20000300800 */
[----:B------:R-:W3:Y:S02]  /*29000*/  LDL.LU R6, [R1+0x1880] ;  /* 0x0018800001067983 */ /* 0x000ee40000300800 */
[----:B------:R-:W-:Y:S01]  /*29010*/  STL.64 [R1+0x17e8], R22 ;  /* 0x0017e81601007387 */ /* 0x000fe20000100a00 */
[----:B----4-:R-:W-:Y:S01]  /*29020*/  STL.64 [R1+0x17b0], R18 ;  /* 0x0017b01201007387 */ /* 0x010fe20000100a00 */
[----:B------:R0:W-:Y:S03]  /*29030*/  STL.64 [R1+0x17a8], R16 ;  /* 0x0017a81001007387 */ /* 0x0001e60000100a00 */
[----:B0-----:R-:W4:Y:S01]  /*29040*/  LDL.LU R16, [R1+0x120] ;  /* 0x0001200001107983 */ /* 0x001f220000300800 */
[----:B------:R-:W4:Y:S02]  /*29050*/  LDL.LU R17, [R1+0x124] ;  /* 0x0001240001117983 */ /* 0x000f240000300800 */
[----:B------:R-:W2:Y:S02]  /*29060*/  LDL.LU R18, [R1+0x128] ;  /* 0x0001280001127983 */ /* 0x000ea40000300800 */
[----:B------:R-:W2:Y:S01]  /*29070*/  LDL.LU R19, [R1+0x12c] ;  /* 0x00012c0001137983 */ /* 0x000ea20000300800 */
[----:B------:R-:W2:Y:S01]  /*29080*/  LDL.LU R22, [R1+0x88] ;  /* 0x0000880001167983 */ /* 0x000ea20000300800 */
[----:B------:R-:W2:Y:S03]  /*29090*/  LDL.LU R23, [R1+0x8c] ;  /* 0x00008c0001177983 */ /* 0x000ea60000300800 */
[----:B--2---:R-:W-:Y:S01]  /*290a0*/  STL.64 [R1+0x1800], R22 ;  /* 0x0018001601007387 */ /* 0x004fe20000100a00 */
[----:B------:R-:W-:Y:S02]  /*290b0*/  STL.64 [R1+0x17c8], R18 ;  /* 0x0017c81201007387 */ /* 0x000fe40000100a00 */
[----:B----4-:R0:W-:Y:S02]  /*290c0*/  STL.64 [R1+0x17c0], R16 ;  /* 0x0017c01001007387 */ /* 0x0101e40000100a00 */
[----:B0-----:R-:W2:Y:S01]  /*290d0*/  LDL.LU R16, [R1+0x140] ;  /* 0x0001400001107983 */ /* 0x001ea20000300800 */
[----:B------:R-:W2:Y:S02]  /*290e0*/  LDL.LU R17, [R1+0x144] ;  /* 0x0001440001117983 */ /* 0x000ea40000300800 */
[----:B------:R-:W4:Y:S02]  /*290f0*/  LDL.LU R18, [R1+0x148] ;  /* 0x0001480001127983 */ /* 0x000f240000300800 */
[----:B------:R-:W4:Y:S01]  /*29100*/  LDL.LU R19, [R1+0x14c] ;  /* 0x00014c0001137983 */ /* 0x000f220000300800 */
[----:B---3--:R-:W-:Y:S01]  /*29110*/  MOV R22, R6 ;  /* 0x0000000600167202 */ /* 0x008fe20000000f00 */
[----:B------:R-:W-:Y:S01]  /*29120*/  IMAD.MOV.U32 R23, RZ, RZ, R7 ;  /* 0x000000ffff177224 */ /* 0x000fe200078e0007 */
[----:B------:R-:W3:Y:S01]  /*29130*/  LDL.LU R6, [R1+0x187c] ;  /* 0x00187c0001067983 */ /* 0x000ee20000300800 */
[----:B------:R-:W3:Y:S02]  /*29140*/  LDL.LU R7, [R1+0x1878] ;  /* 0x0018780001077983 */ /* 0x000ee40000300800 */
[----:B------:R-:W3:Y:S02]  /*29150*/  LDL.LU R12, [R1+0x190] ;  /* 0x00019000010c7983 */ /* 0x000ee40000300800 */
[----:B------:R-:W3:Y:S01]  /*29160*/  LDL.LU R13, [R1+0x194] ;  /* 0x00019400010d7983 */ /* 0x000ee20000300800 */
[----:B------:R-:W3:Y:S01]  /*29170*/  LDL.LU R14, [R1+0x198] ;  /* 0x00019800010e7983 */ /* 0x000ee20000300800 */
[----:B------:R-:W3:Y:S02]  /*29180*/  LDL.LU R15, [R1+0x19c] ;  /* 0x00019c00010f7983 */ /* 0x000ee40000300800 */
[----:B------:R-:W3:Y:S02]  /*29190*/  LDL.LU R8, [R1+0x1a0] ;  /* 0x0001a00001087983 */ /* 0x000ee40000300800 */
[----:B------:R-:W3:Y:S01]  /*291a0*/  LDL.LU R9, [R1+0x1a4] ;  /* 0x0001a40001097983 */ /* 0x000ee20000300800 */
[----:B------:R-:W3:Y:S01]  /*291b0*/  LDL.LU R10, [R1+0x1a8] ;  /* 0x0001a800010a7983 */ /* 0x000ee20000300800 */
[----:B------:R-:W3:Y:S03]  /*291c0*/  LDL.LU R11, [R1+0x1ac] ;  /* 0x0001ac00010b7983 */ /* 0x000ee60000300800 */
[----:B----4-:R3:W-:Y:S01]  /*291d0*/  STL.64 [R1+0x17e0], R18 ;  /* 0x0017e01201007387 */ /* 0x0107e20000100a00 */
[----:B--2---:R0:W-:Y:S01]  /*291e0*/  STL.64 [R1+0x17d8], R16 ;  /* 0x0017d81001007387 */ /* 0x0041e20000100a00 */
[----:B---3--:R-:W-:-:S02]  /*291f0*/  MOV R18, R7 ;  /* 0x0000000700127202 */ /* 0x008fc40000000f00 */
[----:B0-----:R-:W2:Y:S01]  /*29200*/  LDL.LU R16, [R1+0x150] ;  /* 0x0001500001107983 */ /* 0x001ea20000300800 */
[----:B------:R-:W2:Y:S02]  /*29210*/  LDL.LU R17, [R1+0x154] ;  /* 0x0001540001117983 */ /* 0x000ea40000300800 */
[----:B------:R-:W3:Y:S02]  /*29220*/  LDL.LU R7, [R1+0x1874] ;  /* 0x0018740001077983 */ /* 0x000ee40000300800 */
[----:B------:R-:W-:Y:S02]  /*29230*/  IMAD.MOV.U32 R19, RZ, RZ, R6 ;  /* 0x000000ffff137224 */ /* 0x000fe400078e0006 */
[----:B------:R-:W4:Y:S01]  /*29240*/  LDL.LU R6, [R1+0x1870] ;  /* 0x0018700001067983 */ /* 0x000f220000300800 */
[----:B------:R-:W2:Y:S02]  /*29250*/  LDL R20, [R1+0x390] ;  /* 0x0003900001147983 */ /* 0x000ea40000100800 */
[----:B------:R-:W2:Y:S02]  /*29260*/  LDL R21, [R1+0x398] ;  /* 0x0003980001157983 */ /* 0x000ea40000100800 */
[----:B------:R0:W-:Y:S01]  /*29270*/  STL.64 [R1+0x1828], R22 ;  /* 0x0018281601007387 */ /* 0x0001e20000100a00 */
[----:B--2---:R1:W-:Y:S01]  /*29280*/  STL.64 [R1+0x1820], R20 ;  /* 0x0018201401007387 */ /* 0x0043e20000100a00 */
[----:B0-----:R-:W2:Y:S03]  /*29290*/  LDL.LU.64 R22, [R1+0xa8] ;  /* 0x0000a80001167983 */ /* 0x001ea60000300a00 */
[----:B--2---:R0:W-:Y:S01]  /*292a0*/  STL.64 [R1+0x1840], R22 ;  /* 0x0018401601007387 */ /* 0x0041e20000100a00 */
[----:B-1----:R-:W2:Y:S02]  /*292b0*/  LDL.LU R20, [R1+0x180] ;  /* 0x0001800001147983 */ /* 0x002ea40000300800 */
[----:B------:R-:W2:Y:S01]  /*292c0*/  LDL.LU R21, [R1+0x184] ;  /* 0x0001840001157983 */ /* 0x000ea20000300800 */
[----:B0-----:R-:W2:Y:S01]  /*292d0*/  LDL.LU R22, [R1+0x188] ;  /* 0x0001880001167983 */ /* 0x001ea20000300800 */
[----:B------:R-:W2:Y:S02]  /*292e0*/  LDL.LU R23, [R1+0x18c] ;  /* 0x00018c0001177983 */ /* 0x000ea40000300800 */
[----:B------:R-:W-:Y:S02]  /*292f0*/  STL.64 [R1+0x17f8], R18 ;  /* 0x0017f81201007387 */ /* 0x000fe40000100a00 */
[----:B------:R0:W-:Y:S02]  /*29300*/  STL.64 [R1+0x17f0], R16 ;  /* 0x0017f01001007387 */ /* 0x0001e40000100a00 */
[----:B0-----:R-:W2:Y:S01]  /*29310*/  LDL.LU R16, [R1+0x160] ;  /* 0x0001600001107983 */ /* 0x001ea20000300800 */
[----:B------:R-:W2:Y:S02]  /*29320*/  LDL.LU R17, [R1+0x164] ;  /* 0x0001640001117983 */ /* 0x000ea40000300800 */
[----:B------:R-:W2:Y:S02]  /*29330*/  LDL.LU R18, [R1+0x168] ;  /* 0x0001680001127983 */ /* 0x000ea40000300800 */
[----:B------:R-:W2:Y:S02]  /*29340*/  LDL.LU R19, [R1+0x16c] ;  /* 0x00016c0001137983 */ /* 0x000ea40000300800 */
[----:B--2---:R4:W-:Y:S01]  /*29350*/  STL.64 [R1+0x1810], R18 ;  /* 0x0018101201007387 */ /* 0x0049e20000100a00 */
[----:B------:R0:W-:Y:S01]  /*29360*/  STL.64 [R1+0x1808], R16 ;  /* 0x0018081001007387 */ /* 0x0001e20000100a00 */
[----:B----4-:R-:W-:-:S02]  /*29370*/  MOV R18, R6 ;  /* 0x0000000600127202 */ /* 0x010fc40000000f00 */
[----:B0-----:R-:W2:Y:S01]  /*29380*/  LDL.LU R16, [R1+0x170] ;  /* 0x0001700001107983 */ /* 0x001ea20000300800 */
[----:B------:R-:W2:Y:S02]  /*29390*/  LDL.LU R17, [R1+0x174] ;  /* 0x0001740001117983 */ /* 0x000ea40000300800 */
[----:B------:R-:W4:Y:S02]  /*293a0*/  LDL.LU R6, [R1+0x186c] ;  /* 0x00186c0001067983 */ /* 0x000f240000300800 */
[----:B---3--:R-:W-:Y:S02]  /*293b0*/  IMAD.MOV.U32 R19, RZ, RZ, R7 ;  /* 0x000000ffff137224 */ /* 0x008fe400078e0007 */
[----:B------:R-:W4:Y:S03]  /*293c0*/  LDL.LU R7, [R1+0x1868] ;  /* 0x0018680001077983 */ /* 0x000f260000300800 */
[----:B------:R-:W-:Y:S01]  /*293d0*/  STL.64 [R1+0x1838], R18 ;  /* 0x0018381201007387 */ /* 0x000fe20000100a00 */
[C---:B----4-:R-:W-:Y:S01]  /*293e0*/  HMMA.16816.F32 R8, R24.reuse, R6, R8 ;  /* 0x000000061808723c */ /* 0x050fe20000001808 */
        /* <DEDUP_REMOVED lines=9> */
[----:B------:R-:W4:Y:S01]  /*29480*/  LDL.LU.64 R8, [R1+0x1858] ;  /* 0x0018580001087983 */ /* 0x000f220000300a00 */
[C---:B---3--:R-:W-:Y:S11]  /*29490*/  HMMA.16816.F32 R12, R24.reuse, R10, R12 ;  /* 0x0000000a180c723c */ /* 0x048ff6000000180c */
[----:B------:R-:W-:Y:S11]  /*294a0*/  @!UPT UIADD3 URZ, URZ, URZ, URZ ;  /* 0x0000003f3f3ff290 */ /* 0x000ff6000fffe03f */
[----:B------:R-:W-:Y:S01]  /*294b0*/  @!UPT UIADD3 URZ, URZ, URZ, URZ ;  /* 0x0000003f3f3ff290 */ /* 0x000fe2000fffe03f */
[----:B------:R-:W-:Y:S01]  /*294c0*/  STL.64 [R1+0x1d0], R12 ;  /* 0x0001d00c01007387 */ /* 0x000fe20000100a00 */
[----:B------:R0:W-:Y:S03]  /*294d0*/  STL.64 [R1+0x1d8], R14 ;  /* 0x0001d80e01007387 */ /* 0x0001e60000100a00 */
[----:B0-----:R-:W3:Y:S01]  /*294e0*/  LDL.LU.64 R14, [R1+0x1850] ;  /* 0x00185000010e7983 */ /* 0x001ee20000300a00 */
[----:B------:R-:W2:Y:S02]  /*294f0*/  LDL.LU.64 R12, [R1+0x1848] ;  /* 0x00184800010c7983 */ /* 0x000ea40000300a00 */
[----:B------:R-:W-:Y:S02]  /*29500*/  STL.64 [R1+0x1718], R10 ;  /* 0x0017180a01007387 */ /* 0x000fe40000100a00 */
[----:B----4-:R0:W-:Y:S02]  /*29510*/  STL.64 [R1+0x1710], R8 ;  /* 0x0017100801007387 */ /* 0x0101e40000100a00 */
[----:B0-----:R-:W4:Y:S04]  /*29520*/  LDL R8, [R1+0x384] ;  /* 0x0003840001087983 */ /* 0x001f280000100800 */
[----:B------:R-:W4:Y:S01]  /*29530*/  LDL R9, [R1+0x38c] ;  /* 0x00038c0001097983 */ /* 0x000f220000100800 */
[C---:B---3--:R-:W-:Y:S11]  /*29540*/  HMMA.16816.F32 R20, R24.reuse, R14, R20 ;  /* 0x0000000e1814723c */ /* 0x048ff60000001814 */
[----:B------:R-:W-:Y:S11]  /*29550*/  @!UPT UIADD3 URZ, URZ, URZ, URZ ;  /* 0x0000003f3f3ff290 */ /* 0x000ff6000fffe03f */
[----:B------:R-:W-:Y:S01]  /*29560*/  @!UPT UIADD3 URZ, URZ, URZ, URZ ;  /* 0x0000003f3f3ff290 */ /* 0x000fe2000fffe03f */
[----:B------:R-:W-:Y:S01]  /*29570*/  STL.64 [R1+0x1c0], R20 ;  /* 0x0001c01401007387 */ /* 0x000fe20000100a00 */
[----:B------:R0:W-:Y:S03]  /*29580*/  STL.64 [R1+0x1c8], R22 ;  /* 0x0001c81601007387 */ /* 0x0001e60000100a00 */
[----:B0-----:R-:W3:Y:S01]  /*29590*/  LDL.LU.64 R22, [R1+0x1840] ;  /* 0x0018400001167983 */ /* 0x001ee20000300a00 */
[----:B--2---:R-:W-:Y:S01]  /*295a0*/  MOV R10, R13 ;  /* 0x0000000d000a7202 */ /* 0x004fe20000000f00 */
[----:B------:R-:W-:Y:S01]  /*295b0*/  IMAD.MOV.U32 R11, RZ, RZ, R3 ;  /* 0x000000ffff0b7224 */ /* 0x000fe200078e0003 */
[----:B---3--:R-:W-:Y:S01]  /*295c0*/  HMMA.16816.F32 R24, R24, R22, R16 ;  /* 0x000000161818723c */ /* 0x008fe20000001810 */
[----:B------:R-:W2:Y:S01]  /*295d0*/  LDL.LU.64 R18, [R1+0x1838] ;  /* 0x0018380001127983 */ /* 0x000ea20000300a00 */
[----:B------:R-:W2:Y:S01]  /*295e0*/  LDL.LU.64 R16, [R1+0x1830] ;  /* 0x0018300001107983 */ /* 0x000ea20000300a00 */
[----:B------:R-:W-:Y:S01]  /*295f0*/  MOV R3, R22 ;  /* 0x0000001600037202 */ /* 0x000fe20000000f00 */
[----:B------:R-:W-:Y:S11]  /*29600*/  IMAD.MOV.U32 R13, RZ, RZ, R23 ;  /* 0x000000ffff0d7224 */ /* 0x000ff600078e0017 */
[----:B------:R-:W-:Y:S08]  /*29610*/  @!UPT UIADD3 URZ, URZ, URZ, URZ ;  /* 0x0000003f3f3ff290 */ /* 0x000ff0000fffe03f */
[----:B------:R-:W-:Y:S01]  /*29620*/  STL.64 [R1+0x2b0], R24 ;  /* 0x0002b01801007387 */ /* 0x000fe20000100a00 */
[----:B------:R0:W-:Y:S02]  /*29630*/  STL.64 [R1+0x2b8], R26 ;  /* 0x0002b81a01007387 */ /* 0x0001e40000100a00 */
[----:B------:R-:W2:Y:S02]  /*29640*/  LDL.LU.64 R22, [R1+0x1828] ;  /* 0x0018280001167983 */ /* 0x000ea40000300a00 */
[----:B------:R-:W3:Y:S01]  /*29650*/  LDL.LU.64 R20, [R1+0x1820] ;  /* 0x0018200001147983 */ /* 0x000ee20000300a00 */
[----:B0-----:R-:W2:Y:S04]  /*29660*/  LDL R26, [R1+0x394] ;  /* 0x00039400011a7983 */ /* 0x001ea80000100800 */
[----:B------:R-:W2:Y:S01]  /*29670*/  LDL R27, [R1+0x39c] ;  /* 0x00039c00011b7983 */ /* 0x000ea20000100800 */
[----:B----4-:R-:W-:Y:S01]  /*29680*/  F2FP.PACK_AB R25, R8, R9 ;  /* 0x000000090819723e */ /* 0x010fe200000000ff */
[----:B------:R-:W-:Y:S02]  /*29690*/  STL.64 [R1+0x1708], R14 ;  /* 0x0017080e01007387 */ /* 0x000fe40000100a00 */
[----:B------:R0:W-:Y:S02]  /*296a0*/  STL.64 [R1+0x1700], R12 ;  /* 0x0017000c01007387 */ /* 0x0001e40000100a00 */
[----:B0-----:R-:W4:Y:S01]  /*296b0*/  LDL.LU R12, [R1+0xf0] ;  /* 0x0000f000010c7983 */ /* 0x001f220000300800 */
[----:B------:R-:W4:Y:S02]  /*296c0*/  LDL.LU R13, [R1+0xf4] ;  /* 0x0000f400010d7983 */ /* 0x000f240000300800 */
[----:B------:R-:W4:Y:S02]  /*296d0*/  LDL.LU R14, [R1+0xf8] ;  /* 0x0000f800010e7983 */ /* 0x000f240000300800 */
[----:B------:R-:W4:Y:S01]  /*296e0*/  LDL.LU R15, [R1+0xfc] ;  /* 0x0000fc00010f7983 */ /* 0x000f220000300800 */
[----:B--2---:R-:W-:Y:S01]  /*296f0*/  F2FP.PACK_AB R24, R26, R27 ;  /* 0x0000001b1a18723e */ /* 0x004fe200000000ff */
[----:B---3--:R-:W-:Y:S01]  /*29700*/  F2FP.PACK_AB R26, R20, R21 ;  /* 0x00000015141a723e */ /* 0x008fe200000000ff */
[----:B------:R-:W-:-:S02]  /*29710*/  F2FP.PACK_AB R27, R29, R28 ;  /* 0x0000001c1d1b723e */ /* 0x000fc400000000ff */
[----:B------:R-:W2:Y:S01]  /*29720*/  LDL.LU R29, [R1+0x181c] ;  /* 0x00181c00011d7983 */ /* 0x000ea20000300800 */
[----:B------:R-:W3:Y:S04]  /*29730*/  LDL.LU R28, [R1+0x1818] ;  /* 0x00181800011c7983 */ /* 0x000ee80000300800 */
        /* <DEDUP_REMOVED lines=42> */
[----:B------:R-:W-:Y:S01]  /*299e0*/  FADD R0, R0, -R29 ;  /* 0x8000001d00007221 */ /* 0x000fe20000000000 */
[----:B----4-:R-:W-:Y:S03]  /*299f0*/  HMMA.16816.F32 R8, R24, R10, R12 ;  /* 0x0000000a1808723c */ /* 0x010fe6000000180c */
[----:B------:R-:W-:-:S05]  /*29a00*/  FMUL R0, R0, 1.4426950216293334961 ;  /* 0x3fb8aa3b00007820 */ /* 0x000fca0000400000 */
[----:B--2---:R-:W-:Y:S01]  /*29a10*/  HMMA.16816.F32 R20, R24, R22, R16 ;  /* 0x000000161814723c */ /* 0x004fe20000001810 */
[----:B------:R-:W2:Y:S01]  /*29a20*/  LDL.LU.64 R18, [R1+0x1780] ;  /* 0x0017800001127983 */ /* 0x000ea20000300a00 */
[----:B------:R-:W4:Y:S01]  /*29a30*/  LDL.LU.64 R16, [R1+0x1778] ;  /* 0x0017780001107983 */ /* 0x000f220000300a00 */
[----:B------:R-:W0:Y:S11]  /*29a40*/  MUFU.EX2 R0, R0 ;  /* 0x0000000000007308 */ /* 0x000e360000000800 */
[----:B------:R-:W-:Y:S09]  /*29a50*/  @!UPT UIADD3 URZ, URZ, URZ, URZ ;  /* 0x0000003f3f3ff290 */ /* 0x000ff2000fffe03f */
[----:B------:R-:W-:Y:S01]  /*29a60*/  STL.64 [R1+0x150], R20 ;  /* 0x0001501401007387 */ /* 0x000fe20000100a00 */
[----:B------:R4:W-:Y:S02]  /*29a70*/  STL.64 [R1+0x158], R22 ;  /* 0x0001581601007387 */ /* 0x0009e40000100a00 */
[----:B0-----:R-:W-:Y:S01]  /*29a80*/  STL [R1+0x37c], R0 ;  /* 0x00037c0001007387 */ /* 0x001fe20000100800 */
[----:B----4-:R-:W-:Y:S01]  /*29a90*/  MOV R22, R17 ;  /* 0x0000001100167202 */ /* 0x010fe20000000f00 */
[----:B------:R-:W-:-:S05]  /*29aa0*/  IMAD.MOV.U32 R23, RZ, RZ, R16 ;  /* 0x000000ffff177224 */ /* 0x000fca00078e0010 */
[----:B------:R0:W-:Y:S01]  /*29ab0*/  STL.64 [R1+0x1760], R22 ;  /* 0x0017601601007387 */ /* 0x0001e20000100a00 */
[----:B------:R-:W-:Y:S02]  /*29ac0*/  STL.64 [R1+0x140], R8 ;  /* 0x0001400801007387 */ /* 0x000fe40000100a00 */
[----:B------:R-:W-:Y:S02]  /*29ad0*/  STL.64 [R1+0x148], R10 ;  /* 0x0001480a01007387 */ /* 0x000fe40000100a00 */
[----:B------:R-:W4:Y:S01]  /*29ae0*/  LDL.LU R21, [R1+0x6c4] ;  /* 0x0006c40001157983 */ /* 0x000f220000300800 */
[----:B0-----:R-:W-:Y:S02]  /*29af0*/  MOV R22, R5 ;  /* 0x0000000500167202 */ /* 0x001fe40000000f00 */
[----:B------:R-:W2:Y:S01]  /*29b00*/  LDL.LU R5, [R1+0x6e4] ;  /* 0x0006e40001057983 */ /* 0x000ea20000300800 */
[----:B------:R-:W-:Y:S02]  /*29b10*/  STL.64 [R1+0x1770], R6 ;  /* 0x0017700601007387 */ /* 0x000fe40000100a00 */
[----:B------:R-:W-:Y:S01]  /*29b20*/  IMAD.MOV.U32 R23, RZ, RZ, R4 ;  /* 0x000000ffff177224 */ /* 0x000fe200078e0004 */
[----:B--2---:R0:W-:Y:S01]  /*29b30*/  STL [R1+0x1768], R5 ;  /* 0x0017680501007387 */ /* 0x0041e20000100800 */
[----:B------:R-:W2:Y:S03]  /*29b40*/  LDL.LU R4, [R1+0xe0] ;  /* 0x0000e00001047983 */ /* 0x000ea60000300800 */
[----:B0-----:R-:W2:Y:S01]  /*29b50*/  LDL.LU R5, [R1+0xe4] ;  /* 0x0000e40001057983 */ /* 0x001ea20000300800 */
[----:B------:R-:W2:Y:S02]  /*29b60*/  LDL.LU R6, [R1+0xe8] ;  /* 0x0000e80001067983 */ /* 0x000ea40000300800 */
[----:B------:R-:W2:Y:S02]  /*29b70*/  LDL.LU R7, [R1+0xec] ;  /* 0x0000ec0001077983 */ /* 0x000ea40000300800 */
[----:B------:R-:W2:Y:S01]  /*29b80*/  LDL.LU R16, [R1+0x6e0] ;  /* 0x0006e00001107983 */ /* 0x000ea20000300800 */
[----:B------:R-:W2:Y:S01]  /*29b90*/  LDL.LU R17, [R1+0x6d8] ;  /* 0x0006d80001117983 */ /* 0x000ea20000300800 */
[----:B------:R-:W-:Y:S03]  /*29ba0*/  STL.64 [R1+0x1758], R18 ;  /* 0x0017581201007387 */ /* 0x000fe60000100a00 */
[----:B--2---:R0:W-:Y:S04]  /*29bb0*/  STL.64 [R1+0x1750], R16 ;  /* 0x0017501001007387 */ /* 0x0041e80000100a00 */
[----:B0-----:R-:W2:Y:S01]  /*29bc0*/  LDL.LU R16, [R1+0xd0] ;  /* 0x0000d00001107983 */ /* 0x001ea20000300800 */
[----:B------:R-:W2:Y:S02]  /*29bd0*/  LDL.LU R17, [R1+0xd4] ;  /* 0x0000d40001117983 */ /* 0x000ea40000300800 */
[----:B------:R-:W2:Y:S02]  /*29be0*/  LDL.LU R18, [R1+0xd8] ;  /* 0x0000d80001127983 */ /* 0x000ea40000300800 */
[----:B------:R-:W2:Y:S01]  /*29bf0*/  LDL.LU R19, [R1+0xdc] ;  /* 0x0000dc0001137983 */ /* 0x000ea20000300800 */
[----:B------:R-:W2:Y:S01]  /*29c00*/  LDL.LU R8, [R1+0x220] ;  /* 0x0002200001087983 */ /* 0x000ea20000300800 */
[----:B------:R-:W2:Y:S02]  /*29c10*/  LDL.LU R9, [R1+0x224] ;  /* 0x0002240001097983 */ /* 0x000ea40000300800 */
[----:B------:R-:W2:Y:S02]  /*29c20*/  LDL.LU R10, [R1+0x228] ;  /* 0x00022800010a7983 */ /* 0x000ea40000300800 */
[----:B------:R-:W2:Y:S02]  /*29c30*/  LDL.LU R11, [R1+0x22c] ;  /* 0x00022c00010b7983 */ /* 0x000ea40000300800 */
[----:B-----5:R-:W-:-:S04]  /*29c40*/  FADD R2, R2, -R29 ;  /* 0x8000001d02027221 */ /* 0x020fc80000000000 */
[----:B------:R-:W-:Y:S02]  /*29c50*/  FMUL R0, R2, 1.4426950216293334961 ;  /* 0x3fb8aa3b02007820 */ /* 0x000fe40000400000 */
[----:B----4-:R-:W-:Y:S01]  /*29c60*/  FADD R2, R21, -R29 ;  /* 0x8000001d15027221 */ /* 0x010fe20000000000 */
[----:B--2---:R-:W-:Y:S01]  /*29c70*/  STL.64 [R1+0x1728], R10 ;  /* 0x0017280a01007387 */ /* 0x004fe20000100a00 */
[----:B------:R0:W-:Y:S03]  /*29c80*/  STL.64 [R1+0x1720], R8 ;  /* 0x0017200801007387 */ /* 0x0001e60000100a00 */
[----:B0-----:R-:W2:Y:S01]  /*29c90*/  LDL.LU R8, [R1+0xb0] ;  /* 0x0000b00001087983 */ /* 0x001ea20000300800 */
[----:B------:R-:W2:Y:S02]  /*29ca0*/  LDL.LU R9, [R1+0xb4] ;  /* 0x0000b40001097983 */ /* 0x000ea40000300800 */
[----:B------:R-:W4:Y:S02]  /*29cb0*/  LDL.LU R10, [R1+0xb8] ;  /* 0x0000b800010a7983 */ /* 0x000f240000300800 */
[----:B------:R-:W4:Y:S01]  /*29cc0*/  LDL.LU R11, [R1+0xbc] ;  /* 0x0000bc00010b7983 */ /* 0x000f220000300800 */
[C---:B------:R-:W-:Y:S01]  /*29cd0*/  HMMA.16816.F32 R20, R24.reuse, R22, R4 ;  /* 0x000000161814723c */ /* 0x040fe20000001804 */
[----:B------:R-:W0:Y:S01]  /*29ce0*/  MUFU.EX2 R0, R0 ;  /* 0x0000000000007308 */ /* 0x000e220000000800 */
[----:B----4-:R-:W-:Y:S01]  /*29cf0*/  STL.64 [R1+0x1738], R10 ;  /* 0x0017380a01007387 */ /* 0x010fe20000100a00 */
[----:B--2---:R1:W-:Y:S03]  /*29d00*/  STL.64 [R1+0x1730], R8 ;  /* 0x0017300801007387 */ /* 0x0043e60000100a00 */
[----:B-1----:R-:W2:Y:S01]  /*29d10*/  LDL.LU R8, [R1+0xc0] ;  /* 0x0000c00001087983 */ /* 0x002ea20000300800 */
[----:B------:R-:W2:Y:S02]  /*29d20*/  LDL.LU R9, [R1+0xc4] ;  /* 0x0000c40001097983 */ /* 0x000ea40000300800 */
[----:B------:R-:W2:Y:S02]  /*29d30*/  LDL.LU R10, [R1+0xc8] ;  /* 0x0000c800010a7983 */ /* 0x000ea40000300800 */
[----:B------:R-:W2:Y:S01]  /*29d40*/  LDL.LU R11, [R1+0xcc] ;  /* 0x0000cc00010b7983 */ /* 0x000ea20000300800 */
[----:B------:R-:W4:Y:S01]  /*29d50*/  LDL.LU R12, [R1+0x210] ;  /* 0x00021000010c7983 */ /* 0x000f220000300800 */
[----:B------:R-:W4:Y:S02]  /*29d60*/  LDL.LU R13, [R1+0x214] ;  /* 0x00021400010d7983 */ /* 0x000f240000300800 */
[----:B------:R-:W4:Y:S02]  /*29d70*/  LDL.LU R14, [R1+0x218] ;  /* 0x00021800010e7983 */ /* 0x000f240000300800 */
[----:B------:R-:W4:Y:S01]  /*29d80*/  LDL.LU R15, [R1+0x21c] ;  /* 0x00021c00010f7983 */ /* 0x000f220000300800 */
[----:B------:R-:W5:Y:S01]  /*29d90*/  LDL.LU.64 R6, [R1+0x1770] ;  /* 0x0017700001067983 */ /* 0x000f620000300a00 */
[----:B0-----:R-:W-:Y:S02]  /*29da0*/  STL [R1+0x378], R0 ;  /* 0x0003780001007387 */ /* 0x001fe40000100800 */
[----:B------:R-:W3:Y:S02]  /*29db0*/  LDL.LU R5, [R1+0x1768] ;  /* 0x0017680001057983 */ /* 0x000ee40000300800 */
[----:B------:R-:W-:Y:S01]  /*29dc0*/  STL.64 [R1+0x130], R20 ;  /* 0x0001301401007387 */ /* 0x000fe20000100a00 */
[----:B------:R0:W-:Y:S04]  /*29dd0*/  STL.64 [R1+0x138], R22 ;  /* 0x0001381601007387 */ /* 0x0001e80000100a00 */
[----:B0-----:R-:W2:Y:S02]  /*29de0*/  LDL.LU.64 R22, [R1+0x1760] ;  /* 0x0017600001167983 */ /* 0x001ea40000300a00 */
[----:B--2---:R-:W-:Y:S02]  /*29df0*/  HMMA.16816.F32 R20, R24, R22, R16 ;  /* 0x000000161814723c */ /* 0x004fe40000001810 */
[----:B------:R-:W2:Y:S01]  /*29e00*/  LDL.LU.64 R18, [R1+0x1758] ;  /* 0x0017580001127983 */ /* 0x000ea20000300a00 */
[----:B------:R-:W2:Y:S11]  /*29e10*/  LDL.LU.64 R16, [R1+0x1750] ;  /* 0x0017500001107983 */ /* 0x000eb60000300a00 */
[----:B------:R-:W-:Y:S09]  /*29e20*/  @!UPT UIADD3 URZ, URZ, URZ, URZ ;  /* 0x0000003f3f3ff290 */ /* 0x000ff2000fffe03f */
[----:B------:R-:W-:Y:S01]  /*29e30*/  STL.64 [R1+0x120], R20 ;  /* 0x0001201401007387 */ /* 0x000fe20000100a00 */
[----:B------:R0:W-:Y:S03]  /*29e40*/  STL.64 [R1+0x128], R22 ;  /* 0x0001281601007387 */ /* 0x0001e60000100a00 */
[----:B0-----:R-:W2:Y:S01]  /*29e50*/  LDL.LU.64 R22, [R1+0x1748] ;  /* 0x0017480001167983 */ /* 0x001ea20000300a00 */
[----:B------:R-:W-:Y:S02]  /*29e60*/  FMUL R0, R2, 1.4426950216293334961 ;  /* 0x3fb8aa3b02007820 */ /* 0x000fe40000400000 */
[----:B---3--:R-:W-:Y:S02]  /*29e70*/  FADD R2, R5, -R28 ;  /* 0x8000001c05027221 */ /* 0x008fe40000000000 */
[----:B------:R-:W3:Y:S01]  /*29e80*/  LDL.LU.64 R20, [R1+0x1740] ;  /* 0x0017400001147983 */ /* 0x000ee20000300a00 */
[----:B------:R0:W1:Y:S02]  /*29e90*/  MUFU.EX2 R4, R0 ;  /* 0x0000000000047308 */ /* 0x0000640000000800 */
[----:B0-----:R-:W-:-:S06]  /*29ea0*/  FMUL R0, R2, 1.4426950216293334961 ;  /* 0x3fb8aa3b02007820 */ /* 0x001fcc0000400000 */
[----:B------:R-:W0:Y:S01]  /*29eb0*/  MUFU.EX2 R0, R0 ;  /* 0x0000000000007308 */ /* 0x000e220000000800 */
[----:B-1----:R-:W-:Y:S01]  /*29ec0*/  STL [R1+0x374], R4 ;  /* 0x0003740401007387 */ /* 0x002fe20000100800 */
[----:B--2---:R-:W-:Y:S11]  /*29ed0*/  HMMA.16816.F32 R8, R24, R22, R8 ;  /* 0x000000161808723c */ /* 0x004ff60000001808 */
[----:B------:R-:W-:Y:S11]  /*29ee0*/  @!UPT UIADD3 URZ, URZ, URZ, URZ ;  /* 0x0000003f3f3ff290 */ /* 0x000ff6000fffe03f */
[----:B------:R-:W-:Y:S01]  /*29ef0*/  @!UPT UIADD3 URZ, URZ, URZ, URZ ;  /* 0x0000003f3f3ff290 */ /* 0x000fe2000fffe03f */
[----:B------:R-:W-:Y:S01]  /*29f00*/  STL.64 [R1+0x110], R8 ;  /* 0x0001100801007387 */ /* 0x000fe20000100a00 */
[----:B0-----:R-:W-:Y:S02]  /*29f10*/  STL [R1+0x370], R0 ;  /* 0x0003700001007387 */ /* 0x001fe40000100800 */
[----:B------:R0:W-:Y:S02]  /*29f20*/  STL.64 [R1+0x118], R10 ;  /* 0x0001180a01007387 */ /* 0x0001e40000100a00 */
[----:B0-----:R-:W2:Y:S01]  /*29f30*/  LDL.LU.64 R10, [R1+0x1738] ;  /* 0x00173800010a7983 */ /* 0x001ea20000300a00 */
[----:B------:R-:W2:Y:S02]  /*29f40*/  LDL.LU.64 R8, [R1+0x1730] ;  /* 0x0017300001087983 */ /* 0x000ea40000300a00 */
[----:B------:R-:W-:Y:S02]  /*29f50*/  FADD R2, R16, -R28 ;  /* 0x8000001c10027221 */ /* 0x000fe40000000000 */
[----:B------:R-:W3:Y:S01]  /*29f60*/  LDL.LU R22, [R1+0x6d4] ;  /* 0x0006d40001167983 */ /* 0x000ee20000300800 */
[----:B------:R-:W0:Y:S04]  /*29f70*/  S2R R16, SR_TID.X ;  /* 0x0000000000107919 */ /* 0x000e280000002100 */
[----:B------:R-:W3:Y:S01]  /*29f80*/  LDL.LU R23, [R1+0x6dc] ;  /* 0x0006dc0001177983 */ /* 0x000ee20000300800 */
[----:B------:R-:W-:-:S06]  /*29f90*/  FMUL R0, R2, 1.4426950216293334961 ;  /* 0x3fb8aa3b02007820 */ /* 0x000fcc0000400000 */
[----:B------:R-:W1:Y:S01]  /*29fa0*/  MUFU.EX2 R0, R0 ;  /* 0x0000000000007308 */ /* 0x000e620000000800 */
[----:B------:R-:W-:Y:S01]  /*29fb0*/  FADD R2, R17, -R28 ;  /* 0x8000001c11027221 */ /* 0x000fe20000000000 */
[C---:B0-----:R-:W-:Y:S01]  /*29fc0*/  LOP3.LUT R5, R16.reuse, 0x7, RZ, 0xc0, !PT ;  /* 0x0000000710057812 */ /* 0x041fe200078ec0ff */
[----:B------:R-:W-:-:S04]  /*29fd0*/  SHF.L.U32 R16, R16, 0x1, RZ ;  /* 0x0000000110107819 */ /* 0x000fc800000006ff */
[----:B------:R-:W-:-:S05]  /*29fe0*/  IMAD R5, R5, 0x110, RZ ;  /* 0x0000011005057824 */ /* 0x000fca00078e02ff */
[----:B------:R-:W-:Y:S02]  /*29ff0*/  LOP3.LUT R5, R5, 0x30, R16, 0x78, !PT ;  /* 0x0000003005057812 */ /* 0x000fe400078e7810 */
[C---:B--2---:R-:W-:Y:S01]  /*2a000*/  HMMA.16816.F32 R16, R24.reuse, R18, R8 ;  /* 0x000000121810723c */ /* 0x044fe20000001808 */
[----:B------:R-:W5:Y:S01]  /*2a010*/  LDL.LU.64 R10, [R1+0x1728] ;  /* 0x00172800010a7983 */ /* 0x000f620000300a00 */
[----:B-1----:R-:W-:Y:S02]  /*2a020*/  STL [R1+0x36c], R0 ;  /* 0x00036c0001007387 */ /* 0x002fe40000100800 */
[----:B------:R-:W5:Y:S11]  /*2a030*/  LDL.LU.64 R8, [R1+0x1720] ;  /* 0x0017200001087983 */ /* 0x000f760000300a00 */
[----:B------:R-:W-:Y:S08]  /*2a040*/  @!UPT UIADD3 URZ, URZ, URZ, URZ ;  /* 0x0000003f3f3ff290 */ /* 0x000ff0000fffe03f */
[----:B------:R-:W-:Y:S01]  /*2a050*/  STL.64 [R1+0x100], R16 ;  /* 0x0001001001007387 */ /* 0x000fe20000100a00 */
[----:B------:R-:W-:Y:S02]  /*2a060*/  STL.64 [R1+0x108], R18 ;  /* 0x0001081201007387 */ /* 0x000fe40000100a00 */
[----:B------:R-:W0:Y:S04]  /*2a070*/  LDSM.16.M88.4 R16, [R5+0x10080] ;  /* 0x010080000510783b */ /* 0x000e280000000200 */
[----:B------:R-:W-:Y:S01]  /*2a080*/  STL [R1+0x1480], R28 ;  /* 0x0014801c01007387 */ /* 0x000fe20000100800 */
[----:B0-----:R-:W-:Y:S01]  /*2a090*/  STL.64 [R1+0xb0], R16 ;  /* 0x0000b01001007387 */ /* 0x001fe20000100a00 */
[----:B------:R-:W-:Y:S01]  /*2a0a0*/  STL.64 [R1+0xb8], R18 ;  /* 0x0000b81201007387 */ /* 0x000fe20000100a00 */
[----:B-----5:R-:W-:Y:S11]  /*2a0b0*/  HMMA.16816.F32 R8, R24, R6, R8 ;  /* 0x000000061808723c */ /* 0x020ff60000001808 */
[----:B------:R-:W-:Y:S11]  /*2a0c0*/  @!UPT UIADD3 URZ, URZ, URZ, URZ ;  /* 0x0000003f3f3ff290 */ /* 0x000ff6000fffe03f */
[----:B------:R-:W-:Y:S01]  /*2a0d0*/  @!UPT UIADD3 URZ, URZ, URZ, URZ ;  /* 0x0000003f3f3ff290 */ /* 0x000fe2000fffe03f */
[----:B------:R-:W-:Y:S01]  /*2a0e0*/  STL.64 [R1+0xf0], R8 ;  /* 0x0000f00801007387 */ /* 0x000fe20000100a00 */
[----:B------:R0:W-:Y:S03]  /*2a0f0*/  STL.64 [R1+0xf8], R10 ;  /* 0x0000f80a01007387 */ /* 0x0001e60000100a00 */
[----:B0-----:R-:W4:Y:S01]  /*2a100*/  LDL.LU.64 R10, [R1+0x1718] ;  /* 0x00171800010a7983 */ /* 0x001f220000300a00 */
[----:B------:R-:W2:Y:S02]  /*2a110*/  LDL.LU.64 R8, [R1+0x1710] ;  /* 0x0017100001087983 */ /* 0x000ea40000300a00 */
[----:B------:R-:W-:Y:S02]  /*2a120*/  FMUL R0, R2, 1.4426950216293334961 ;  /* 0x3fb8aa3b02007820 */ /* 0x000fe40000400000 */
[----:B---3--:R-:W-:Y:S02]  /*2a130*/  FADD R2, R22, -R28 ;  /* 0x8000001c16027221 */ /* 0x008fe40000000000 */
[----:B------:R0:W1:Y:S02]  /*2a140*/  MUFU.EX2 R19, R0 ;  /* 0x0000000000137308 */ /* 0x0000640000000800 */
[----:B0-----:R-:W-:-:S06]  /*2a150*/  FMUL R0, R2, 1.4426950216293334961 ;  /* 0x3fb8aa3b02007820 */ /* 0x001fcc0000400000 */
[----:B------:R-:W0:Y:S01]  /*2a160*/  MUFU.EX2 R0, R0 ;  /* 0x0000000000007308 */ /* 0x000e220000000800 */
[----:B-1----:R-:W-:Y:S01]  /*2a170*/  STL [R1+0x368], R19 ;  /* 0x0003681301007387 */ /* 0x002fe20000100800 */
[----:B------:R-:W-:Y:S02]  /*2a180*/  STL [R1+0x1484], R29 ;  /* 0x0014841d01007387 */ /* 0x000fe40000100800 */
[----:B------:R-:W3:Y:S01]  /*2a190*/  LDL R7, [R1+0x408] ;  /* 0x0004080001077983 */ /* 0x000ee20000100800 */
[----:B0-----:R0:W-:Y:S01]  /*2a1a0*/  STL [R1+0x364], R0 ;  /* 0x0003640001007387 */ /* 0x0011e20000100800 */
[----:B------:R-:W-:-:S04]  /*2a1b0*/  FADD R2, R23, -R29 ;  /* 0x8000001d17027221 */ /* 0x000fc80000000000 */
[----:B0-----:R-:W-:-:S04]  /*2a1c0*/  FMUL R0, R2, 1.4426950216293334961 ;  /* 0x3fb8aa3b02007820 */ /* 0x001fc80000400000 */
[----:B------:R-:W0:Y:S01]  /*2a1d0*/  MUFU.EX2 R18, R0 ;  /* 0x0000000000127308 */ /* 0x000e220000000800 */
[----:B----4-:R-:W-:Y:S01]  /*2a1e0*/  HMMA.16816.F32 R12, R24, R10, R12 ;  /* 0x0000000a180c723c */ /* 0x010fe2000000180c */
[----:B--2---:R-:W-:Y:S11]  /*2a1f0*/  STL.64 [R1+0x1650], R8 ;  /* 0x0016500801007387 */ /* 0x004ff60000100a00 */
[----:B------:R-:W-:Y:S11]  /*2a200*/  @!UPT UIADD3 URZ, URZ, URZ, URZ ;  /* 0x0000003f3f3ff290 */ /* 0x000ff6000fffe03f */
[----:B------:R-:W-:Y:S01]  /*2a210*/  STL.64 [R1+0xe0], R12 ;  /* 0x0000e00c01007387 */ /* 0x000fe20000100a00 */
[----:B------:R-:W-:Y:S02]  /*2a220*/  STL.64 [R1+0xe8], R14 ;  /* 0x0000e80e01007387 */ /* 0x000fe40000100a00 */
[----:B------:R-:W1:Y:S02]  /*2a230*/  LDSM.16.M88.4 R12, [R5+0x10880] ;  /* 0x01088000050c783b */ /* 0x000e640000000200 */
[----:B-1----:R-:W-:Y:S02]  /*2a240*/  STL.64 [R1+0x90], R12 ;  /* 0x0000900c01007387 */ /* 0x002fe40000100a00 */
[----:B------:R-:W-:Y:S02]  /*2a250*/  IMAD.MOV.U32 R8, RZ, RZ, R12 ;  /* 0x000000ffff087224 */ /* 0x000fe400078e000c */
[----:B------:R-:W-:Y:S01]  /*2a260*/  STL.64 [R1+0x98], R14 ;  /* 0x0000980e01007387 */ /* 0x000fe20000100a00 */
[----:B------:R-:W-:-:S02]  /*2a270*/  MOV R6, R13 ;  /* 0x0000000d00067202 */ /* 0x000fc40000000f00 */
[----:B------:R-:W1:Y:S04]  /*2a280*/  LDSM.16.M88.4 R12, [R5+0x11080] ;  /* 0x01108000050c783b */ /* 0x000e680000000200 */
[----:B-1----:R-:W-:Y:S01]  /*2a290*/  STL.64 [R1+0x80], R12 ;  /* 0x0000800c01007387 */ /* 0x002fe20000100a00 */
[----:B------:R1:W-:Y:S02]  /*2a2a0*/  STL.64 [R1+0x88], R14 ;  /* 0x0000880e01007387 */ /* 0x0003e40000100a00 */
[----:B------:R-:W-:Y:S01]  /*2a2b0*/  IMAD.MOV.U32 R9, RZ, RZ, R12 ;  /* 0x000000ffff097224 */ /* 0x000fe200078e000c */
[----:B------:R-:W-:Y:S01]  /*2a2c0*/  MOV R2, R13 ;  /* 0x0000000d00027202 */ /* 0x000fe20000000f00 */
[----:B-1----:R-:W2:Y:S01]  /*2a2d0*/  LDL.LU.64 R14, [R1+0x1708] ;  /* 0x00170800010e7983 */ /* 0x002ea20000300a00 */
[----:B------:R-:W4:Y:S02]  /*2a2e0*/  LDL.LU.64 R12, [R1+0x1700] ;  /* 0x00170000010c7983 */ /* 0x000f240000300a00 */
[----:B0-----:R-:W-:Y:S02]  /*2a2f0*/  STL.64 [R1+0x16f0], R18 ;  /* 0x0016f01201007387 */ /* 0x001fe40000100a00 */
[----:B------:R0:W-:Y:S02]  /*2a300*/  STL.64 [R1+0x16e8], R16 ;  /* 0x0016e81001007387 */ /* 0x0001e40000100a00 */
[----:B0-----:R-:W2:Y:S01]  /*2a310*/  LDL.LU R16, [R1+0x250] ;  /* 0x0002500001107983 */ /* 0x001ea20000300800 */
[----:B------:R-:W2:Y:S02]  /*2a320*/  LDL.LU R17, [R1+0x254] ;  /* 0x0002540001117983 */ /* 0x000ea40000300800 */
[----:B------:R-:W2:Y:S02]  /*2a330*/  LDL.LU R18, [R1+0x258] ;  /* 0x0002580001127983 */ /* 0x000ea40000300800 */
[----:B------:R-:W2:Y:S02]  /*2a340*/  LDL.LU R19, [R1+0x25c] ;  /* 0x00025c0001137983 */ /* 0x000ea40000300800 */
[----:B--2---:R-:W-:Y:S01]  /*2a350*/  HMMA.16816.F32 R16, R24, R14, R16 ;  /* 0x0000000e1810723c */ /* 0x004fe20000001810 */
[----:B----4-:R-:W-:Y:S11]  /*2a360*/  STL [R1+0x16d4], R12 ;  /* 0x0016d40c01007387 */ /* 0x010ff60000100800 */
[----:B------:R-:W-:Y:S11]  /*2a370*/  @!UPT UIADD3 URZ, URZ, URZ, URZ ;  /* 0x0000003f3f3ff290 */ /* 0x000ff6000fffe03f */
[----:B------:R-:W-:Y:S01]  /*2a380*/  STL.64 [R1+0xd0], R16 ;  /* 0x0000d01001007387 */ /* 0x000fe20000100a00 */
[----:B------:R-:W-:Y:S02]  /*2a390*/  STL.64 [R1+0xd8], R18 ;  /* 0x0000d81201007387 */ /* 0x000fe40000100a00 */
[----:B------:R-:W0:Y:S04]  /*2a3a0*/  LDSM.16.M88.4 R16, [R5+0x11880] ;  /* 0x011880000510783b */ /* 0x000e280000000200 */
[----:B------:R-:W-:Y:S01]  /*2a3b0*/  IMAD.MOV.U32 R14, RZ, RZ, R3 ;  /* 0x000000ffff0e7224 */ /* 0x000fe200078e0003 */
[----:B------:R-:W-:Y:S01]  /*2a3c0*/  MOV R15, R13 ;  /* 0x0000000d000f7202 */ /* 0x000fe20000000f00 */
[----:B------:R-:W2:Y:S01]  /*2a3d0*/  LDL.LU R3, [R1+0x16fc] ;  /* 0x0016fc0001037983 */ /* 0x000ea20000300800 */
[----:B------:R-:W4:Y:S03]  /*2a3e0*/  LDL.LU R13, [R1+0x16f8] ;  /* 0x0016f800010d7983 */ /* 0x000f260000300800 */
[----:B0-----:R-:W-:Y:S01]  /*2a3f0*/  STL.64 [R1+0x70], R16 ;  /* 0x0000701001007387 */ /* 0x001fe20000100a00 */
[----:B------:R-:W-:-:S02]  /*2a400*/  IMAD.MOV.U32 R10, RZ, RZ, R16 ;  /* 0x000000ffff0a7224 */ /* 0x000fc400078e0010 */
[----:B------:R-:W-:Y:S01]  /*2a410*/  STL.64 [R1+0x78], R18 ;  /* 0x0000781201007387 */ /* 0x000fe20000100a00 */
[----:B------:R-:W-:Y:S02]  /*2a420*/  MOV R0, R17 ;  /* 0x0000001100007202 */ /* 0x000fe40000000f00 */
[----:B------:R-:W0:Y:S04]  /*2a430*/  LDSM.16.M88.4 R16, [R5+0x12080] ;  /* 0x012080000510783b */ /* 0x000e280000000200 */
[----:B0-----:R-:W-:Y:S01]  /*2a440*/  STL.64 [R1+0x60], R16 ;  /* 0x0000601001007387 */ /* 0x001fe20000100a00 */
[----:B------:R0:W-:Y:S02]  /*2a450*/  STL.64 [R1+0x68], R18 ;  /* 0x0000681201007387 */ /* 0x0001e40000100a00 */
[----:B------:R-:W-:Y:S01]  /*2a460*/  IMAD.MOV.U32 R22, RZ, RZ, R16 ;  /* 0x000000ffff167224 */ /* 0x000fe200078e0010 */
[----:B------:R-:W-:Y:S01]  /*2a470*/  MOV R11, R17 ;  /* 0x00000011000b7202 */ /* 0x000fe20000000f00 */
[----:B0-----:R-:W5:Y:S01]  /*2a480*/  LDL.LU.64 R18, [R1+0x16f0] ;  /* 0x0016f00001127983 */ /* 0x001f620000300a00 */
[----:B------:R-:W5:Y:S02]  /*2a490*/  LDL.LU.64 R16, [R1+0x16e8] ;  /* 0x0016e80001107983 */ /* 0x000f640000300a00 */
[----:B---3--:R-:W-:Y:S02]  /*2a4a0*/  STL.64 [R1+0x16e0], R6 ;  /* 0x0016e00601007387 */ /* 0x008fe40000100a00 */
[----:B------:R0:W-:Y:S02]  /*2a4b0*/  STL.64 [R1+0x16d8], R4 ;  /* 0x0016d80401007387 */ /* 0x0001e40000100a00 */
[----:B0-----:R-:W3:Y:S01]  /*2a4c0*/  LDL.LU R4, [R1+0x2a0] ;  /* 0x0002a00001047983 */ /* 0x001ee20000300800 */
[----:B------:R-:W3:Y:S01]  /*2a4d0*/  LDL.LU R5, [R1+0x2a4] ;  /* 0x0002a40001057983 */ /* 0x000ee20000300800 */
[----:B--2---:R-:W-:Y:S01]  /*2a4e0*/  MOV R7, R3 ;  /* 0x0000000300077202 */ /* 0x004fe20000000f00 */
[----:B----4-:R-:W-:-:S07]  /*2a4f0*/  IMAD.MOV.U32 R6, RZ, RZ, R13 ;  /* 0x000000ffff067224 */ /* 0x010fce00078e000d */
[----:B---3--:R-:W-:Y:S01]  /*2a500*/  HMMA.16816.F32 R24, R24, R14, R4 ;  /* 0x0000000e1818723c */ /* 0x008fe20000001804 */
[----:B-----5:R-:W-:Y:S01]  /*2a510*/  STL [R1+0x360], R18 ;  /* 0x0003601201007387 */ /* 0x020fe20000100800 */
[----:B------:R-:W2:Y:S02]  /*2a520*/  LDL.LU.64 R6, [R1+0x16e0] ;  /* 0x0016e00001067983 */ /* 0x000ea40000300a00 */
[----:B------:R-:W3:Y:S02]  /*2a530*/  LDL.LU.64 R4, [R1+0x16d8] ;  /* 0x0016d80001047983 */ /* 0x000ee40000300a00 */
[----:B------:R-:W4:Y:S11]  /*2a540*/  LDL.LU R12, [R1+0x16d4] ;  /* 0x0016d400010c7983 */ /* 0x000f360000300800 */
[----:B------:R-:W-:Y:S06]  /*2a550*/  @!UPT UIADD3 URZ, URZ, URZ, URZ ;  /* 0x0000003f3f3ff290 */ /* 0x000fec000fffe03f */
[----:B------:R-:W-:Y:S01]  /*2a560*/  STL.64 [R1+0xa0], R24 ;  /* 0x0000a01801007387 */ /* 0x000fe20000100a00 */
[----:B------:R-:W5:Y:S02]  /*2a570*/  LDL.LU R3, [R1+0x6ec] ;  /* 0x0006ec0001037983 */ /* 0x000f640000300800 */
[----:B------:R-:W4:Y:S02]  /*2a580*/  LDL.LU R13, [R1+0x6fc] ;  /* 0x0006fc00010d7983 */ /* 0x000f240000300800 */
[----:B----4-:R0:W-:Y:S04]  /*2a590*/  STL.64 [R1+0x1658], R12 ;  /* 0x0016580c01007387 */ /* 0x0101e80000100a00 */
[----:B0-----:R-:W4:Y:S01]  /*2a5a0*/  LDL.LU R12, [R1+0x230] ;  /* 0x00023000010c7983 */ /* 0x001f220000300800 */
[----:B------:R-:W4:Y:S02]  /*2a5b0*/  LDL.LU R13, [R1+0x234] ;  /* 0x00023400010d7983 */ /* 0x000f240000300800 */
[----:B------:R-:W2:Y:S02]  /*2a5c0*/  LDL.LU R14, [R1+0x238] ;  /* 0x00023800010e7983 */ /* 0x000ea40000300800 */
[----:B------:R-:W2:Y:S02]  /*2a5d0*/  LDL.LU R15, [R1+0x23c] ;  /* 0x00023c00010f7983 */ /* 0x000ea40000300800 */
[----:B--2---:R-:W-:Y:S01]  /*2a5e0*/  STL.64 [R1+0x1668], R14 ;  /* 0x0016680e01007387 */ /* 0x004fe20000100a00 */
[----:B----4-:R0:W-:Y:S02]  /*2a5f0*/  STL.64 [R1+0x1660], R12 ;  /* 0x0016600c01007387 */ /* 0x0101e40000100a00 */
[----:B0-----:R-:W-:Y:S01]  /*2a600*/  IMAD.MOV.U32 R12, RZ, RZ, R22 ;  /* 0x000000ffff0c7224 */ /* 0x001fe200078e0016 */
[----:B------:R-:W-:-:S05]  /*2a610*/  MOV R13, R11 ;  /* 0x0000000b000d7202 */ /* 0x000fca0000000f00 */
[----:B------:R0:W-:Y:S02]  /*2a620*/  STL.64 [R1+0x1680], R12 ;  /* 0x0016800c01007387 */ /* 0x0001e40000100a00 */
        /* <DEDUP_REMOVED lines=8> */
[----:B------:R0:W-:Y:S01]  /*2a6b0*/  STL.64 [R1+0x16c8], R12 ;  /* 0x0016c80c01007387 */ /* 0x0001e20000100a00 */
[----:B------:R-:W2:Y:S02]  /*2a6c0*/  LDL.LU R2, [R1+0x6f4] ;  /* 0x0006f40001027983 */ /* 0x000ea40000300800 */
[----:B------:R-:W4:Y:S02]  /*2a6d0*/  LDL.LU R6, [R1+0x6f0] ;  /* 0x0006f00001067983 */ /* 0x000f240000300800 */
[----:B------:R-:W2:Y:S01]  /*2a6e0*/  LDL.LU R22, [R1+0x208] ;  /* 0x0002080001167983 */ /* 0x000ea20000300800 */
[----:B------:R-:W2:Y:S01]  /*2a6f0*/  LDL.LU R23, [R1+0x20c] ;  /* 0x00020c0001177983 */ /* 0x000ea20000300800 */
[----:B------:R-:W-:Y:S02]  /*2a700*/  MOV R28, R27 ;  /* 0x0000001b001c7202 */ /* 0x000fe40000000f00 */
[----:B------:R-:W3:Y:S02]  /*2a710*/  LDL R27, [R1+0x36c] ;  /* 0x00036c00011b7983 */ /* 0x000ee40000100800 */
[----:B------:R-:W3:Y:S01]  /*2a720*/  LDL R8, [R1+0x370] ;  /* 0x0003700001087983 */ /* 0x000ee20000100800 */
[----:B------:R-:W3:Y:S04]  /*2a730*/  LDL R9, [R1+0x378] ;  /* 0x0003780001097983 */ /* 0x000ee80000100800 */
[----:B------:R-:W3:Y:S04]  /*2a740*/  LDL R10, [R1+0x37c] ;  /* 0x00037c00010a7983 */ /* 0x000ee80000100800 */
[----:B------:R-:W3:Y:S01]  /*2a750*/  LDL R11, [R1+0x364] ;  /* 0x00036400010b7983 */ /* 0x000ee20000100800 */
[----:B0-----:R-:W3:Y:S02]  /*2a760*/  LDL.LU R12, [R1+0x290] ;  /* 0x00029000010c7983 */ /* 0x001ee40000300800 */
[----:B------:R-:W3:Y:S01]  /*2a770*/  LDL.LU R13, [R1+0x294] ;  /* 0x00029400010d7983 */ /* 0x000ee20000300800 */
[----:B------:R-:W3:Y:S04]  /*2a780*/  LDL.LU R14, [R1+0x298] ;  /* 0x00029800010e7983 */ /* 0x000ee80000300800 */
[----:B------:R-:W3:Y:S01]  /*2a790*/  LDL.LU R15, [R1+0x29c] ;  /* 0x00029c00010f7983 */ /* 0x000ee20000300800 */
[----:B------:R-:W3:Y:S03]  /*2a7a0*/  LDL.LU R0, [R1+0x6f8] ;  /* 0x0006f80001007983 */ /* 0x000ee60000300800 */
        /* <DEDUP_REMOVED lines=18> */
[----:B------:R-:W-:Y:S01]  /*2a8d0*/  IMAD.MOV.U32 R29, RZ, RZ, R26 ;  /* 0x000000ffff1d7224 */ /* 0x000fe200078e001a */
[----:B---3--:R-:W-:-:S02]  /*2a8e0*/  F2FP.PACK_AB R24, R27, R8 ;  /* 0x000000081b18723e */ /* 0x008fc400000000ff */
[----:B------:R-:W-:Y:S02]  /*2a8f0*/  F2FP.PACK_AB R25, R9, R10 ;  /* 0x0000000a0919723e */ /* 0x000fe400000000ff */
[----:B------:R-:W-:Y:S01]  /*2a900*/  F2FP.PACK_AB R26, R11, R19 ;  /* 0x000000130b1a723e */ /* 0x000fe200000000ff */
[----:B------:R-:W-:Y:S01]  /*2a910*/  F2FP.PACK_AB R27, R18, R4 ;  /* 0x00000004121b723e */ /* 0x000fe200000000ff */
[----:B------:R-:W0:Y:S06]  /*2a920*/  LDSM.16.M88.4 R8, [R5+0x12880] ;  /* 0x012880000508783b */ /* 0x000e2c0000000200 */
[C---:B------:R-:W-:Y:S01]  /*2a930*/  HMMA.16816.F32 R16, R24.reuse, R16, R12 ;  /* 0x000000101810723c */ /* 0x040fe2000000180c */
[----:B--2---:R-:W-:Y:S01]  /*2a940*/  STL.64 [R1+0x16c0], R22 ;  /* 0x0016c01601007387 */ /* 0x004fe20000100a00 */
[----:B------:R1:W-:Y:S03]  /*2a950*/  STL.64 [R1+0x16b8], R20 ;  /* 0x0016b81401007387 */ /* 0x0003e60000100a00 */
[----:B-1----:R-:W2:Y:S01]  /*2a960*/  LDL.LU R20, [R1+0x280] ;  /* 0x0002800001147983 */ /* 0x002ea20000300800 */
[----:B------:R-:W2:Y:S02]  /*2a970*/  LDL.LU R21, [R1+0x284] ;  /* 0x0002840001157983 */ /* 0x000ea40000300800 */
[----:B------:R-:W2:Y:S02]  /*2a980*/  LDL.LU R22, [R1+0x288] ;  /* 0x0002880001167983 */ /* 0x000ea40000300800 */
[----:B------:R-:W2:Y:S01]  /*2a990*/  LDL.LU R23, [R1+0x28c] ;  /* 0x00028c0001177983 */ /* 0x000ea20000300800 */
[----:B------:R-:W-:Y:S01]  /*2a9a0*/  STL [R1+0x15c4], R28 ;  /* 0x0015c41c01007387 */ /* 0x000fe20000100800 */
[----:B------:R-:W-:Y:S02]  /*2a9b0*/  STL [R1+0x15c0], R29 ;  /* 0x0015c01d01007387 */ /* 0x000fe40000100800 */
[----:B------:R-:W3:Y:S02]  /*2a9c0*/  LDL.LU R4, [R1+0x16d0] ;  /* 0x0016d00001047983 */ /* 0x000ee40000300800 */
[----:B------:R-:W2:Y:S07]  /*2a9d0*/  LDL.LU.64 R12, [R1+0x16c8] ;  /* 0x0016c800010c7983 */ /* 0x000eae0000300a00 */
[----:B------:R-:W-:Y:S01]  /*2a9e0*/  STL.64 [R1+0x2a0], R16 ;  /* 0x0002a01001007387 */ /* 0x000fe20000100a00 */
[----:B------:R-:W-:Y:S02]  /*2a9f0*/  STL.64 [R1+0x2a8], R18 ;  /* 0x0002a81201007387 */ /* 0x000fe40000100a00 */
[----:B------:R-:W1:Y:S01]  /*2aa00*/  LDSM.16.M88.4 R16, [R5+0x13080] ;  /* 0x013080000510783b */ /* 0x000e620000000200 */
[C---:B--2---:R-:W-:Y:S01]  /*2aa10*/  HMMA.16816.F32 R12, R24.reuse, R12, R20 ;  /* 0x0000000c180c723c */ /* 0x044fe20000001814 */
[----:B------:R-:W2:Y:S02]  /*2aa20*/  LDL.LU.64 R22, [R1+0x16c0] ;  /* 0x0016c00001167983 */ /* 0x000ea40000300a00 */
[----:B------:R-:W2:Y:S11]  /*2aa30*/  LDL.LU.64 R20, [R1+0x16b8] ;  /* 0x0016b80001147983 */ /* 0x000eb60000300a00 */
[----:B------:R-:W-:Y:S09]  /*2aa40*/  @!UPT UIADD3 URZ, URZ, URZ, URZ ;  /* 0x0000003f3f3ff290 */ /* 0x000ff2000fffe03f */
[----:B------:R0:W-:Y:S01]  /*2aa50*/  STL.64 [R1+0x290], R12 ;  /* 0x0002900c01007387 */ /* 0x0001e20000100a00 */
[----:B------:R2:W-:Y:S03]  /*2aa60*/  STL.64 [R1+0x298], R14 ;  /* 0x0002980e01007387 */ /* 0x0005e60000100a00 */
[----:B0-----:R-:W2:Y:S01]  /*2aa70*/  LDL.LU.64 R12, [R1+0x16b0] ;  /* 0x0016b000010c7983 */ /* 0x001ea20000300a00 */
[----:B------:R-:W-:Y:S02]  /*2aa80*/  STL.64 [R1+0x50], R8 ;  /* 0x0000500801007387 */ /* 0x000fe40000100a00 */
[----:B------:R-:W-:Y:S01]  /*2aa90*/  STL.64 [R1+0x58], R10 ;  /* 0x0000580a01007387 */ /* 0x000fe20000100a00 */
[----:B--2---:R-:W-:Y:S01]  /*2aaa0*/  HMMA.16816.F32 R12, R24, R12, R20 ;  /* 0x0000000c180c723c */ /* 0x004fe20000001814 */
[----:B------:R-:W2:Y:S01]  /*2aab0*/  LDL.LU.64 R22, [R1+0x16a8] ;  /* 0x0016a80001167983 */ /* 0x000ea20000300a00 */
[----:B------:R-:W2:Y:S11]  /*2aac0*/  LDL.LU.64 R20, [R1+0x16a0] ;  /* 0x0016a00001147983 */ /* 0x000eb60000300a00 */
[----:B------:R-:W-:Y:S10]  /*2aad0*/  @!UPT UIADD3 URZ, URZ, URZ, URZ ;  /* 0x0000003f3f3ff290 */ /* 0x000ff4000fffe03f */
[----:B------:R0:W-:Y:S01]  /*2aae0*/  STL.64 [R1+0x280], R12 ;  /* 0x0002800c01007387 */ /* 0x0001e20000100a00 */
[----:B------:R2:W-:Y:S03]  /*2aaf0*/  STL.64 [R1+0x288], R14 ;  /* 0x0002880e01007387 */ /* 0x0005e60000100a00 */
[----:B0-----:R-:W2:Y:S01]  /*2ab00*/  LDL.LU.64 R12, [R1+0x1698] ;  /* 0x00169800010c7983 */ /* 0x001ea20000300a00 */
[----:B------:R-:W-:-:S04]  /*2ab10*/  FADD R0, R0, -R7 ;  /* 0x8000000700007221 */ /* 0x000fc80000000000 */
[----:B------:R-:W-:-:S06]  /*2ab20*/  FMUL R0, R0, 1.4426950216293334961 ;  /* 0x3fb8aa3b00007820 */ /* 0x000fcc0000400000 */
[----:B------:R-:W0:Y:S01]  /*2ab30*/  MUFU.EX2 R0, R0 ;  /* 0x0000000000007308 */ /* 0x000e220000000800 */
[----:B-1----:R-:W-:Y:S01]  /*2ab40*/  STL.64 [R1+0x40], R16 ;  /* 0x0000401001007387 */ /* 0x002fe20000100a00 */
[----:B------:R-:W-:Y:S01]  /*2ab50*/  STL.64 [R1+0x48], R18 ;  /* 0x0000481201007387 */ /* 0x000fe20000100a00 */
[----:B--2---:R-:W-:Y:S02]  /*2ab60*/  HMMA.16816.F32 R12, R24, R12, R20 ;  /* 0x0000000c180c723c */ /* 0x004fe40000001814 */
[----:B------:R-:W2:Y:S01]  /*2ab70*/  LDL.LU.64 R22, [R1+0x1690] ;  /* 0x0016900001167983 */ /* 0x000ea20000300a00 */
[----:B0-----:R-:W-:Y:S02]  /*2ab80*/  STL [R1+0x358], R0 ;  /* 0x0003580001007387 */ /* 0x001fe40000100800 */
[----:B------:R-:W2:Y:S11]  /*2ab90*/  LDL.LU.64 R20, [R1+0x1688] ;  /* 0x0016880001147983 */ /* 0x000eb60000300a00 */
[----:B------:R-:W-:Y:S07]  /*2aba0*/  @!UPT UIADD3 URZ, URZ, URZ, URZ ;  /* 0x0000003f3f3ff290 */ /* 0x000fee000fffe03f */
[----:B------:R0:W-:Y:S01]  /*2abb0*/  STL.64 [R1+0x270], R12 ;  /* 0x0002700c01007387 */ /* 0x0001e20000100a00 */
[----:B------:R2:W-:Y:S03]  /*2abc0*/  STL.64 [R1+0x278], R14 ;  /* 0x0002780e01007387 */ /* 0x0005e60000100a00 */
[----:B0-----:R-:W2:Y:S01]  /*2abd0*/  LDL.LU.64 R12, [R1+0x1680] ;  /* 0x00168000010c7983 */ /* 0x001ea20000300a00 */
[----:B------:R-:W-:-:S04]  /*2abe0*/  FADD R2, R2, -R7 ;  /* 0x8000000702027221 */ /* 0x000fc80000000000 */
[----:B------:R-:W-:-:S06]  /*2abf0*/  FMUL R0, R2, 1.4426950216293334961 ;  /* 0x3fb8aa3b02007820 */ /* 0x000fcc0000400000 */
[----:B------:R-:W0:Y:S01]  /*2ac00*/  MUFU.EX2 R0, R0 ;  /* 0x0000000000007308 */ /* 0x000e220000000800 */
[C---:B--2---:R-:W-:Y:S01]  /*2ac10*/  HMMA.16816.F32 R12, R24.reuse, R12, R20 ;  /* 0x0000000c180c723c */ /* 0x044fe20000001814 */
[----:B------:R-:W2:Y:S01]  /*2ac20*/  LDL.LU.64 R22, [R1+0x1678] ;  /* 0x0016780001167983 */ /* 0x000ea20000300a00 */
[----:B0-----:R-:W-:Y:S02]  /*2ac30*/  STL [R1+0x350], R0 ;  /* 0x0003500001007387 */ /* 0x001fe40000100800 */
[----:B------:R-:W2:Y:S11]  /*2ac40*/  LDL.LU.64 R20, [R1+0x1670] ;  /* 0x0016700001147983 */ /* 0x000eb60000300a00 */
[----:B------:R-:W-:Y:S08]  /*2ac50*/  @!UPT UIADD3 URZ, URZ, URZ, URZ ;  /* 0x0000003f3f3ff290 */ /* 0x000ff0000fffe03f */
[----:B------:R-:W-:Y:S01]  /*2ac60*/  STL.64 [R1+0x260], R12 ;  /* 0x0002600c01007387 */ /* 0x000fe20000100a00 */
[----:B------:R0:W-:Y:S03]  /*2ac70*/  STL.64 [R1+0x268], R14 ;  /* 0x0002680e01007387 */ /* 0x0001e60000100a00 */
[----:B0-----:R-:W2:Y:S01]  /*2ac80*/  LDL.LU.64 R14, [R1+0x1668] ;  /* 0x00166800010e7983 */ /* 0x001ea20000300a00 */
[----:B------:R-:W2:Y:S02]  /*2ac90*/  LDL.LU.64 R12, [R1+0x1660] ;  /* 0x00166000010c7983 */ /* 0x000ea40000300a00 */
[--C-:B----4-:R-:W-:Y:S01]  /*2aca0*/  FADD R2, R6, -R7.reuse ;  /* 0x8000000706027221 */ /* 0x110fe20000000000 */
[C---:B--2---:R-:W-:Y:S01]  /*2acb0*/  HMMA.16816.F32 R8, R24.reuse, R8, R12 ;  /* 0x000000081808723c */ /* 0x044fe2000000180c */
[----:B------:R-:W2:Y:S02]  /*2acc0*/  LDL.LU.64 R12, [R1+0x1658] ;  /* 0x00165800010c7983 */ /* 0x000ea40000300a00 */
[----:B------:R-:W-:Y:S11]  /*2acd0*/  FMUL R0, R2, 1.4426950216293334961 ;  /* 0x3fb8aa3b02007820 */ /* 0x000ff60000400000 */
[----:B------:R-:W-:Y:S09]  /*2ace0*/  @!UPT UIADD3 URZ, URZ, URZ, URZ ;  /* 0x0000003f3f3ff290 */ /* 0x000ff2000fffe03f */
[----:B------:R0:W-:Y:S01]  /*2acf0*/  STL.64 [R1+0x250], R8 ;  /* 0x0002500801007387 */ /* 0x0001e20000100a00 */
[----:B------:R-:W-:Y:S03]  /*2ad00*/  STL.64 [R1+0x258], R10 ;  /* 0x0002580a01007387 */ /* 0x000fe60000100a00 */
[----:B0-----:R-:W4:Y:S01]  /*2ad10*/  LDL.LU.64 R8, [R1+0x1650] ;  /* 0x0016500001087983 */ /* 0x001f220000300a00 */
[----:B------:R-:W-:Y:S01]  /*2ad20*/  HMMA.16816.F32 R16, R24, R16, R20 ;  /* 0x000000101810723c */ /* 0x000fe20000001814 */
[----:B------:R0:W1:Y:S01]  /*2ad30*/  MUFU.EX2 R29, R0 ;  /* 0x00000000001d7308 */ /* 0x0000620000000800 */
[----:B------:R-:W1:Y:S04]  /*2ad40*/  LDSM.16.M88.4 R20, [R5+0x13880] ;  /* 0x013880000514783b */ /* 0x000e680000000200 */
[----:B-----5:R-:W-:-:S04]  /*2ad50*/  FADD R3, R3, -R7 ;  /* 0x8000000703037221 */ /* 0x020fc80000000000 */
[----:B0-----:R-:W-:-:S04]  /*2ad60*/  FMUL R0, R3, 1.4426950216293334961 ;  /* 0x3fb8aa3b03007820 */ /* 0x001fc80000400000 */
[----:B------:R-:W0:Y:S01]  /*2ad70*/  MUFU.EX2 R3, R0 ;  /* 0x0000000000037308 */ /* 0x000e220000000800 */
[----:B--2---:R-:W-:Y:S02]  /*2ad80*/  FADD R2, R13, -R12 ;  /* 0x8000000c0d027221 */ /* 0x004fe40000000000 */
[----:B------:R-:W2:Y:S01]  /*2ad90*/  LDL.LU R12, [R1+0x1648] ;  /* 0x00164800010c7983 */ /* 0x000ea20000300800 */
[----:B-1----:R-:W-:Y:S02]  /*2ada0*/  STL [R1+0x354], R29 ;  /* 0x0003541d01007387 */ /* 0x002fe40000100800 */
[----:B------:R-:W-:Y:S02]  /*2adb0*/  STL [R1+0x15c8], R29 ;  /* 0x0015c81d01007387 */ /* 0x000fe40000100800 */
[----:B------:R-:W5:Y:S01]  /*2adc0*/  LDL.LU R28, [R1+0x708] ;  /* 0x00070800011c7983 */ /* 0x000f620000300800 */
[----:B------:R-:W-:Y:S01]  /*2add0*/  STL.64 [R1+0x240], R16 ;  /* 0x0002401001007387 */ /* 0x000fe20000100a00 */
[----:B------:R-:W-:Y:S02]  /*2ade0*/  STL.64 [R1+0x248], R18 ;  /* 0x0002481201007387 */ /* 0x000fe40000100a00 */
[----:B------:R-:W1:Y:S04]  /*2adf0*/  LDSM.16.M88.4 R16, [R5+0x14080] ;  /* 0x014080000510783b */ /* 0x000e680000000200 */
[----:B------:R-:W-:Y:S01]  /*2ae00*/  STL.64 [R1+0x30], R20 ;  /* 0x0000301401007387 */ /* 0x000fe20000100a00 */
[----:B------:R-:W-:Y:S01]  /*2ae10*/  STL.64 [R1+0x38], R22 ;  /* 0x0000381601007387 */ /* 0x000fe20000100a00 */
[----:B0-----:R-:W-:Y:S02]  /*2ae20*/  STL [R1+0x35c], R3 ;  /* 0x00035c0301007387 */ /* 0x001fe40000100800 */
[----:B------:R-:W0:Y:S04]  /*2ae30*/  LDSM.16.M88.4 R20, [R5+0x14880] ;  /* 0x014880000514783b */ /* 0x000e280000000200 */
[----:B------:R-:W-:Y:S01]  /*2ae40*/  STL [R1+0x15cc], R3 ;  /* 0x0015cc0301007387 */ /* 0x000fe20000100800 */
[----:B-1----:R-:W-:Y:S01]  /*2ae50*/  STL.64 [R1+0x20], R16 ;  /* 0x0000201001007387 */ /* 0x002fe20000100a00 */
[----:B------:R-:W-:Y:S02]  /*2ae60*/  STL.64 [R1+0x28], R18 ;  /* 0x0000281201007387 */ /* 0x000fe40000100a00 */
[----:B------:R-:W1:Y:S04]  /*2ae70*/  LDSM.16.M88.4 R16, [R5+0x15080] ;  /* 0x015080000510783b */ /* 0x000e680000000200 */
[----:B------:R-:W3:Y:S01]  /*2ae80*/  LDL.LU R29, [R1+0x704] ;  /* 0x00070400011d7983 */ /* 0x000ee20000300800 */
[----:B0-----:R-:W-:Y:S01]  /*2ae90*/  STL.64 [R1+0x10], R20 ;  /* 0x0000101401007387 */ /* 0x001fe20000100a00 */
[----:B------:R-:W-:Y:S02]  /*2aea0*/  STL.64 [R1+0x18], R22 ;  /* 0x0000181601007387 */ /* 0x000fe40000100a00 */
[----:B------:R-:W0:Y:S01]  /*2aeb0*/  LDSM.16.M88.4 R20, [R5+0x15880] ;  /* 0x015880000514783b */ /* 0x000e220000000200 */
[----:B-1----:R-:W-:Y:S03]  /*2aec0*/  STL.64 [R1], R16 ;  /* 0x0000001001007387 */ /* 0x002fe60000100a00 */
[----:B------:R-:W-:Y:S02]  /*2aed0*/  STL.64 [R1+0x8], R18 ;  /* 0x0000081201007387 */ /* 0x000fe40000100a00 */
[----:B------:R-:W1:Y:S01]  /*2aee0*/  LDSM.16.M88.4 R16, [R5+0x16080] ;  /* 0x016080000510783b */ /* 0x000e620000000200 */
[----:B0-----:R-:W-:Y:S03]  /*2aef0*/  STL [R1+0x1404], R22 ;  /* 0x0014041601007387 */ /* 0x001fe60000100800 */
[----:B------:R-:W-:Y:S02]  /*2af00*/  STL [R1+0x1400], R23 ;  /* 0x0014001701007387 */ /* 0x000fe40000100800 */
[----:B------:R0:W-:Y:S02]  /*2af10*/  STL.64 [R1+0x1610], R20 ;  /* 0x0016101401007387 */ /* 0x0001e40000100a00 */
[----:B0-----:R-:W5:Y:S04]  /*2af20*/  LDL.LU.64 R20, [R1+0x30] ;  /* 0x0000300001147983 */ /* 0x001f680000300a00 */
[----:B-1----:R4:W-:Y:S01]  /*2af30*/  STL [R1+0x13e4], R18 ;  /* 0x0013e41201007387 */ /* 0x0029e20000100800 */
[----:B------:R-:W-:Y:S02]  /*2af40*/  STL [R1+0x13e0], R19 ;  /* 0x0013e01301007387 */ /* 0x000fe40000100800 */
[----:B------:R0:W-:Y:S02]  /*2af50*/  STL.64 [R1+0x1618], R16 ;  /* 0x0016181001007387 */ /* 0x0001e40000100a00 */
[----:B----4-:R-:W-:Y:S01]  /*2af60*/  IMAD.MOV.U32 R18, RZ, RZ, R8 ;  /* 0x000000ffff127224 */ /* 0x010fe200078e0008 */
[----:B0-----:R-:W-:-:S02]  /*2af70*/  MOV R17, R9 ;  /* 0x0000000900117202 */ /* 0x001fc40000000f00 */
[----:B------:R-:W-:Y:S01]  /*2af80*/  LDSM.16.M88.4 R8, [R5+0x17080] ;  /* 0x017080000508783b */ /* 0x000fe20000000200 */
[----:B--2---:R-:W-:-:S03]  /*2af90*/  IMAD.MOV.U32 R16, RZ, RZ, R12 ;  /* 0x000000ffff107224 */ /* 0x004fc600078e000c */
[----:B------:R-:W0:Y:S04]  /*2afa0*/  LDSM.16.M88.4 R12, [R5+0x16880] ;  /* 0x01688000050c783b */ /* 0x000e280000000200 */
[----:B0-----:R-:W-:Y:S01]  /*2afb0*/  STL [R1+0x1394], R14 ;  /* 0x0013940e01007387 */ /* 0x001fe20000100800 */
[----:B------:R-:W-:Y:S02]  /*2afc0*/  STL [R1+0x1390], R15 ;  /* 0x0013900f01007387 */ /* 0x000fe40000100800 */
[----:B------:R0:W-:Y:S02]  /*2afd0*/  STL [R1+0x1428], R10 ;  /* 0x0014280a01007387 */ /* 0x0001e40000100800 */
[----:B0-----:R-:W2:Y:S01]  /*2afe0*/  LDL R10, [R1+0x404] ;  /* 0x00040400010a7983 */ /* 0x001ea20000100800 */
[----:B---3--:R-:W-:-:S02]  /*2aff0*/  MOV R19, R4 ;  /* 0x0000000400137202 */ /* 0x008fc40000000f00 */
[----:B------:R-:W0:Y:S04]  /*2b000*/  LDSM.16.M88.4 R4, [R5+0x17880] ;  /* 0x017880000504783b */ /* 0x000e280000000200 */
[----:B------:R-:W-:Y:S01]  /*2b010*/  FMUL R2, R2, 1.4426950216293334961 ;  /* 0x3fb8aa3b02027820 */ /* 0x000fe20000400000 */
[----:B------:R-:W-:Y:S01]  /*2b020*/  STL [R1+0x137c], R11 ;  /* 0x00137c0b01007387 */ /* 0x000fe20000100800 */
[----:B-----5:R-:W-:Y:S03]  /*2b030*/  HMMA.16816.F32 R16, R24, R20, R16 ;  /* 0x000000141810723c */ /* 0x020fe60000001810 */
[----:B0-----:R-:W-:Y:S01]  /*2b040*/  STL.64 [R1+0x15e8], R6 ;  /* 0x0015e80601007387 */ /* 0x001fe20000100a00 */
[----:B------:R-:W-:Y:S01]  /*2b050*/  MOV R14, R21 ;  /* 0x00000015000e7202 */ /* 0x000fe20000000f00 */
[----:B------:R0:W-:Y:S02]  /*2b060*/  STL.64 [R1+0x15e0], R4 ;  /* 0x0015e00401007387 */ /* 0x0001e40000100a00 */
[----:B------:R-:W-:Y:S01]  /*2b070*/  IMAD.MOV.U32 R15, RZ, RZ, R20 ;  /* 0x000000ffff0f7224 */ /* 0x000fe200078e0014 */
[----:B0-----:R-:W3:Y:S11]  /*2b080*/  LDL.LU.64 R4, [R1+0x20] ;  /* 0x0000200001047983 */ /* 0x001ef60000300a00 */
[----:B------:R-:W-:Y:S04]  /*2b090*/  @!UPT UIADD3 URZ, URZ, URZ, URZ ;  /* 0x0000003f3f3ff290 */ /* 0x000fe8000fffe03f */
[----:B------:R-:W-:Y:S01]  /*2b0a0*/  STL.64 [R1+0x230], R16 ;  /* 0x0002301001007387 */ /* 0x000fe20000100a00 */
[----:B------:R-:W-:Y:S02]  /*2b0b0*/  STL [R1+0x238], R18 ;  /* 0x0002381201007387 */ /* 0x000fe40000100800 */
[----:B------:R-:W-:Y:S02]  /*2b0c0*/  IMAD.MOV.U32 R11, RZ, RZ, R19 ;  /* 0x000000ffff0b7224 */ /* 0x000fe400078e0013 */
[----:B------:R-:W-:Y:S01]  /*2b0d0*/  STL [R1+0x15d4], R14 ;  /* 0x0015d40e01007387 */ /* 0x000fe20000100800 */
[----:B------:R-:W-:Y:S01]  /*2b0e0*/  STL [R1+0x15d0], R15 ;  /* 0x0015d00f01007387 */ /* 0x000fe20000100800 */
[----:B------:R-:W-:Y:S02]  /*2b0f0*/  STL.64 [R1+0x1630], R12 ;  /* 0x0016300c01007387 */ /* 0x000fe40000100a00 */
[--C-:B--2---:R-:W-:Y:S02]  /*2b100*/  FADD R0, R28, -R10.reuse ;  /* 0x8000000a1c007221 */ /* 0x104fe40000000000 */
[----:B------:R0:W1:Y:S02]  /*2b110*/  MUFU.EX2 R28, R2 ;  /* 0x00000002001c7308 */ /* 0x0000640000000800 */
[----:B0-----:R-:W-:Y:S01]  /*2b120*/  FADD R2, R29, -R10 ;  /* 0x8000000a1d027221 */ /* 0x001fe20000000000 */
[----:B-1----:R-:W-:Y:S01]  /*2b130*/  STL [R1+0x344], R28 ;  /* 0x0003441c01007387 */ /* 0x002fe20000100800 */
[----:B------:R-:W-:Y:S02]  /*2b140*/  STL [R1+0x15d8], R28 ;  /* 0x0015d81c01007387 */ /* 0x000fe40000100800 */
[----:B------:R-:W-:Y:S02]  /*2b150*/  STL.64 [R1+0x1640], R10 ;  /* 0x0016400a01007387 */ /* 0x000fe40000100a00 */
[----:B------:R0:W-:Y:S02]  /*2b160*/  STL.64 [R1+0x1638], R8 ;  /* 0x0016380801007387 */ /* 0x0001e40000100a00 */
[----:B0-----:R-:W2:Y:S01]  /*2b170*/  LDL.LU R8, [R1+0x2e0] ;  /* 0x0002e00001087983 */ /* 0x001ea20000300800 */
[----:B------:R-:W2:Y:S02]  /*2b180*/  LDL.LU R9, [R1+0x2e4] ;  /* 0x0002e40001097983 */ /* 0x000ea40000300800 */
[----:B------:R-:W2:Y:S02]  /*2b190*/  LDL.LU R10, [R1+0x2e8] ;  /* 0x0002e800010a7983 */ /* 0x000ea40000300800 */
[----:B------:R-:W2:Y:S01]  /*2b1a0*/  LDL.LU R11, [R1+0x2ec] ;  /* 0x0002ec00010b7983 */ /* 0x000ea20000300800 */
[----:B------:R-:W4:Y:S01]  /*2b1b0*/  LDL.LU R12, [R1+0x2d0] ;  /* 0x0002d000010c7983 */ /* 0x000f220000300800 */
[----:B------:R-:W4:Y:S02]  /*2b1c0*/  LDL.LU R13, [R1+0x2d4] ;  /* 0x0002d400010d7983 */ /* 0x000f240000300800 */
[----:B------:R-:W4:Y:S02]  /*2b1d0*/  LDL.LU R14, [R1+0x2d8] ;  /* 0x0002d800010e7983 */ /* 0x000f240000300800 */
[----:B------:R-:W4:Y:S01]  /*2b1e0*/  LDL.LU R15, [R1+0x2dc] ;  /* 0x0002dc00010f7983 */ /* 0x000f220000300800 */
[----:B------:R-:W5:Y:S01]  /*2b1f0*/  LDL.LU R22, [R1+0x700] ;  /* 0x0007000001167983 */ /* 0x000f620000300800 */
[----:B------:R-:W4:Y:S02]  /*2b200*/  LDL.LU R16, [R1+0x2c0] ;  /* 0x0002c00001107983 */ /* 0x000f240000300800 */
[----:B------:R-:W4:Y:S02]  /*2b210*/  LDL.LU R17, [R1+0x2c4] ;  /* 0x0002c40001117983 */ /* 0x000f240000300800 */
[----:B------:R-:W4:Y:S01]  /*2b220*/  LDL.LU R18, [R1+0x2c8] ;  /* 0x0002c80001127983 */ /* 0x000f220000300800 */
[----:B------:R-:W4:Y:S01]  /*2b230*/  LDL.LU R19, [R1+0x2cc] ;  /* 0x0002cc0001137983 */ /* 0x000f220000300800 */
[----:B------:R-:W-:-:S06]  /*2b240*/  FMUL R0, R0, 1.4426950216293334961 ;  /* 0x3fb8aa3b00007820 */ /* 0x000fcc0000400000 */
[----:B------:R-:W0:Y:S01]  /*2b250*/  MUFU.EX2 R0, R0 ;  /* 0x0000000000007308 */ /* 0x000e220000000800 */
[----:B---3--:R-:W-:Y:S01]  /*2b260*/  MOV R3, R4 ;  /* 0x0000000400037202 */ /* 0x008fe20000000f00 */
[----:B------:R-:W-:Y:S01]  /*2b270*/  IMAD.MOV.U32 R29, RZ, RZ, R5 ;  /* 0x000000ffff1d7224 */ /* 0x000fe200078e0005 */
[C---:B--2---:R-:W-:Y:S01]  /*2b280*/  HMMA.16816.F32 R8, R24.reuse, R4, R8 ;  /* 0x000000041808723c */ /* 0x044fe20000001808 */
[----:B----4-:R-:W-:Y:S01]  /*2b290*/  STL.64 [R1+0x1628], R18 ;  /* 0x0016281201007387 */ /* 0x010fe20000100a00 */
[----:B------:R1:W-:Y:S03]  /*2b2a0*/  STL.64 [R1+0x1620], R16 ;  /* 0x0016201001007387 */ /* 0x0003e60000100a00 */
[----:B-1----:R-:W2:Y:S01]  /*2b2b0*/  LDL.LU.64 R16, [R1+0x10] ;  /* 0x0000100001107983 */ /* 0x002ea20000300a00 */
[----:B------:R-:W3:Y:S02]  /*2b2c0*/  LDL.LU.64 R20, [R1] ;  /* 0x0000000001147983 */ /* 0x000ee40000300a00 */
[----:B0-----:R-:W-:Y:S11]  /*2b2d0*/  STL [R1+0x34c], R0 ;  /* 0x00034c0001007387 */ /* 0x001ff60000100800 */
[----:B------:R-:W-:Y:S04]  /*2b2e0*/  @!UPT UIADD3 URZ, URZ, URZ, URZ ;  /* 0x0000003f3f3ff290 */ /* 0x000fe8000fffe03f */
[----:B------:R-:W-:Y:S01]  /*2b2f0*/  STL.64 [R1+0x220], R8 ;  /* 0x0002200801007387 */ /* 0x000fe20000100a00 */
[----:B------:R0:W-:Y:S04]  /*2b300*/  STL.64 [R1+0x228], R10 ;  /* 0x0002280a01007387 */ /* 0x0001e80000100a00 */
[----:B0-----:R-:W5:Y:S01]  /*2b310*/  LDL.LU.64 R10, [R1+0x1640] ;  /* 0x00164000010a7983 */ /* 0x001f620000300a00 */
[----:B------:R-:W4:Y:S02]  /*2b320*/  LDL.LU.64 R8, [R1+0x1638] ;  /* 0x0016380001087983 */ /* 0x000f240000300a00 */
[----:B------:R-:W2:Y:S02]  /*2b330*/  LDL.LU R4, [R1+0x1d0] ;  /* 0x0001d00001047983 */ /* 0x000ea40000300800 */
[----:B------:R-:W2:Y:S01]  /*2b340*/  LDL.LU R5, [R1+0x1d4] ;  /* 0x0001d40001057983 */ /* 0x000ea20000300800 */
[----:B------:R-:W2:Y:S01]  /*2b350*/  LDL.LU R6, [R1+0x1d8] ;  /* 0x0001d80001067983 */ /* 0x000ea20000300800 */
[----:B------:R-:W2:Y:S03]  /*2b360*/  LDL.LU R7, [R1+0x1dc] ;  /* 0x0001dc0001077983 */ /* 0x000ea60000300800 */
[----:B--2---:R-:W-:Y:S01]  /*2b370*/  STL.64 [R1+0x15f8], R6 ;  /* 0x0015f80601007387 */ /* 0x004fe20000100a00 */
[----:B------:R0:W-:Y:S03]  /*2b380*/  STL.64 [R1+0x15f0], R4 ;  /* 0x0015f00401007387 */ /* 0x0001e60000100a00 */
[----:B0-----:R-:W2:Y:S01]  /*2b390*/  LDL.LU R4, [R1+0x1e0] ;  /* 0x0001e00001047983 */ /* 0x001ea20000300800 */
[----:B------:R-:W2:Y:S02]  /*2b3a0*/  LDL.LU R5, [R1+0x1e4] ;  /* 0x0001e40001057983 */ /* 0x000ea40000300800 */
[----:B------:R-:W2:Y:S02]  /*2b3b0*/  LDL.LU R6, [R1+0x1e8] ;  /* 0x0001e80001067983 */ /* 0x000ea40000300800 */
[----:B------:R-:W2:Y:S01]  /*2b3c0*/  LDL.LU R7, [R1+0x1ec] ;  /* 0x0001ec0001077983 */ /* 0x000ea20000300800 */
[----:B------:R-:W-:Y:S01]  /*2b3d0*/  HMMA.16816.F32 R12, R24, R16, R12 ;  /* 0x00000010180c723c */ /* 0x000fe2000000180c */
[----:B--2---:R-:W-:Y:S01]  /*2b3e0*/  STL.64 [R1+0x1608], R6 ;  /* 0x0016080601007387 */ /* 0x004fe20000100a00 */
[----:B------:R0:W-:Y:S03]  /*2b3f0*/  STL.64 [R1+0x1600], R4 ;  /* 0x0016000401007387 */ /* 0x0001e60000100a00 */
[----:B0-----:R-:W2:Y:S01]  /*2b400*/  LDL.LU R4, [R1+0x1f0] ;  /* 0x0001f00001047983 */ /* 0x001ea20000300800 */
[----:B------:R-:W2:Y:S02]  /*2b410*/  LDL.LU R5, [R1+0x1f4] ;  /* 0x0001f40001057983 */ /* 0x000ea40000300800 */
[----:B------:R-:W2:Y:S02]  /*2b420*/  LDL.LU R6, [R1+0x1f8] ;  /* 0x0001f80001067983 */ /* 0x000ea40000300800 */
[----:B------:R-:W2:Y:S01]  /*2b430*/  LDL.LU R7, [R1+0x1fc] ;  /* 0x0001fc0001077983 */ /* 0x000ea20000300800 */
[----:B------:R-:W-:Y:S11]  /*2b440*/  STL [R1+0x15dc], R3 ;  /* 0x0015dc0301007387 */ /* 0x000ff60000100800 */
[----:B------:R-:W-:Y:S01]  /*2b450*/  @!UPT UIADD3 URZ, URZ, URZ, URZ ;  /* 0x0000003f3f3ff290 */ /* 0x000fe2000fffe03f */
[----:B------:R0:W-:Y:S02]  /*2b460*/  STL.64 [R1+0x210], R12 ;  /* 0x0002100c01007387 */ /* 0x0001e40000100a00 */
[----:B------:R1:W-:Y:S01]  /*2b470*/  STL.64 [R1+0x218], R14 ;  /* 0x0002180e01007387 */ /* 0x0003e20000100a00 */
[----:B0-----:R-:W2:Y:S01]  /*2b480*/  LDL.LU.64 R12, [R1+0x1630] ;  /* 0x00163000010c7983 */ /* 0x001ea20000300a00 */
[----:B-1----:R-:W-:Y:S01]  /*2b490*/  MOV R14, R16 ;  /* 0x00000010000e7202 */ /* 0x002fe20000000f00 */
[----:B------:R-:W-:Y:S02]  /*2b4a0*/  IMAD.MOV.U32 R15, RZ, RZ, R17 ;  /* 0x000000ffff0f7224 */ /* 0x000fe400078e0011 */
[----:B------:R-:W2:Y:S01]  /*2b4b0*/  LDL.LU.64 R18, [R1+0x1628] ;  /* 0x0016280001127983 */ /* 0x000ea20000300a00 */
[----:B------:R-:W2:Y:S01]  /*2b4c0*/  LDL.LU.64 R16, [R1+0x1620] ;  /* 0x0016200001107983 */ /* 0x000ea20000300a00 */
[----:B------:R-:W-:-:S06]  /*2b4d0*/  FMUL R2, R2, 1.4426950216293334961 ;  /* 0x3fb8aa3b02027820 */ /* 0x000fcc0000400000 */
[----:B------:R-:W0:Y:S01]  /*2b4e0*/  MUFU.EX2 R2, R2 ;  /* 0x0000000200027308 */ /* 0x000e220000000800 */
[----:B---3--:R-:W-:Y:S01]  /*2b4f0*/  MOV R3, R20 ;  /* 0x0000001400037202 */ /* 0x008fe20000000f00 */
[----:B------:R-:W-:Y:S01]  /*2b500*/  IMAD.MOV.U32 R28, RZ, RZ, R21 ;  /* 0x000000ffff1c7224 */ /* 0x000fe200078e0015 */
[----:B0-----:R-:W-:Y:S01]  /*2b510*/  STL [R1+0x340], R2 ;  /* 0x0003400201007387 */ /* 0x001fe20000100800 */
[C---:B--2---:R-:W-:Y:S11]  /*2b520*/  HMMA.16816.F32 R16, R24.reuse, R20, R16 ;  /* 0x000000141810723c */ /* 0x044ff60000001810 */
[----:B------:R-:W-:Y:S11]  /*2b530*/  @!UPT UIADD3 URZ, URZ, URZ, URZ ;  /* 0x0000003f3f3ff290 */ /* 0x000ff6000fffe03f */
[----:B------:R-:W-:Y:S01]  /*2b540*/  @!UPT UIADD3 URZ, URZ, URZ, URZ ;  /* 0x0000003f3f3ff290 */ /* 0x000fe2000fffe03f */
[----:B------:R0:W-:Y:S01]  /*2b550*/  STL.64 [R1+0x200], R16 ;  /* 0x0002001001007387 */ /* 0x0001e20000100a00 */
[----:B------:R1:W-:Y:S03]  /*2b560*/  STL.64 [R1+0x208], R18 ;  /* 0x0002081201007387 */ /* 0x0003e60000100a00 */
[----:B0-----:R-:W2:Y:S01]  /*2b570*/  LDL.LU.64 R16, [R1+0x1618] ;  /* 0x0016180001107983 */ /* 0x001ea20000300a00 */
[----:B------:R-:W3:Y:S02]  /*2b580*/  LDL.LU.64 R20, [R1+0x1610] ;  /* 0x0016100001147983 */ /* 0x000ee40000300a00 */
[----:B---3--:R-:W-:Y:S11]  /*2b590*/  HMMA.16816.F32 R4, R24, R20, R4 ;  /* 0x000000141804723c */ /* 0x008ff60000001804 */
[----:B------:R-:W-:Y:S11]  /*2b5a0*/  @!UPT UIADD3 URZ, URZ, URZ, URZ ;  /* 0x0000003f3f3ff290 */ /* 0x000ff6000fffe03f */
[----:B------:R-:W-:Y:S01]  /*2b5b0*/  @!UPT UIADD3 URZ, URZ, URZ, URZ ;  /* 0x0000003f3f3ff290 */ /* 0x000fe2000fffe03f */
[----:B------:R0:W-:Y:S01]  /*2b5c0*/  STL.64 [R1+0x1f8], R6 ;  /* 0x0001f80601007387 */ /* 0x0001e20000100a00 */
[----:B-1----:R-:W-:Y:S01]  /*2b5d0*/  MOV R18, R4 ;  /* 0x0000000400127202 */ /* 0x002fe20000000f00 */
[----:B------:R-:W-:Y:S02]  /*2b5e0*/  IMAD.MOV.U32 R19, RZ, RZ, R5 ;  /* 0x000000ffff137224 */ /* 0x000fe400078e0005 */
[----:B0-----:R-:W2:Y:S01]  /*2b5f0*/  LDL.LU.64 R6, [R1+0x1608] ;  /* 0x0016080001067983 */ /* 0x001ea20000300a00 */
[----:B------:R-:W2:Y:S02]  /*2b600*/  LDL.LU.64 R4, [R1+0x1600] ;  /* 0x0016000001047983 */ /* 0x000ea40000300a00 */
[----:B-----5:R-:W-:-:S04]  /*2b610*/  FADD R0, R22, -R10 ;  /* 0x8000000a16007221 */ /* 0x020fc80000000000 */
[----:B------:R-:W-:-:S06]  /*2b620*/  FMUL R0, R0, 1.4426950216293334961 ;  /* 0x3fb8aa3b00007820 */ /* 0x000fcc0000400000 */
[----:B------:R-:W0:Y:S02]  /*2b630*/  MUFU.EX2 R0, R0 ;  /* 0x0000000000007308 */ /* 0x000e240000000800 */
[----:B0-----:R-:W-:Y:S01]  /*2b640*/  STL [R1+0x348], R0 ;  /* 0x0003480001007387 */ /* 0x001fe20000100800 */
[C---:B--2---:R-:W-:Y:S11]  /*2b650*/  HMMA.16816.F32 R4, R24.reuse, R16, R4 ;  /* 0x000000101804723c */ /* 0x044ff60000001804 */
[----:B------:R-:W-:Y:S11]  /*2b660*/  @!UPT UIADD3 URZ, URZ, URZ, URZ ;  /* 0x0000003f3f3ff290 */ /* 0x000ff6000fffe03f */
[----:B------:R-:W-:Y:S01]  /*2b670*/  @!UPT UIADD3 URZ, URZ, URZ, URZ ;  /* 0x0000003f3f3ff290 */ /* 0x000fe2000fffe03f */
[----:B------:R0:W-:Y:S01]  /*2b680*/  STL.64 [R1+0x1e0], R4 ;  /* 0x0001e00401007387 */ /* 0x0001e20000100a00 */
[----:B------:R-:W-:Y:S01]  /*2b690*/  MOV R22, R6 ;  /* 0x0000000600167202 */ /* 0x000fe20000000f00 */
[----:B------:R-:W-:Y:S02]  /*2b6a0*/  IMAD.MOV.U32 R23, RZ, RZ, R7 ;  /* 0x000000ffff177224 */ /* 0x000fe400078e0007 */
[----:B------:R-:W2:Y:S04]  /*2b6b0*/  LDL.LU.64 R6, [R1+0x15f8] ;  /* 0x0015f80001067983 */ /* 0x000ea80000300a00 */
[----:B0-----:R-:W2:Y:S01]  /*2b6c0*/  LDL.LU.64 R4, [R1+0x15f0] ;  /* 0x0015f00001047983 */ /* 0x001ea20000300a00 */
[----:B------:R-:W-:Y:S02]  /*2b6d0*/  STL.64 [R1+0x14c0], R22 ;  /* 0x0014c01601007387 */ /* 0x000fe40000100a00 */
[----:B------:R0:W-:Y:S02]  /*2b6e0*/  STL.64 [R1+0x14b8], R20 ;  /* 0x0014b81401007387 */ /* 0x0001e40000100a00 */
[----:B0-----:R-:W3:Y:S01]  /*2b6f0*/  LDL.LU R20, [R1+0x2b0] ;  /* 0x0002b00001147983 */ /* 0x001ee20000300800 */
[----:B------:R-:W3:Y:S02]  /*2b700*/  LDL.LU R21, [R1+0x2b4] ;  /* 0x0002b40001157983 */ /* 0x000ee40000300800 */
[----:B------:R-:W3:Y:S02]  /*2b710*/  LDL.LU R22, [R1+0x2b8] ;  /* 0x0002b80001167983 */ /* 0x000ee40000300800 */
[----:B------:R-:W3:Y:S01]  /*2b720*/  LDL.LU R23, [R1+0x2bc] ;  /* 0x0002bc0001177983 */ /* 0x000ee20000300800 */
[----:B------:R-:W-:Y:S01]  /*2b730*/  STL.64 [R1+0x14b0], R18 ;  /* 0x0014b01201007387 */ /* 0x000fe20000100a00 */
[----:B------:R0:W-:Y:S03]  /*2b740*/  STL.64 [R1+0x14a8], R16 ;  /* 0x0014a81001007387 */ /* 0x0001e60000100a00 */
[----:B0-----:R-:W4:Y:S01]  /*2b750*/  LDL.LU R16, [R1+0x1c0] ;  /* 0x0001c00001107983 */ /* 0x001f220000300800 */
[----:B------:R-:W4:Y:S02]  /*2b760*/  LDL.LU R17, [R1+0x1c4] ;  /* 0x0001c40001117983 */ /* 0x000f240000300800 */
[----:B------:R-:W4:Y:S02]  /*2b770*/  LDL.LU R18, [R1+0x1c8] ;  /* 0x0001c80001127983 */ /* 0x000f240000300800 */
[----:B------:R-:W4:Y:S01]  /*2b780*/  LDL.LU R19, [R1+0x1cc] ;  /* 0x0001cc0001137983 */ /* 0x000f220000300800 */
[C---:B--2---:R-:W-:Y:S11]  /*2b790*/  HMMA.16816.F32 R4, R24.reuse, R12, R4 ;  /* 0x0000000c1804723c */ /* 0x044ff60000001804 */
[----:B------:R-:W-:Y:S11]  /*2b7a0*/  @!UPT UIADD3 URZ, URZ, URZ, URZ ;  /* 0x0000003f3f3ff290 */ /* 0x000ff6000fffe03f */
[----:B------:R-:W-:Y:S01]  /*2b7b0*/  @!UPT UIADD3 URZ, URZ, URZ, URZ ;  /* 0x0000003f3f3ff290 */ /* 0x000fe2000fffe03f */
[----:B------:R-:W-:Y:S01]  /*2b7c0*/  STL.64 [R1+0x1d0], R4 ;  /* 0x0001d00401007387 */ /* 0x000fe20000100a00 */
[----:B------:R0:W-:Y:S03]  /*2b7d0*/  STL.64 [R1+0x1d8], R6 ;  /* 0x0001d80601007387 */ /* 0x0001e60000100a00 */
[----:B0-----:R-:W2:Y:S01]  /*2b7e0*/  LDL.LU.64 R6, [R1+0x15e8] ;  /* 0x0015e80001067983 */ /* 0x001ea20000300a00 */
[----:B------:R-:W3:Y:S01]  /*2b7f0*/  LDL.LU.64 R4, [R1+0x15e0] ;  /* 0x0015e00001047983 */ /* 0x000ee20000300a00 */
[C---:B----4-:R-:W-:Y:S01]  /*2b800*/  HMMA.16816.F32 R16, R24.reuse, R8, R16 ;  /* 0x000000081810723c */ /* 0x050fe20000001810 */
[----:B------:R-:W-:Y:S01]  /*2b810*/  STL.64 [R1+0x15a0], R12 ;  /* 0x0015a00c01007387 */ /* 0x000fe20000100a00 */
[----:B------:R-:W-:Y:S01]  /*2b820*/  STL.64 [R1+0x1490], R10 ;  /* 0x0014900a01007387 */ /* 0x000fe20000100a00 */
[----:B------:R3:W-:Y:S11]  /*2b830*/  STL.64 [R1+0x1488], R8 ;  /* 0x0014880801007387 */ /* 0x0007f60000100a00 */
[----:B------:R-:W-:Y:S09]  /*2b840*/  @!UPT UIADD3 URZ, URZ, URZ, URZ ;  /* 0x0000003f3f3ff290 */ /* 0x000ff2000fffe03f */
[----:B------:R-:W-:Y:S01]  /*2b850*/  STL.64 [R1+0x1c0], R16 ;  /* 0x0001c01001007387 */ /* 0x000fe20000100a00 */
[----:B------:R-:W-:Y:S01]  /*2b860*/  STL.64 [R1+0x1c8], R18 ;  /* 0x0001c81201007387 */ /* 0x000fe20000100a00 */
[----:B---3--:R-:W-:Y:S02]  /*2b870*/  HMMA.16816.F32 R8, R24, R4, R20 ;  /* 0x000000041808723c */ /* 0x008fe40000001814 */
[----:B--2---:R-:W-:Y:S01]  /*2b880*/  STL.64 [R1+0x14a0], R6 ;  /* 0x0014a00601007387 */ /* 0x004fe20000100a00 */
[----:B------:R0:W-:Y:S11]  /*2b890*/  STL.64 [R1+0x1498], R4 ;  /* 0x0014980401007387 */ /* 0x0001f60000100a00 */
[----:B------:R-:W-:Y:S09]  /*2b8a0*/  @!UPT UIADD3 URZ, URZ, URZ, URZ ;  /* 0x0000003f3f3ff290 */ /* 0x000ff2000fffe03f */
[----:B------:R-:W-:Y:S01]  /*2b8b0*/  STL.64 [R1+0xc0], R8 ;  /* 0x0000c00801007387 */ /* 0x000fe20000100a00 */
[----:B------:R-:W-:Y:S02]  /*2b8c0*/  STL.64 [R1+0xc8], R10 ;  /* 0x0000c80a01007387 */ /* 0x000fe40000100a00 */
[----:B0-----:R-:W2:Y:S02]  /*2b8d0*/  LDL.LU R4, [R1+0xf0] ;  /* 0x0000f00001047983 */ /* 0x001ea40000300800 */
[----:B------:R-:W2:Y:S01]  /*2b8e0*/  LDL.LU R5, [R1+0xf4] ;  /* 0x0000f40001057983 */ /* 0x000ea20000300800 */
[----:B------:R-:W3:Y:S01]  /*2b8f0*/  LDL.LU R6, [R1+0xf8] ;  /* 0x0000f80001067983 */ /* 0x000ee20000300800 */
[----:B------:R-:W3:Y:S01]  /*2b900*/  LDL.LU R7, [R1+0xfc] ;  /* 0x0000fc0001077983 */ /* 0x000ee20000300800 */
[----:B------:R-:W-:Y:S01]  /*2b910*/  MOV R20, R3 ;  /* 0x0000000300147202 */ /* 0x000fe20000000f00 */
[----:B------:R-:W-:Y:S01]  /*2b920*/  IMAD.MOV.U32 R21, RZ, RZ, R28 ;  /* 0x000000ffff157224 */ /* 0x000fe200078e001c */
[----:B---3--:R-:W-:Y:S01]  /*2b930*/  STL.64 [R1+0x14d0], R6 ;  /* 0x0014d00601007387 */ /* 0x008fe20000100a00 */
[----:B--2---:R0:W-:Y:S02]  /*2b940*/  STL.64 [R1+0x14c8], R4 ;  /* 0x0014c80401007387 */ /* 0x0041e40000100a00 */
[----:B------:R-:W2:Y:S02]  /*2b950*/  LDL.LU R3, [R1+0x15dc] ;  /* 0x0015dc0001037983 */ /* 0x000ea40000300800 */
[----:B------:R-:W3:Y:S01]  /*2b960*/  LDL.LU R28, [R1+0x15d8] ;  /* 0x0015d800011c7983 */ /* 0x000ee20000300800 */
[----:B------:R1:W-:Y:S04]  /*2b970*/  STL.64 [R1+0x14d8], R20 ;  /* 0x0014d81401007387 */ /* 0x0003e80000100a00 */
[----:B0-----:R-:W4:Y:S01]  /*2b980*/  LDL.LU R4, [R1+0x110] ;  /* 0x0001100001047983 */ /* 0x001f220000300800 */
[----:B------:R-:W4:Y:S02]  /*2b990*/  LDL.LU R5, [R1+0x114] ;  /* 0x0001140001057983 */ /* 0x000f240000300800 */
[----:B------:R-:W5:Y:S02]  /*2b9a0*/  LDL.LU R6, [R1+0x118] ;  /* 0x0001180001067983 */ /* 0x000f640000300800 */
[----:B------:R-:W5:Y:S01]  /*2b9b0*/  LDL.LU R7, [R1+0x11c] ;  /* 0x00011c0001077983 */ /* 0x000f620000300800 */
[----:B-1----:R-:W-:Y:S01]  /*2b9c0*/  MOV R20, R14 ;  /* 0x0000000e00147202 */ /* 0x002fe20000000f00 */
[----:B------:R-:W-:Y:S01]  /*2b9d0*/  IMAD.MOV.U32 R21, RZ, RZ, R15 ;  /* 0x000000ffff157224 */ /* 0x000fe200078e000f */
[----:B-----5:R-:W-:Y:S01]  /*2b9e0*/  STL.64 [R1+0x14e8], R6 ;  /* 0x0014e80601007387 */ /* 0x020fe20000100a00 */
[----:B----4-:R0:W-:Y:S02]  /*2b9f0*/  STL.64 [R1+0x14e0], R4 ;  /* 0x0014e00401007387 */ /* 0x0101e40000100a00 */
[----:B------:R-:W4:Y:S02]  /*2ba00*/  LDL.LU R14, [R1+0x15d4] ;  /* 0x0015d400010e7983 */ /* 0x000f240000300800 */
[----:B------:R-:W5:Y:S01]  /*2ba10*/  LDL.LU R15, [R1+0x15d0] ;  /* 0x0015d000010f7983 */ /* 0x000f620000300800 */
[----:B------:R2:W-:Y:S04]  /*2ba20*/  STL.64 [R1+0x14f0], R20 ;  /* 0x0014f01401007387 */ /* 0x0005e80000100a00 */
[----:B0-----:R-:W3:Y:S01]  /*2ba30*/  LDL.LU R4, [R1+0x120] ;  /* 0x0001200001047983 */ /* 0x001ee20000300800 */
[----:B------:R-:W3:Y:S02]  /*2ba40*/  LDL.LU R5, [R1+0x124] ;  /* 0x0001240001057983 */ /* 0x000ee40000300800 */
[----:B------:R-:W3:Y:S02]  /*2ba50*/  LDL.LU R6, [R1+0x128] ;  /* 0x0001280001067983 */ /* 0x000ee40000300800 */
[----:B------:R-:W3:Y:S01]  /*2ba60*/  LDL.LU R7, [R1+0x12c] ;  /* 0x00012c0001077983 */ /* 0x000ee20000300800 */
[----:B--2---:R-:W-:Y:S01]  /*2ba70*/  MOV R20, R3 ;  /* 0x0000000300147202 */ /* 0x004fe20000000f00 */
[----:B------:R-:W-:Y:S01]  /*2ba80*/  IMAD.MOV.U32 R21, RZ, RZ, R29 ;  /* 0x000000ffff157224 */ /* 0x000fe200078e001d */
[----:B---3--:R-:W-:Y:S01]  /*2ba90*/  STL.64 [R1+0x1500], R6 ;  /* 0x0015000601007387 */ /* 0x008fe20000100a00 */
[----:B------:R-:W-:Y:S02]  /*2baa0*/  STL.64 [R1+0x14f8], R4 ;  /* 0x0014f80401007387 */ /* 0x000fe40000100a00 */
[----:B------:R-:W2:Y:S02]  /*2bab0*/  LDL.LU R3, [R1+0x15cc] ;  /* 0x0015cc0001037983 */ /* 0x000ea40000300800 */
[----:B------:R-:W2:Y:S01]  /*2bac0*/  LDL.LU R29, [R1+0x15c8] ;  /* 0x0015c800011d7983 */ /* 0x000ea20000300800 */
[----:B------:R5:W-:Y:S02]  /*2bad0*/  STL.64 [R1+0x1508], R20 ;  /* 0x0015081401007387 */ /* 0x000be40000100a00 */
[----:B-----5:R-:W-:Y:S01]  /*2bae0*/  MOV R20, R15 ;  /* 0x0000000f00147202 */ /* 0x020fe20000000f00 */
[----:B----4-:R-:W-:-:S05]  /*2baf0*/  IMAD.MOV.U32 R21, RZ, RZ, R14 ;  /* 0x000000ffff157224 */ /* 0x010fca00078e000e */
[----:B------:R0:W-:Y:S01]  /*2bb00*/  STL.64 [R1+0x1520], R20 ;  /* 0x0015201401007387 */ /* 0x0001e20000100a00 */
[----:B------:R-:W3:Y:S02]  /*2bb10*/  LDL.LU R4, [R1+0x130] ;  /* 0x0001300001047983 */ /* 0x000ee40000300800 */
[----:B------:R-:W3:Y:S02]  /*2bb20*/  LDL.LU R5, [R1+0x134] ;  /* 0x0001340001057983 */ /* 0x000ee40000300800 */
[----:B------:R-:W4:Y:S01]  /*2bb30*/  LDL.LU R6, [R1+0x138] ;  /* 0x0001380001067983 */ /* 0x000f220000300800 */
[----:B------:R-:W4:Y:S04]  /*2bb40*/  LDL.LU R7, [R1+0x13c] ;  /* 0x00013c0001077983 */ /* 0x000f280000300800 */
[----:B0-----:R-:W5:Y:S01]  /*2bb50*/  LDL.LU R20, [R1+0x40] ;  /* 0x0000400001147983 */ /* 0x001f620000300800 */
[----:B------:R-:W5:Y:S03]  /*2bb60*/  LDL.LU R21, [R1+0x44] ;  /* 0x0000440001157983 */ /* 0x000f660000300800 */
[----:B-----5:R-:W-:Y:S01]  /*2bb70*/  STL.64 [R1+0x1538], R20 ;  /* 0x0015381401007387 */ /* 0x020fe20000100a00 */
[----:B----4-:R-:W-:Y:S02]  /*2bb80*/  STL.64 [R1+0x1518], R6 ;  /* 0x0015180601007387 */ /* 0x010fe40000100a00 */
[----:B---3--:R0:W-:Y:S02]  /*2bb90*/  STL.64 [R1+0x1510], R4 ;  /* 0x0015100401007387 */ /* 0x0081e40000100a00 */
[----:B0-----:R-:W3:Y:S01]  /*2bba0*/  LDL.LU R4, [R1+0x140] ;  /* 0x0001400001047983 */ /* 0x001ee20000300800 */
[----:B------:R-:W3:Y:S02]  /*2bbb0*/  LDL.LU R5, [R1+0x144] ;  /* 0x0001440001057983 */ /* 0x000ee40000300800 */
[----:B------:R-:W4:Y:S02]  /*2bbc0*/  LDL.LU R6, [R1+0x148] ;  /* 0x0001480001067983 */ /* 0x000f240000300800 */
[----:B------:R-:W4:Y:S01]  /*2bbd0*/  LDL.LU R7, [R1+0x14c] ;  /* 0x00014c0001077983 */ /* 0x000f220000300800 */
[----:B------:R-:W5:Y:S01]  /*2bbe0*/  LDL.LU R20, [R1+0x50] ;  /* 0x0000500001147983 */ /* 0x000f620000300800 */
        /* <DEDUP_REMOVED lines=10> */
[----:B-----5:R0:W-:Y:S04]  /*2bc90*/  STL.64 [R1+0x1568], R20 ;  /* 0x0015681401007387 */ /* 0x0201e80000100a00 */
        /* <DEDUP_REMOVED lines=14> */
[----:B-----5:R0:W-:Y:S01]  /*2bd80*/  STL.64 [R1+0x15a8], R20 ;  /* 0x0015a81401007387 */ /* 0x0201e20000100a00 */
[----:B------:R-:W5:Y:S02]  /*2bd90*/  LDL.LU R12, [R1+0x1a0] ;  /* 0x0001a000010c7983 */ /* 0x000f640000300800 */
[----:B------:R-:W5:Y:S02]  /*2bda0*/  LDL.LU R13, [R1+0x1a4] ;  /* 0x0001a400010d7983 */ /* 0x000f640000300800 */
[----:B------:R-:W2:Y:S01]  /*2bdb0*/  LDL.LU R14, [R1+0x1a8] ;  /* 0x0001a800010e7983 */ /* 0x000ea20000300800 */
[----:B------:R-:W2:Y:S04]  /*2bdc0*/  LDL.LU R15, [R1+0x1ac] ;  /* 0x0001ac00010f7983 */ /* 0x000ea80000300800 */
[----:B--2---:R-:W-:Y:S01]  /*2bdd0*/  STL.64 [R1+0x15b8], R14 ;  /* 0x0015b80e01007387 */ /* 0x004fe20000100a00 */
[----:B-----5:R1:W-:Y:S02]  /*2bde0*/  STL.64 [R1+0x15b0], R12 ;  /* 0x0015b00c01007387 */ /* 0x0203e40000100a00 */
[----:B0-----:R-:W2:Y:S02]  /*2bdf0*/  LDL.LU R20, [R1+0xb0] ;  /* 0x0000b00001147983 */ /* 0x001ea40000300800 */
[----:B------:R-:W2:Y:S01]  /*2be00*/  LDL.LU R21, [R1+0xb4] ;  /* 0x0000b40001157983 */ /* 0x000ea20000300800 */
[----:B------:R-:W5:Y:S04]  /*2be10*/  LDL R27, [R1+0x350] ;  /* 0x00035000011b7983 */ /* 0x000f680000100800 */
[----:B------:R-:W5:Y:S04]  /*2be20*/  LDL R22, [R1+0x358] ;  /* 0x0003580001167983 */ /* 0x000f680000100800 */
[----:B------:R-:W2:Y:S04]  /*2be30*/  LDL R23, [R1+0x34c] ;  /* 0x00034c0001177983 */ /* 0x000ea80000100800 */
[----:B-1----:R-:W2:Y:S01]  /*2be40*/  LDL.LU R12, [R1+0x1b0] ;  /* 0x0001b000010c7983 */ /* 0x002ea20000300800 */
[----:B------:R-:W2:Y:S02]  /*2be50*/  LDL.LU R13, [R1+0x1b4] ;  /* 0x0001b400010d7983 */ /* 0x000ea40000300800 */
[----:B------:R-:W2:Y:S02]  /*2be60*/  LDL.LU R14, [R1+0x1b8] ;  /* 0x0001b800010e7983 */ /* 0x000ea40000300800 */
[----:B------:R-:W2:Y:S01]  /*2be70*/  LDL.LU R15, [R1+0x1bc] ;  /* 0x0001bc00010f7983 */ /* 0x000ea20000300800 */
[----:B----4-:R-:W-:Y:S01]  /*2be80*/  STL.64 [R1+0x1560], R6 ;  /* 0x0015600601007387 */ /* 0x010fe20000100a00 */
[----:B---3--:R0:W-:Y:S03]  /*2be90*/  STL.64 [R1+0x1558], R4 ;  /* 0x0015580401007387 */ /* 0x0081e60000100a00 */
[----:B0-----:R-:W3:Y:S01]  /*2bea0*/  LDL.LU R4, [R1+0x170] ;  /* 0x0001700001047983 */ /* 0x001ee20000300800 */
[----:B------:R-:W3:Y:S02]  /*2beb0*/  LDL.LU R5, [R1+0x174] ;  /* 0x0001740001057983 */ /* 0x000ee40000300800 */
[----:B------:R-:W4:Y:S02]  /*2bec0*/  LDL.LU R6, [R1+0x178] ;  /* 0x0001780001067983 */ /* 0x000f240000300800 */
[----:B------:R-:W4:Y:S01]  /*2bed0*/  LDL.LU R7, [R1+0x17c] ;  /* 0x00017c0001077983 */ /* 0x000f220000300800 */
[----:B------:R-:W-:Y:S01]  /*2bee0*/  F2FP.PACK_AB R26, R3, R29 ;  /* 0x0000001d031a723e */ /* 0x000fe200000000ff */
[----:B----4-:R-:W-:Y:S01]  /*2bef0*/  STL.64 [R1+0x1578], R6 ;  /* 0x0015780601007387 */ /* 0x010fe20000100a00 */
[----:B---3--:R0:W-:Y:S03]  /*2bf00*/  STL.64 [R1+0x1570], R4 ;  /* 0x0015700401007387 */ /* 0x0081e60000100a00 */
[----:B0-----:R-:W3:Y:S01]  /*2bf10*/  LDL.LU R4, [R1+0x180] ;  /* 0x0001800001047983 */ /* 0x001ee20000300800 */
[----:B------:R-:W3:Y:S02]  /*2bf20*/  LDL.LU R5, [R1+0x184] ;  /* 0x0001840001057983 */ /* 0x000ee40000300800 */
[----:B------:R-:W4:Y:S02]  /*2bf30*/  LDL.LU R6, [R1+0x188] ;  /* 0x0001880001067983 */ /* 0x000f240000300800 */
[----:B------:R-:W4:Y:S01]  /*2bf40*/  LDL.LU R7, [R1+0x18c] ;  /* 0x00018c0001077983 */ /* 0x000f220000300800 */
[----:B-----5:R-:W-:-:S02]  /*2bf50*/  F2FP.PACK_AB R24, R27, R22 ;  /* 0x000000161b18723e */ /* 0x020fc400000000ff */
[----:B--2---:R-:W-:Y:S01]  /*2bf60*/  F2FP.PACK_AB R25, R23, R28 ;  /* 0x0000001c1719723e */ /* 0x004fe200000000ff */
[----:B------:R-:W-:-:S07]  /*2bf70*/  F2FP.PACK_AB R27, R0, R2 ;  /* 0x00000002001b723e */ /* 0x000fce00000000ff */
[C---:B------:R-:W-:Y:S01]  /*2bf80*/  HMMA.16816.F32 R20, R24.reuse, R20, R12 ;  /* 0x000000141814723c */ /* 0x040fe2000000180c */
[----:B----4-:R-:W-:Y:S01]  /*2bf90*/  STL.64 [R1+0x1590], R6 ;  /* 0x0015900601007387 */ /* 0x010fe20000100a00 */
[----:B---3--:R0:W-:Y:S03]  /*2bfa0*/  STL.64 [R1+0x1588], R4 ;  /* 0x0015880401007387 */ /* 0x0081e60000100a00 */
        /* <DEDUP_REMOVED lines=8> */
[----:B------:R-:W4:Y:S01]  /*2c030*/  LDL.LU R8, [R1+0xe0] ;  /* 0x0000e00001087983 */ /* 0x000f220000300800 */
[----:B------:R-:W4:Y:S02]  /*2c040*/  LDL.LU R9, [R1+0xe4] ;  /* 0x0000e40001097983 */ /* 0x000f240000300800 */
[----:B------:R-:W4:Y:S02]  /*2c050*/  LDL.LU R10, [R1+0xe8] ;  /* 0x0000e800010a7983 */ /* 0x000f240000300800 */
[----:B------:R-:W4:Y:S01]  /*2c060*/  LDL.LU R11, [R1+0xec] ;  /* 0x0000ec00010b7983 */ /* 0x000f220000300800 */
[----:B------:R-:W5:Y:S01]  /*2c070*/  LDL.LU R28, [R1+0x15c4] ;  /* 0x0015c400011c7983 */ /* 0x000f620000300800 */
[----:B------:R-:W2:Y:S02]  /*2c080*/  LDL.LU R29, [R1+0x15c0] ;  /* 0x0015c000011d7983 */ /* 0x000ea40000300800 */
[----:B------:R-:W2:Y:S02]  /*2c090*/  LDL.LU.64 R14, [R1+0x15b8] ;  /* 0x0015b800010e7983 */ /* 0x000ea40000300a00 */
[----:B------:R-:W2:Y:S01]  /*2c0a0*/  LDL.LU.64 R12, [R1+0x15b0] ;  /* 0x0015b000010c7983 */ /* 0x000ea20000300a00 */
[----:B------:R0:W-:Y:S01]  /*2c0b0*/  STL.64 [R1+0x1b0], R20 ;  /* 0x0001b01401007387 */ /* 0x0001e20000100a00 */
[----:B------:R2:W-:Y:S03]  /*2c0c0*/  STL.64 [R1+0x1b8], R22 ;  /* 0x0001b81601007387 */ /* 0x0005e60000100a00 */
[----:B0-----:R-:W2:Y:S02]  /*2c0d0*/  LDL.LU.64 R20, [R1+0x15a8] ;  /* 0x0015a80001147983 */ /* 0x001ea40000300a00 */
[----:B--2---:R-:W-:Y:S02]  /*2c0e0*/  HMMA.16816.F32 R20, R24, R20, R12 ;  /* 0x000000141814723c */ /* 0x004fe4000000180c */
[----:B------:R-:W4:Y:S11]  /*2c0f0*/  LDL.LU.64 R12, [R1+0x15a0] ;  /* 0x0015a000010c7983 */ /* 0x000f360000300a00 */
[----:B------:R-:W-:Y:S10]  /*2c100*/  @!UPT UIADD3 URZ, URZ, URZ, URZ ;  /* 0x0000003f3f3ff290 */ /* 0x000ff4000fffe03f */
[----:B------:R0:W-:Y:S04]  /*2c110*/  STL.64 [R1+0x1a0], R20 ;  /* 0x0001a01401007387 */ /* 0x0001e80000100a00 */
[----:B0-----:R-:W2:Y:S01]  /*2c120*/  LDL.LU.64 R20, [R1+0x1598] ;  /* 0x0015980001147983 */ /* 0x001ea20000300a00 */
[----:B------:R-:W-:Y:S01]  /*2c130*/  MOV R14, R22 ;  /* 0x00000016000e7202 */ /* 0x000fe20000000f00 */
[----:B------:R-:W-:-:S05]  /*2c140*/  IMAD.MOV.U32 R15, RZ, RZ, R23 ;  /* 0x000000ffff0f7224 */ /* 0x000fca00078e0017 */
[----:B------:R-:W-:Y:S01]  /*2c150*/  STL [R1+0x139c], R15 ;  /* 0x00139c0f01007387 */ /* 0x000fe20000100800 */
[----:B------:R-:W-:Y:S01]  /*2c160*/  STL [R1+0x1398], R14 ;  /* 0x0013980e01007387 */ /* 0x000fe20000100800 */
[C---:B--2---:R-:W-:Y:S02]  /*2c170*/  HMMA.16816.F32 R20, R24.reuse, R20, R4 ;  /* 0x000000141814723c */ /* 0x044fe40000001804 */
[----:B------:R-:W2:Y:S01]  /*2c180*/  LDL.LU.64 R6, [R1+0x1590] ;  /* 0x0015900001067983 */ /* 0x000ea20000300a00 */
[----:B------:R-:W2:Y:S11]  /*2c190*/  LDL.LU.64 R4, [R1+0x1588] ;  /* 0x0015880001047983 */ /* 0x000eb60000300a00 */
[----:B------:R-:W-:Y:S09]  /*2c1a0*/  @!UPT UIADD3 URZ, URZ, URZ, URZ ;  /* 0x0000003f3f3ff290 */ /* 0x000ff2000fffe03f */
[----:B------:R0:W-:Y:S01]  /*2c1b0*/  STL.64 [R1+0x190], R20 ;  /* 0x0001901401007387 */ /* 0x0001e20000100a00 */
[----:B------:R2:W-:Y:S03]  /*2c1c0*/  STL.64 [R1+0x198], R22 ;  /* 0x0001981601007387 */ /* 0x0005e60000100a00 */
[----:B0-----:R-:W2:Y:S02]  /*2c1d0*/  LDL.LU.64 R20, [R1+0x1580] ;  /* 0x0015800001147983 */ /* 0x001ea40000300a00 */
[----:B--2---:R-:W-:Y:S02]  /*2c1e0*/  HMMA.16816.F32 R20, R24, R20, R4 ;  /* 0x000000141814723c */ /* 0x004fe40000001804 */
[----:B------:R-:W2:Y:S01]  /*2c1f0*/  LDL.LU.64 R6, [R1+0x1578] ;  /* 0x0015780001067983 */ /* 0x000ea20000300a00 */
[----:B------:R-:W2:Y:S11]  /*2c200*/  LDL.LU.64 R4, [R1+0x1570] ;  /* 0x0015700001047983 */ /* 0x000eb60000300a00 */
[----:B------:R-:W-:Y:S09]  /*2c210*/  @!UPT UIADD3 URZ, URZ, URZ, URZ ;  /* 0x0000003f3f3ff290 */ /* 0x000ff2000fffe03f */
        /* <DEDUP_REMOVED lines=12> */
[----:B0-----:R-:W2:Y:S01]  /*2c2e0*/  LDL.LU.64 R20, [R1+0x1550] ;  /* 0x0015500001147983 */ /* 0x001ea20000300a00 */
[----:B------:R-:W3:Y:S01]  /*2c2f0*/  LDL.LU R0, [R1+0x724] ;  /* 0x0007240001007983 */ /* 0x000ee20000300800 */
        /* <DEDUP_REMOVED lines=14> */
[----:B0-----:R-:W2:Y:S02]  /*2c3e0*/  LDL.LU.64 R20, [R1+0x1520] ;  /* 0x0015200001147983 */ /* 0x001ea40000300a00 */
        /* <DEDUP_REMOVED lines=29> */
[----:B------:R-:W3:Y:S02]  /*2c5c0*/  LDL.LU.64 R20, [R1+0x14b8] ;  /* 0x0014b80001147983 */ /* 0x000ee40000300a00 */
[----:B------:R-:W2:Y:S01]  /*2c5d0*/  LDL.LU R14, [R1+0x728] ;  /* 0x00072800010e7983 */ /* 0x000ea20000300800 */
[C---:B---3--:R-:W-:Y:S11]  /*2c5e0*/  HMMA.16816.F32 R16, R24.reuse, R20, R16 ;  /* 0x000000141810723c */ /* 0x048ff60000001810 */
[----:B------:R-:W-:Y:S11]  /*2c5f0*/  @!UPT UIADD3 URZ, URZ, URZ, URZ ;  /* 0x0000003f3f3ff290 */ /* 0x000ff6000fffe03f */
[----:B------:R-:W-:Y:S01]  /*2c600*/  @!UPT UIADD3 URZ, URZ, URZ, URZ ;  /* 0x0000003f3f3ff290 */ /* 0x000fe2000fffe03f */
[----:B------:R-:W-:Y:S01]  /*2c610*/  STL.64 [R1+0x100], R16 ;  /* 0x0001001001007387 */ /* 0x000fe20000100a00 */
[----:B------:R0:W-:Y:S01]  /*2c620*/  STL [R1+0x108], R18 ;  /* 0x0001081201007387 */ /* 0x0001e20000100800 */
[----:B------:R-:W-:Y:S02]  /*2c630*/  MOV R20, R19 ;  /* 0x0000001300147202 */ /* 0x000fe40000000f00 */
[----:B0-----:R-:W3:Y:S01]  /*2c640*/  LDL.LU.64 R18, [R1+0x14b0] ;  /* 0x0014b00001127983 */ /* 0x001ee20000300a00 */
[----:B------:R-:W2:Y:S01]  /*2c650*/  LDL.LU.64 R16, [R1+0x14a8] ;  /* 0x0014a80001107983 */ /* 0x000ea20000300a00 */
[C---:B----4-:R-:W-:Y:S11]  /*2c660*/  HMMA.16816.F32 R8, R24.reuse, R12, R8 ;  /* 0x0000000c1808723c */ /* 0x050ff60000001808 */
[----:B------:R-:W-:Y:S11]  /*2c670*/  @!UPT UIADD3 URZ, URZ, URZ, URZ ;  /* 0x0000003f3f3ff290 */ /* 0x000ff6000fffe03f */
[----:B------:R-:W-:Y:S02]  /*2c680*/  @!UPT UIADD3 URZ, URZ, URZ, URZ ;  /* 0x0000003f3f3ff290 */ /* 0x000fe4000fffe03f */
[----:B------:R-:W-:Y:S01]  /*2c690*/  IMAD.MOV.U32 R3, RZ, RZ, R11 ;  /* 0x000000ffff037224 */ /* 0x000fe200078e000b */
[C---:B--2---:R-:W-:Y:S07]  /*2c6a0*/  HMMA.16816.F32 R4, R24.reuse, R16, R4 ;  /* 0x000000101804723c */ /* 0x044fee0000001804 */
[----:B------:R-:W-:Y:S01]  /*2c6b0*/  IMAD.MOV.U32 R17, RZ, RZ, R9 ;  /* 0x000000ffff117224 */ /* 0x000fe200078e0009 */
[----:B------:R-:W-:Y:S11]  /*2c6c0*/  MOV R16, R10 ;  /* 0x0000000a00107202 */ /* 0x000ff60000000f00 */
[----:B------:R-:W-:Y:S04]  /*2c6d0*/  @!UPT UIADD3 URZ, URZ, URZ, URZ ;  /* 0x0000003f3f3ff290 */ /* 0x000fe8000fffe03f */
[----:B------:R-:W-:Y:S01]  /*2c6e0*/  STL.64 [R1+0xf0], R4 ;  /* 0x0000f00401007387 */ /* 0x000fe20000100a00 */
[----:B------:R0:W-:Y:S03]  /*2c6f0*/  STL.64 [R1+0xf8], R6 ;  /* 0x0000f80601007387 */ /* 0x0001e60000100a00 */
[----:B0-----:R-:W2:Y:S01]  /*2c700*/  LDL.LU.64 R6, [R1+0x14a0] ;  /* 0x0014a00001067983 */ /* 0x001ea20000300a00 */
[----:B------:R-:W4:Y:S02]  /*2c710*/  LDL.LU.64 R4, [R1+0x1498] ;  /* 0x0014980001047983 */ /* 0x000f240000300a00 */
[----:B------:R0:W-:Y:S02]  /*2c720*/  STL [R1+0xe0], R8 ;  /* 0x0000e00801007387 */ /* 0x0001e40000100800 */
[----:B------:R-:W2:Y:S01]  /*2c730*/  LDL.LU.64 R10, [R1+0x1490] ;  /* 0x00149000010a7983 */ /* 0x000ea20000300a00 */
[----:B0-----:R-:W2:Y:S01]  /*2c740*/  LDL.LU.64 R8, [R1+0x1488] ;  /* 0x0014880001087983 */ /* 0x001ea20000300a00 */
[----:B---3--:R-:W-:Y:S02]  /*2c750*/  STL.64 [R1+0x13f0], R18 ;  /* 0x0013f01201007387 */ /* 0x008fe40000100a00 */
[----:B------:R0:W-:Y:S02]  /*2c760*/  STL.64 [R1+0x13e8], R16 ;  /* 0x0013e81001007387 */ /* 0x0001e40000100a00 */
[----:B0-----:R-:W2:Y:S01]  /*2c770*/  LDL.LU R16, [R1+0xd0] ;  /* 0x0000d00001107983 */ /* 0x001ea20000300800 */
[----:B------:R-:W2:Y:S02]  /*2c780*/  LDL.LU R17, [R1+0xd4] ;  /* 0x0000d40001117983 */ /* 0x000ea40000300800 */
[----:B------:R-:W2:Y:S02]  /*2c790*/  LDL.LU R18, [R1+0xd8] ;  /* 0x0000d80001127983 */ /* 0x000ea40000300800 */
[----:B------:R-:W2:Y:S01]  /*2c7a0*/  LDL.LU R19, [R1+0xdc] ;  /* 0x0000dc0001137983 */ /* 0x000ea20000300800 */
[----:B------:R-:W-:Y:S01]  /*2c7b0*/  STL [R1+0x1348], R3 ;  /* 0x0013480301007387 */ /* 0x000fe20000100800 */
[----:B--2---:R-:W-:Y:S11]  /*2c7c0*/  HMMA.16816.F32 R16, R24, R8, R16 ;  /* 0x000000081810723c */ /* 0x004ff60000001810 */
[----:B------:R-:W-:Y:S11]  /*2c7d0*/  @!UPT UIADD3 URZ, URZ, URZ, URZ ;  /* 0x0000003f3f3ff290 */ /* 0x000ff6000fffe03f */
[----:B------:R-:W-:Y:S01]  /*2c7e0*/  @!UPT UIADD3 URZ, URZ, URZ, URZ ;  /* 0x0000003f3f3ff290 */ /* 0x000fe2000fffe03f */
[----:B------:R0:W-:Y:S01]  /*2c7f0*/  STL.64 [R1+0xd0], R16 ;  /* 0x0000d01001007387 */ /* 0x0001e20000100a00 */
[----:B------:R-:W-:Y:S03]  /*2c800*/  STL.64 [R1+0xd8], R18 ;  /* 0x0000d81201007387 */ /* 0x000fe60000100a00 */
[----:B0-----:R-:W2:Y:S01]  /*2c810*/  LDL.LU R16, [R1+0x720] ;  /* 0x0007200001107983 */ /* 0x001ea20000300800 */
[----:B------:R0:W-:Y:S02]  /*2c820*/  STL.64 [R1+0x1460], R10 ;  /* 0x0014600a01007387 */ /* 0x0001e40000100a00 */
[----:B------:R-:W4:Y:S02]  /*2c830*/  LDL.LU R8, [R1+0xa0] ;  /* 0x0000a00001087983 */ /* 0x000f240000300800 */
[----:B------:R-:W4:Y:S01]  /*2c840*/  LDL.LU R9, [R1+0xa4] ;  /* 0x0000a40001097983 */ /* 0x000f220000300800 */
[----:B0-----:R-:W-:-:S02]  /*2c850*/  MOV R10, R29 ;  /* 0x0000001d000a7202 */ /* 0x001fc40000000f00 */
[----:B------:R-:W3:Y:S01]  /*2c860*/  LDL.LU R29, [R1+0x1484] ;  /* 0x00148400011d7983 */ /* 0x000ee20000300800 */
[----:B-----5:R-:W-:Y:S02]  /*2c870*/  IMAD.MOV.U32 R11, RZ, RZ, R28 ;  /* 0x000000ffff0b7224 */ /* 0x020fe400078e001c */
[----:B------:R-:W5:Y:S05]  /*2c880*/  LDL.LU R28, [R1+0x1480] ;  /* 0x00148000011c7983 */ /* 0x000f6a0000300800 */
[----:B----4-:R-:W-:Y:S01]  /*2c890*/  HMMA.16816.F32 R24, R24, R4, R8 ;  /* 0x000000041818723c */ /* 0x010fe20000001808 */
[--C-:B---3--:R-:W-:Y:S02]  /*2c8a0*/  FADD R0, R0, -R29.reuse ;  /* 0x8000001d00007221 */ /* 0x108fe40000000000 */
[----:B------:R-:W-:-:S02]  /*2c8b0*/  FADD R2, R2, -R29 ;  /* 0x8000001d02027221 */ /* 0x000fc40000000000 */
[----:B------:R-:W-:-:S04]  /*2c8c0*/  FMUL R0, R0, 1.4426950216293334961 ;  /* 0x3fb8aa3b00007820 */ /* 0x000fc80000400000 */
[----:B------:R0:W1:Y:S02]  /*2c8d0*/  MUFU.EX2 R9, R0 ;  /* 0x0000000000097308 */ /* 0x0000640000000800 */
[----:B0-----:R-:W-:-:S06]  /*2c8e0*/  FMUL R0, R2, 1.4426950216293334961 ;  /* 0x3fb8aa3b02007820 */ /* 0x001fcc0000400000 */
[----:B------:R0:W3:Y:S07]  /*2c8f0*/  MUFU.EX2 R18, R0 ;  /* 0x0000000000127308 */ /* 0x0000ee0000000800 */
[----:B------:R-:W-:Y:S01]  /*2c900*/  IMAD.MOV.U32 R13, RZ, RZ, R25 ;  /* 0x000000ffff0d7224 */ /* 0x000fe200078e0019 */
[----:B------:R-:W-:Y:S01]  /*2c910*/  MOV R12, R24 ;  /* 0x00000018000c7202 */ /* 0x000fe20000000f00 */
[----:B------:R-:W-:Y:S01]  /*2c920*/  STL.64 [R1+0xa8], R26 ;  /* 0x0000a81a01007387 */ /* 0x000fe20000100a00 */
[----:B------:R-:W4:Y:S02]  /*2c930*/  LDL.LU R19, [R1+0x71c] ;  /* 0x00071c0001137983 */ /* 0x000f240000300800 */
[----:B------:R-:W4:Y:S02]  /*2c940*/  LDL.LU R8, [R1+0x710] ;  /* 0x0007100001087983 */ /* 0x000f240000300800 */
[----:B------:R-:W-:Y:S01]  /*2c950*/  STL.64 [R1+0x13f8], R6 ;  /* 0x0013f80601007387 */ /* 0x000fe20000100a00 */
[----:B------:R-:W-:Y:S01]  /*2c960*/  STL [R1+0x13ac], R13 ;  /* 0x0013ac0d01007387 */ /* 0x000fe20000100800 */
[----:B------:R2:W-:Y:S02]  /*2c970*/  STL [R1+0x13a8], R12 ;  /* 0x0013a80c01007387 */ /* 0x0005e40000100800 */
[----:B------:R-:W-:-:S02]  /*2c980*/  FADD R2, R15, -R29 ;  /* 0x8000001d0f027221 */ /* 0x000fc40000000000 */
[----:B------:R-:W4:Y:S01]  /*2c990*/  LDL.LU R21, [R1+0x714] ;  /* 0x0007140001157983 */ /* 0x000f220000300800 */
[----:B-1----:R-:W-:Y:S01]  /*2c9a0*/  STL [R1+0x328], R9 ;  /* 0x0003280901007387 */ /* 0x002fe20000100800 */
[----:B0-----:R-:W-:Y:S02]  /*2c9b0*/  FMUL R0, R2, 1.4426950216293334961 ;  /* 0x3fb8aa3b02007820 */ /* 0x001fe40000400000 */
[----:B-----5:R-:W-:Y:S01]  /*2c9c0*/  FADD R2, R14, -R28 ;  /* 0x8000001c0e027221 */ /* 0x020fe20000000000 */
[----:B---3--:R-:W-:Y:S01]  /*2c9d0*/  STL [R1+0x32c], R18 ;  /* 0x00032c1201007387 */ /* 0x008fe20000100800 */
[----:B--2---:R-:W2:Y:S02]  /*2c9e0*/  LDL.LU R12, [R1+0x2a0] ;  /* 0x0002a000010c7983 */ /* 0x004ea40000300800 */
[----:B------:R-:W2:Y:S02]  /*2c9f0*/  LDL.LU R13, [R1+0x2a4] ;  /* 0x0002a400010d7983 */ /* 0x000ea40000300800 */
[----:B------:R-:W2:Y:S01]  /*2ca00*/  LDL.LU R14, [R1+0x2a8] ;  /* 0x0002a800010e7983 */ /* 0x000ea20000300800 */
[----:B------:R-:W2:Y:S01]  /*2ca10*/  LDL.LU R15, [R1+0x2ac] ;  /* 0x0002ac00010f7983 */ /* 0x000ea20000300800 */
[----:B------:R-:W3:Y:S01]  /*2ca20*/  LDL.LU.64 R10, [R1+0x98] ;  /* 0x00009800010a7983 */ /* 0x000ee20000300a00 */
[----:B------:R0:W1:Y:S02]  /*2ca30*/  MUFU.EX2 R3, R0 ;  /* 0x0000000000037308 */ /* 0x0000640000000800 */
[----:B0-----:R-:W-:-:S02]  /*2ca40*/  FMUL R0, R2, 1.4426950216293334961 ;  /* 0x3fb8aa3b02007820 */ /* 0x001fc40000400000 */
[----:B------:R-:W-:-:S04]  /*2ca50*/  FADD R2, R16, -R28 ;  /* 0x8000001c10027221 */ /* 0x000fc80000000000 */
[----:B------:R0:W5:Y:S02]  /*2ca60*/  MUFU.EX2 R16, R0 ;  /* 0x0000000000107308 */ /* 0x0001640000000800 */
[----:B0-----:R-:W-:Y:S02]  /*2ca70*/  FMUL R0, R2, 1.4426950216293334961 ;  /* 0x3fb8aa3b02007820 */ /* 0x001fe40000400000 */
[----:B----4-:R-:W-:-:S04]  /*2ca80*/  FADD R2, R19, -R28 ;  /* 0x8000001c13027221 */ /* 0x010fc80000000000 */
[----:B------:R0:W4:Y:S02]  /*2ca90*/  MUFU.EX2 R19, R0 ;  /* 0x0000000000137308 */ /* 0x0001240000000800 */
[----:B0-----:R-:W-:-:S06]  /*2caa0*/  FMUL R0, R2, 1.4426950216293334961 ;  /* 0x3fb8aa3b02007820 */ /* 0x001fcc0000400000 */
[----:B------:R0:W0:Y:S01]  /*2cab0*/  MUFU.EX2 R5, R0 ;  /* 0x0000000000057308 */ /* 0x0000220000000800 */
[----:B---3--:R3:W-:Y:S01]  /*2cac0*/  STL.64 [R1+0x1478], R10 ;  /* 0x0014780a01007387 */ /* 0x0087e20000100a00 */
[----:B------:R-:W-:-:S03]  /*2cad0*/  FADD R2, R8, -R28 ;  /* 0x8000001c08027221 */ /* 0x000fc60000000000 */
[----:B---3--:R-:W2:Y:S01]  /*2cae0*/  LDL.LU.64 R10, [R1+0xb8] ;  /* 0x0000b800010a7983 */ /* 0x008ea20000300a00 */
[----:B------:R-:W3:Y:S02]  /*2caf0*/  LDL R17, [R1+0x408] ;  /* 0x0004080001117983 */ /* 0x000ee40000100800 */
[----:B-1----:R-:W-:Y:S02]  /*2cb00*/  STL [R1+0x338], R3 ;  /* 0x0003380301007387 */ /* 0x002fe40000100800 */
[----:B-----5:R-:W-:Y:S01]  /*2cb10*/  STL [R1+0x320], R16 ;  /* 0x0003201001007387 */ /* 0x020fe20000100800 */
[----:B------:R-:W-:Y:S01]  /*2cb20*/  STL [R1+0x134c], R28 ;  /* 0x00134c1c01007387 */ /* 0x000fe20000100800 */
[----:B0-----:R-:W-:Y:S02]  /*2cb30*/  FMUL R0, R2, 1.4426950216293334961 ;  /* 0x3fb8aa3b02007820 */ /* 0x001fe40000400000 */
[----:B----4-:R-:W-:Y:S02]  /*2cb40*/  STL [R1+0x324], R19 ;  /* 0x0003241301007387 */ /* 0x010fe40000100800 */
[----:B------:R-:W-:-:S02]  /*2cb50*/  FADD R2, R21, -R29 ;  /* 0x8000001d15027221 */ /* 0x000fc40000000000 */
[----:B------:R-:W3:Y:S01]  /*2cb60*/  LDL.LU R21, [R1+0x738] ;  /* 0x0007380001157983 */ /* 0x000ee20000300800 */
[----:B------:R-:W-:Y:S02]  /*2cb70*/  STL [R1+0x330], R5 ;  /* 0x0003300501007387 */ /* 0x000fe40000100800 */
[----:B------:R-:W4:Y:S01]  /*2cb80*/  LDL.LU.64 R6, [R1+0x78] ;  /* 0x0000780001067983 */ /* 0x000f220000300a00 */
[----:B------:R0:W1:Y:S02]  /*2cb90*/  MUFU.EX2 R8, R0 ;  /* 0x0000000000087308 */ /* 0x0000640000000800 */
[----:B0-----:R-:W-:-:S06]  /*2cba0*/  FMUL R0, R2, 1.4426950216293334961 ;  /* 0x3fb8aa3b02007820 */ /* 0x001fcc0000400000 */
[----:B------:R-:W0:Y:S01]  /*2cbb0*/  MUFU.EX2 R4, R0 ;  /* 0x0000000000047308 */ /* 0x000e220000000800 */
[----:B------:R-:W-:Y:S02]  /*2cbc0*/  F2FP.PACK_AB R24, R19, R16 ;  /* 0x000000101318723e */ /* 0x000fe400000000ff */
[----:B------:R-:W-:Y:S02]  /*2cbd0*/  F2FP.PACK_AB R25, R18, R9 ;  /* 0x000000091219723e */ /* 0x000fe400000000ff */
[----:B-1----:R-:W-:Y:S02]  /*2cbe0*/  F2FP.PACK_AB R26, R8, R5 ;  /* 0x00000005081a723e */ /* 0x002fe400000000ff */
[----:B0-----:R-:W-:-:S07]  /*2cbf0*/  F2FP.PACK_AB R27, R4, R3 ;  /* 0x00000003041b723e */ /* 0x001fce00000000ff */
[C---:B--2---:R-:W-:Y:S01]  /*2cc00*/  HMMA.16816.F32 R12, R24.reuse, R10, R12 ;  /* 0x0000000a180c723c */ /* 0x044fe2000000180c */
[----:B----4-:R0:W-:Y:S04]  /*2cc10*/  STL.64 [R1+0x1470], R6 ;  /* 0x0014700601007387 */ /* 0x0101e80000100a00 */
[----:B0-----:R-:W2:Y:S01]  /*2cc20*/  LDL.LU.64 R6, [R1+0x88] ;  /* 0x0000880001067983 */ /* 0x001ea20000300a00 */
[----:B------:R-:W-:Y:S02]  /*2cc30*/  STL [R1+0x1350], R29 ;  /* 0x0013501d01007387 */ /* 0x000fe40000100800 */
[----:B------:R-:W-:Y:S02]  /*2cc40*/  STL [R1+0x33c], R8 ;  /* 0x00033c0801007387 */ /* 0x000fe40000100800 */
[----:B------:R-:W4:Y:S01]  /*2cc50*/  LDL.LU R16, [R1+0x734] ;  /* 0x0007340001107983 */ /* 0x000f220000300800 */
[----:B------:R-:W-:Y:S11]  /*2cc60*/  STL [R1+0x334], R4 ;  /* 0x0003340401007387 */ /* 0x000ff60000100800 */
[----:B------:R-:W-:Y:S01]  /*2cc70*/  @!UPT UIADD3 URZ, URZ, URZ, URZ ;  /* 0x0000003f3f3ff290 */ /* 0x000fe2000fffe03f */
[----:B------:R-:W-:Y:S02]  /*2cc80*/  STL.64 [R1+0x2b0], R12 ;  /* 0x0002b00c01007387 */ /* 0x000fe40000100a00 */
[----:B------:R0:W-:Y:S02]  /*2cc90*/  STL.64 [R1+0x2b8], R14 ;  /* 0x0002b80e01007387 */ /* 0x0001e40000100a00 */
[----:B0-----:R-:W-:Y:S01]  /*2cca0*/  IMAD.MOV.U32 R15, RZ, RZ, R11 ;  /* 0x000000ffff0f7224 */ /* 0x001fe200078e000b */
[----:B------:R-:W-:Y:S02]  /*2ccb0*/  MOV R14, R10 ;  /* 0x0000000a000e7202 */ /* 0x000fe40000000f00 */
[----:B------:R-:W5:Y:S01]  /*2ccc0*/  LDL.LU.64 R10, [R1+0x1478] ;  /* 0x00147800010a7983 */ /* 0x000f620000300a00 */
[----:B------:R-:W2:Y:S02]  /*2ccd0*/  LDL.LU R19, [R1+0x730] ;  /* 0x0007300001137983 */ /* 0x000ea40000300800 */
[----:B------:R-:W-:Y:S02]  /*2cce0*/  STL [R1+0x13b4], R15 ;  /* 0x0013b40f01007387 */ /* 0x000fe40000100800 */
[----:B------:R0:W-:Y:S01]  /*2ccf0*/  STL [R1+0x13b0], R14 ;  /* 0x0013b00e01007387 */ /* 0x0001e20000100800 */
[----:B------:R-:W5:Y:S01]  /*2cd00*/  LDL.LU R12, [R1+0x290] ;  /* 0x00029000010c7983 */ /* 0x000f620000300800 */
[----:B------:R-:W5:Y:S03]  /*2cd10*/  LDL.LU R13, [R1+0x294] ;  /* 0x00029400010d7983 */ /* 0x000f660000300800 */
[----:B0-----:R-:W5:Y:S01]  /*2cd20*/  LDL.LU R14, [R1+0x298] ;  /* 0x00029800010e7983 */ /* 0x001f620000300800 */
[----:B------:R-:W5:Y:S02]  /*2cd30*/  LDL.LU R15, [R1+0x29c] ;  /* 0x00029c00010f7983 */ /* 0x000f640000300800 */
[----:B-----5:R-:W-:Y:S11]  /*2cd40*/  HMMA.16816.F32 R12, R24, R10, R12 ;  /* 0x0000000a180c723c */ /* 0x020ff6000000180c */
[----:B------:R-:W-:Y:S11]  /*2cd50*/  @!UPT UIADD3 URZ, URZ, URZ, URZ ;  /* 0x0000003f3f3ff290 */ /* 0x000ff6000fffe03f */
[----:B------:R-:W-:Y:S01]  /*2cd60*/  @!UPT UIADD3 URZ, URZ, URZ, URZ ;  /* 0x0000003f3f3ff290 */ /* 0x000fe2000fffe03f */
[----:B------:R0:W-:Y:S01]  /*2cd70*/  STL.64 [R1+0x2a0], R12 ;  /* 0x0002a00c01007387 */ /* 0x0001e20000100a00 */
[----:B------:R-:W-:Y:S01]  /*2cd80*/  STL.64 [R1+0x2a8], R14 ;  /* 0x0002a80e01007387 */ /* 0x000fe20000100a00 */
[----:B0-----:R-:W-:Y:S01]  /*2cd90*/  MOV R13, R10 ;  /* 0x0000000a000d7202 */ /* 0x001fe20000000f00 */
[----:B------:R-:W-:Y:S02]  /*2cda0*/  IMAD.MOV.U32 R12, RZ, RZ, R11 ;  /* 0x000000ffff0c7224 */ /* 0x000fe400078e000b */
[----:B------:R-:W5:Y:S04]  /*2cdb0*/  LDL.LU.64 R10, [R1+0x58] ;  /* 0x00005800010a7983 */ /* 0x000f680000300a00 */
[----:B-----5:R0:W-:Y:S04]  /*2cdc0*/  STL.64 [R1+0x1468], R10 ;  /* 0x0014680a01007387 */ /* 0x0201e80000100a00 */
[----:B0-----:R-:W5:Y:S01]  /*2cdd0*/  LDL.LU.64 R10, [R1+0x68] ;  /* 0x00006800010a7983 */ /* 0x001f620000300a00 */
[----:B------:R0:W-:Y:S02]  /*2cde0*/  STL [R1+0x13bc], R12 ;  /* 0x0013bc0c01007387 */ /* 0x0001e40000100800 */
[----:B------:R1:W-:Y:S01]  /*2cdf0*/  STL [R1+0x13b8], R13 ;  /* 0x0013b80d01007387 */ /* 0x0003e20000100800 */
[----:B0-----:R-:W2:Y:S01]  /*2ce00*/  LDL.LU R12, [R1+0x280] ;  /* 0x00028000010c7983 */ /* 0x001ea20000300800 */
[----:B-1----:R-:W2:Y:S02]  /*2ce10*/  LDL.LU R13, [R1+0x284] ;  /* 0x00028400010d7983 */ /* 0x002ea40000300800 */
[----:B------:R-:W2:Y:S02]  /*2ce20*/  LDL.LU R14, [R1+0x288] ;  /* 0x00028800010e7983 */ /* 0x000ea40000300800 */
[----:B------:R-:W2:Y:S02]  /*2ce30*/  LDL.LU R15, [R1+0x28c] ;  /* 0x00028c00010f7983 */ /* 0x000ea40000300800 */
[----:B---3--:R-:W-:-:S02]  /*2ce40*/  FADD R0, R21, -R17 ;  /* 0x8000001115007221 */ /* 0x008fc40000000000 */
[----:B------:R-:W3:Y:S01]  /*2ce50*/  LDL.LU R21, [R1+0x72c] ;  /* 0x00072c0001157983 */ /* 0x000ee20000300800 */
[----:B--2---:R-:W-:Y:S11]  /*2ce60*/  HMMA.16816.F32 R12, R24, R6, R12 ;  /* 0x00000006180c723c */ /* 0x004ff6000000180c */
[----:B------:R-:W-:Y:S11]  /*2ce70*/  @!UPT UIADD3 URZ, URZ, URZ, URZ ;  /* 0x0000003f3f3ff290 */ /* 0x000ff6000fffe03f */
[----:B------:R-:W-:Y:S01]  /*2ce80*/  @!UPT UIADD3 URZ, URZ, URZ, URZ ;  /* 0x0000003f3f3ff290 */ /* 0x000fe2000fffe03f */
[----:B------:R-:W-:Y:S01]  /*2ce90*/  STL.64 [R1+0x290], R12 ;  /* 0x0002900c01007387 */ /* 0x000fe20000100a00 */
[----:B------:R0:W-:Y:S02]  /*2cea0*/  STL.64 [R1+0x298], R14 ;  /* 0x0002980e01007387 */ /* 0x0001e40000100a00 */
[----:B0-----:R-:W-:Y:S01]  /*2ceb0*/  IMAD.MOV.U32 R14, RZ, RZ, R7 ;  /* 0x000000ffff0e7224 */ /* 0x001fe200078e0007 */
[----:B------:R-:W-:Y:S02]  /*2cec0*/  MOV R15, R6 ;  /* 0x00000006000f7202 */ /* 0x000fe40000000f00 */
[----:B------:R-:W2:Y:S01]  /*2ced0*/  LDL.LU.64 R6, [R1+0x1470] ;  /* 0x0014700001067983 */ /* 0x000ea20000300a00 */
[----:B------:R-:W2:Y:S02]  /*2cee0*/  LDL.LU R18, [R1+0x754] ;  /* 0x0007540001127983 */ /* 0x000ea40000300800 */
[----:B------:R0:W-:Y:S02]  /*2cef0*/  STL [R1+0x13c4], R14 ;  /* 0x0013c40e01007387 */ /* 0x0001e40000100800 */
[----:B------:R1:W-:Y:S01]  /*2cf00*/  STL [R1+0x13c0], R15 ;  /* 0x0013c00f01007387 */ /* 0x0003e20000100800 */
[----:B------:R-:W2:Y:S01]  /*2cf10*/  LDL.LU R12, [R1+0x270] ;  /* 0x00027000010c7983 */ /* 0x000ea20000300800 */
[----:B------:R-:W2:Y:S03]  /*2cf20*/  LDL.LU R13, [R1+0x274] ;  /* 0x00027400010d7983 */ /* 0x000ea60000300800 */
[----:B0-----:R-:W2:Y:S01]  /*2cf30*/  LDL.LU R14, [R1+0x278] ;  /* 0x00027800010e7983 */ /* 0x001ea20000300800 */
[----:B-1----:R-:W2:Y:S02]  /*2cf40*/  LDL.LU R15, [R1+0x27c] ;  /* 0x00027c00010f7983 */ /* 0x002ea40000300800 */
[----:B------:R-:W-:-:S06]  /*2cf50*/  FMUL R0, R0, 1.4426950216293334961 ;  /* 0x3fb8aa3b00007820 */ /* 0x000fcc0000400000 */
[----:B------:R-:W0:Y:S01]  /*2cf60*/  MUFU.EX2 R0, R0 ;  /* 0x0000000000007308 */ /* 0x000e220000000800 */
[----:B--2---:R-:W-:Y:S11]  /*2cf70*/  HMMA.16816.F32 R12, R24, R6, R12 ;  /* 0x00000006180c723c */ /* 0x004ff6000000180c */
[----:B------:R-:W-:Y:S11]  /*2cf80*/  @!UPT UIADD3 URZ, URZ, URZ, URZ ;  /* 0x0000003f3f3ff290 */ /* 0x000ff6000fffe03f */
[----:B------:R-:W-:Y:S01]  /*2cf90*/  @!UPT UIADD3 URZ, URZ, URZ, URZ ;  /* 0x0000003f3f3ff290 */ /* 0x000fe2000fffe03f */
[----:B------:R1:W-:Y:S01]  /*2cfa0*/  STL.64 [R1+0x280], R12 ;  /* 0x0002800c01007387 */ /* 0x0003e20000100a00 */
[----:B0-----:R-:W-:Y:S02]  /*2cfb0*/  STL [R1+0x314], R0 ;  /* 0x0003140001007387 */ /* 0x001fe40000100800 */
[----:B------:R-:W-:Y:S02]  /*2cfc0*/  STL.64 [R1+0x288], R14 ;  /* 0x0002880e01007387 */ /* 0x000fe40000100a00 */
[----:B-1----:R-:W-:Y:S01]  /*2cfd0*/  IMAD.MOV.U32 R13, RZ, RZ, R7 ;  /* 0x000000ffff0d7224 */ /* 0x002fe200078e0007 */
[----:B------:R-:W-:-:S04]  /*2cfe0*/  MOV R12, R6 ;  /* 0x00000006000c7202 */ /* 0x000fc80000000f00 */
[----:B------:R-:W-:Y:S01]  /*2cff0*/  STL [R1+0x13cc], R13 ;  /* 0x0013cc0d01007387 */ /* 0x000fe20000100800 */
[----:B------:R0:W-:Y:S03]  /*2d000*/  STL [R1+0x13c8], R12 ;  /* 0x0013c80c01007387 */ /* 0x0001e60000100800 */
[----:B0-----:R-:W5:Y:S01]  /*2d010*/  LDL.LU R12, [R1+0x260] ;  /* 0x00026000010c7983 */ /* 0x001f620000300800 */
[----:B------:R-:W5:Y:S02]  /*2d020*/  LDL.LU R13, [R1+0x264] ;  /* 0x00026400010d7983 */ /* 0x000f640000300800 */
[----:B------:R-:W5:Y:S02]  /*2d030*/  LDL.LU R14, [R1+0x268] ;  /* 0x00026800010e7983 */ /* 0x000f640000300800 */
[----:B------:R-:W5:Y:S02]  /*2d040*/  LDL.LU R15, [R1+0x26c] ;  /* 0x00026c00010f7983 */ /* 0x000f640000300800 */
[----:B----4-:R-:W-:Y:S01]  /*2d050*/  FADD R2, R16, -R17 ;  /* 0x8000001110027221 */ /* 0x010fe20000000000 */
[----:B------:R-:W2:Y:S03]  /*2d060*/  LDL R6, [R1+0x48] ;  /* 0x0000480001067983 */ /* 0x000ea60000100800 */
[----:B------:R-:W-:-:S06]  /*2d070*/  FMUL R0, R2, 1.4426950216293334961 ;  /* 0x3fb8aa3b02007820 */ /* 0x000fcc0000400000 */
[----:B------:R-:W0:Y:S01]  /*2d080*/  MUFU.EX2 R0, R0 ;  /* 0x0000000000007308 */ /* 0x000e220000000800 */
[----:B------:R-:W-:Y:S01]  /*2d090*/  FADD R2, R19, -R17 ;  /* 0x8000001113027221 */ /* 0x000fe20000000000 */
[----:B0-----:R-:W-:Y:S01]  /*2d0a0*/  STL [R1+0x310], R0 ;  /* 0x0003100001007387 */ /* 0x001fe20000100800 */
[----:B------:R-:W2:Y:S02]  /*2d0b0*/  LDL R7, [R1+0x4c] ;  /* 0x00004c0001077983 */ /* 0x000ea40000100800 */
[----:B------:R-:W4:Y:S01]  /*2d0c0*/  LDL.LU R19, [R1+0x750] ;  /* 0x0007500001137983 */ /* 0x000f220000300800 */
[C---:B-----5:R-:W-:Y:S11]  /*2d0d0*/  HMMA.16816.F32 R12, R24.reuse, R10, R12 ;  /* 0x0000000a180c723c */ /* 0x060ff6000000180c */
[----:B------:R-:W-:Y:S11]  /*2d0e0*/  @!UPT UIADD3 URZ, URZ, URZ, URZ ;  /* 0x0000003f3f3ff290 */ /* 0x000ff6000fffe03f */
[----:B------:R-:W-:Y:S01]  /*2d0f0*/  @!UPT UIADD3 URZ, URZ, URZ, URZ ;  /* 0x0000003f3f3ff290 */ /* 0x000fe2000fffe03f */
[----:B------:R-:W-:Y:S01]  /*2d100*/  STL.64 [R1+0x270], R12 ;  /* 0x0002700c01007387 */ /* 0x000fe20000100a00 */
[----:B------:R0:W-:Y:S02]  /*2d110*/  STL.64 [R1+0x278], R14 ;  /* 0x0002780e01007387 */ /* 0x0001e40000100a00 */
[----:B0-----:R-:W-:Y:S01]  /*2d120*/  IMAD.MOV.U32 R15, RZ, RZ, R11 ;  /* 0x000000ffff0f7224 */ /* 0x001fe200078e000b */
[----:B------:R-:W-:Y:S02]  /*2d130*/  MOV R14, R10 ;  /* 0x0000000a000e7202 */ /* 0x000fe40000000f00 */
[----:B------:R-:W5:Y:S02]  /*2d140*/  LDL.LU.64 R10, [R1+0x1468] ;  /* 0x00146800010a7983 */ /* 0x000f640000300a00 */
[----:B------:R-:W-:Y:S02]  /*2d150*/  STL [R1+0x13d4], R15 ;  /* 0x0013d40f01007387 */ /* 0x000fe40000100800 */
[----:B------:R0:W-:Y:S02]  /*2d160*/  STL [R1+0x13d0], R14 ;  /* 0x0013d00e01007387 */ /* 0x0001e40000100800 */
[----:B------:R-:W5:Y:S01]  /*2d170*/  LDL.LU R12, [R1+0x250] ;  /* 0x00025000010c7983 */ /* 0x000f620000300800 */
[----:B------:R-:W5:Y:S04]  /*2d180*/  LDL.LU R13, [R1+0x254] ;  /* 0x00025400010d7983 */ /* 0x000f680000300800 */
[----:B0-----:R-:W5:Y:S01]  /*2d190*/  LDL.LU R14, [R1+0x258] ;  /* 0x00025800010e7983 */ /* 0x001f620000300800 */
[----:B------:R-:W5:Y:S02]  /*2d1a0*/  LDL.LU R15, [R1+0x25c] ;  /* 0x00025c00010f7983 */ /* 0x000f640000300800 */
[----:B-----5:R-:W-:Y:S11]  /*2d1b0*/  HMMA.16816.F32 R12, R24, R10, R12 ;  /* 0x0000000a180c723c */ /* 0x020ff6000000180c */
[----:B------:R-:W-:Y:S11]  /*2d1c0*/  @!UPT UIADD3 URZ, URZ, URZ, URZ ;  /* 0x0000003f3f3ff290 */ /* 0x000ff6000fffe03f */
[----:B------:R-:W-:Y:S01]  /*2d1d0*/  @!UPT UIADD3 URZ, URZ, URZ, URZ ;  /* 0x0000003f3f3ff290 */ /* 0x000fe2000fffe03f */
[----:B------:R0:W-:Y:S01]  /*2d1e0*/  STL.64 [R1+0x260], R12 ;  /* 0x0002600c01007387 */ /* 0x0001e20000100a00 */
[----:B------:R-:W-:Y:S02]  /*2d1f0*/  STL.64 [R1+0x268], R14 ;  /* 0x0002680e01007387 */ /* 0x000fe40000100a00 */
[----:B0-----:R-:W-:Y:S01]  /*2d200*/  IMAD.MOV.U32 R12, RZ, RZ, R11 ;  /* 0x000000ffff0c7224 */ /* 0x001fe200078e000b */
[----:B------:R-:W-:Y:S02]  /*2d210*/  MOV R13, R10 ;  /* 0x0000000a000d7202 */ /* 0x000fe40000000f00 */
[----:B------:R-:W5:Y:S02]  /*2d220*/  LDL.LU.64 R10, [R1+0x1460] ;  /* 0x00146000010a7983 */ /* 0x000f640000300a00 */
[----:B------:R0:W-:Y:S02]  /*2d230*/  STL [R1+0x13dc], R12 ;  /* 0x0013dc0c01007387 */ /* 0x0001e40000100800 */
[----:B------:R1:W-:Y:S01]  /*2d240*/  STL [R1+0x13d8], R13 ;  /* 0x0013d80d01007387 */ /* 0x0003e20000100800 */
[----:B0-----:R-:W2:Y:S01]  /*2d250*/  LDL.LU R12, [R1+0x230] ;  /* 0x00023000010c7983 */ /* 0x001ea20000300800 */
[----:B-1----:R-:W2:Y:S02]  /*2d260*/  LDL.LU R13, [R1+0x234] ;  /* 0x00023400010d7983 */ /* 0x002ea40000300800 */
[----:B------:R-:W2:Y:S02]  /*2d270*/  LDL.LU R14, [R1+0x238] ;  /* 0x00023800010e7983 */ /* 0x000ea40000300800 */
[----:B------:R-:W-:-:S02]  /*2d280*/  FMUL R0, R2, 1.4426950216293334961 ;  /* 0x3fb8aa3b02007820 */ /* 0x000fc40000400000 */
[----:B---3--:R-:W-:Y:S02]  /*2d290*/  FADD R2, R21, -R17 ;  /* 0x8000001115027221 */ /* 0x008fe40000000000 */
[----:B------:R-:W0:Y:S01]  /*2d2a0*/  MUFU.EX2 R21, R0 ;  /* 0x0000000000157308 */ /* 0x000e220000000800 */
[----:B-----5:R-:W-:-:S05]  /*2d2b0*/  MOV R15, R11 ;  /* 0x0000000b000f7202 */ /* 0x020fca0000000f00 */
[----:B--2---:R-:W-:Y:S01]  /*2d2c0*/  STL.64 [R1+0x1458], R14 ;  /* 0x0014580e01007387 */ /* 0x004fe20000100a00 */
[----:B------:R1:W-:Y:S03]  /*2d2d0*/  STL.64 [R1+0x1450], R12 ;  /* 0x0014500c01007387 */ /* 0x0003e60000100a00 */
[----:B-1----:R-:W2:Y:S01]  /*2d2e0*/  LDL.LU R12, [R1+0x240] ;  /* 0x00024000010c7983 */ /* 0x002ea20000300800 */
[----:B------:R-:W2:Y:S02]  /*2d2f0*/  LDL.LU R13, [R1+0x244] ;  /* 0x00024400010d7983 */ /* 0x000ea40000300800 */
[----:B------:R-:W2:Y:S02]  /*2d300*/  LDL.LU R14, [R1+0x248] ;  /* 0x00024800010e7983 */ /* 0x000ea40000300800 */
[----:B------:R-:W2:Y:S01]  /*2d310*/  LDL.LU R15, [R1+0x24c] ;  /* 0x00024c00010f7983 */ /* 0x000ea20000300800 */
[----:B------:R-:W3:Y:S01]  /*2d320*/  LDL.LU R17, [R1+0x74c] ;  /* 0x00074c0001117983 */ /* 0x000ee20000300800 */
[----:B------:R-:W5:Y:S02]  /*2d330*/  LDL.LU R11, [R1+0x73c] ;  /* 0x00073c00010b7983 */ /* 0x000f640000300800 */
[----:B0-----:R-:W-:Y:S02]  /*2d340*/  STL [R1+0x318], R21 ;  /* 0x0003181501007387 */ /* 0x001fe40000100800 */
[----:B------:R0:W-:Y:S01]  /*2d350*/  STL.64 [R1+0x1410], R22 ;  /* 0x0014101601007387 */ /* 0x0001e20000100a00 */
[----:B------:R-:W-:Y:S04]  /*2d360*/  STL.64 [R1+0x1408], R20 ;  /* 0x0014081401007387 */ /* 0x000fe80000100a00 */
[----:B0-----:R-:W2:Y:S04]  /*2d370*/  LDL.LU.64 R22, [R1+0x18] ;  /* 0x0000180001167983 */ /* 0x001ea80000300a00 */
[----:B--2---:R0:W-:Y:S04]  /*2d380*/  STL.64 [R1+0x1430], R22 ;  /* 0x0014301601007387 */ /* 0x0041e80000100a00 */
[----:B0-----:R-:W2:Y:S01]  /*2d390*/  LDL.LU.64 R22, [R1+0x28] ;  /* 0x0000280001167983 */ /* 0x001ea20000300a00 */
[C---:B------:R-:W-:Y:S03]  /*2d3a0*/  HMMA.16816.F32 R4, R24.reuse, R6, R12 ;  /* 0x000000061804723c */ /* 0x040fe6000000180c */
[----:B--2---:R0:W-:Y:S04]  /*2d3b0*/  STL.64 [R1+0x1448], R22 ;  /* 0x0014481601007387 */ /* 0x0041e80000100a00 */
[----:B0-----:R-:W2:Y:S01]  /*2d3c0*/  LDL.LU.64 R22, [R1+0x38] ;  /* 0x0000380001167983 */ /* 0x001ea20000300a00 */
[----:B------:R-:W2:Y:S02]  /*2d3d0*/  LDL.LU.64 R14, [R1+0x1458] ;  /* 0x00145800010e7983 */ /* 0x000ea40000300a00 */
[----:B------:R-:W2:Y:S11]  /*2d3e0*/  LDL.LU.64 R12, [R1+0x1450] ;  /* 0x00145000010c7983 */ /* 0x000eb60000300a00 */
[----:B------:R-:W-:Y:S02]  /*2d3f0*/  @!UPT UIADD3 URZ, URZ, URZ, URZ ;  /* 0x0000003f3f3ff290 */ /* 0x000fe4000fffe03f */
[----:B------:R0:W-:Y:S01]  /*2d400*/  STL.64 [R1+0x250], R4 ;  /* 0x0002500401007387 */ /* 0x0001e20000100a00 */
[----:B------:R1:W-:Y:S04]  /*2d410*/  STL.64 [R1+0x258], R6 ;  /* 0x0002580601007387 */ /* 0x0003e80000100a00 */
[----:B0-----:R-:W2:Y:S01]  /*2d420*/  LDL.LU R4, [R1+0x200] ;  /* 0x0002000001047983 */ /* 0x001ea20000300800 */
[----:B------:R-:W2:Y:S02]  /*2d430*/  LDL.LU R5, [R1+0x204] ;  /* 0x0002040001057983 */ /* 0x000ea40000300800 */
[----:B-1----:R-:W2:Y:S02]  /*2d440*/  LDL.LU R6, [R1+0x208] ;  /* 0x0002080001067983 */ /* 0x002ea40000300800 */
        /* <DEDUP_REMOVED lines=8> */
[----:B------:R-:W-:Y:S01]  /*2d4d0*/  HMMA.16816.F32 R12, R24, R22, R12 ;  /* 0x00000016180c723c */ /* 0x000fe2000000180c */
[----:B------:R0:W1:Y:S01]  /*2d4e0*/  MUFU.EX2 R3, R0 ;  /* 0x0000000000037308 */ /* 0x0000620000000800 */
[----:B------:R-:W-:-:S04]  /*2d4f0*/  FADD R2, R18, -R10 ;  /* 0x8000000a12027221 */ /* 0x000fc80000000000 */
[----:B0-----:R-:W-:Y:S02]  /*2d500*/  FMUL R0, R2, 1.4426950216293334961 ;  /* 0x3fb8aa3b02007820 */ /* 0x001fe40000400000 */
[----:B----4-:R-:W-:Y:S01]  /*2d510*/  FADD R2, R19, -R10 ;  /* 0x8000000a13027221 */ /* 0x010fe20000000000 */
[----:B--2---:R-:W-:Y:S01]  /*2d520*/  STL.64 [R1+0x1440], R6 ;  /* 0x0014400601007387 */ /* 0x004fe20000100a00 */
[----:B------:R0:W-:Y:S03]  /*2d530*/  STL.64 [R1+0x1438], R4 ;  /* 0x0014380401007387 */ /* 0x0001e60000100a00 */
[----:B0-----:R-:W2:Y:S01]  /*2d540*/  LDL.LU R4, [R1+0x220] ;  /* 0x0002200001047983 */ /* 0x001ea20000300800 */
[----:B------:R-:W2:Y:S02]  /*2d550*/  LDL.LU R5, [R1+0x224] ;  /* 0x0002240001057983 */ /* 0x000ea40000300800 */
[----:B------:R-:W2:Y:S02]  /*2d560*/  LDL.LU R6, [R1+0x228] ;  /* 0x0002280001067983 */ /* 0x000ea40000300800 */
[----:B------:R-:W2:Y:S01]  /*2d570*/  LDL.LU R7, [R1+0x22c] ;  /* 0x00022c0001077983 */ /* 0x000ea20000300800 */
[----:B------:R-:W4:Y:S01]  /*2d580*/  LDL.LU.64 R18, [R1+0x8] ;  /* 0x0000080001127983 */ /* 0x000f220000300a00 */
[----:B-1----:R-:W-:Y:S02]  /*2d590*/  STL [R1+0x31c], R3 ;  /* 0x00031c0301007387 */ /* 0x002fe40000100800 */
[----:B------:R-:W-:Y:S02]  /*2d5a0*/  STL [R1+0x1378], R3 ;  /* 0x0013780301007387 */ /* 0x000fe40000100800 */
[----:B------:R0:W-:Y:S01]  /*2d5b0*/  STL.64 [R1+0x240], R12 ;  /* 0x0002400c01007387 */ /* 0x0001e20000100a00 */
[----:B------:R1:W-:Y:S01]  /*2d5c0*/  STL.64 [R1+0x248], R14 ;  /* 0x0002480e01007387 */ /* 0x0003e20000100a00 */
[----:B0-----:R-:W-:Y:S01]  /*2d5d0*/  IMAD.MOV.U32 R12, RZ, RZ, R22 ;  /* 0x000000ffff0c7224 */ /* 0x001fe200078e0016 */
[----:B------:R-:W-:-:S02]  /*2d5e0*/  MOV R13, R23 ;  /* 0x00000017000d7202 */ /* 0x000fc40000000f00 */
[----:B------:R-:W2:Y:S01]  /*2d5f0*/  LDL.LU.64 R22, [R1+0x1448] ;  /* 0x0014480001167983 */ /* 0x000ea20000300a00 */
[----:B------:R-:W0:Y:S03]  /*2d600*/  MUFU.EX2 R28, R0 ;  /* 0x00000000001c7308 */ /* 0x000e260000000800 */
[----:B0-----:R-:W-:Y:S01]  /*2d610*/  STL [R1+0x300], R28 ;  /* 0x0003001c01007387 */ /* 0x001fe20000100800 */
[----:B--2---:R-:W-:Y:S01]  /*2d620*/  HMMA.16816.F32 R4, R24, R22, R4 ;  /* 0x000000161804723c */ /* 0x004fe20000001804 */
[----:B-1----:R-:W-:Y:S01]  /*2d630*/  IMAD.MOV.U32 R15, RZ, RZ, R22 ;  /* 0x000000ffff0f7224 */ /* 0x002fe200078e0016 */
[----:B------:R-:W-:Y:S11]  /*2d640*/  MOV R14, R23 ;  /* 0x00000017000e7202 */ /* 0x000ff60000000f00 */
[----:B------:R-:W-:Y:S10]  /*2d650*/  @!UPT UIADD3 URZ, URZ, URZ, URZ ;  /* 0x0000003f3f3ff290 */ /* 0x000ff4000fffe03f */
[----:B------:R-:W-:Y:S01]  /*2d660*/  STL.64 [R1+0x230], R4 ;  /* 0x0002300401007387 */ /* 0x000fe20000100a00 */
[----:B------:R0:W-:Y:S03]  /*2d670*/  STL.64 [R1+0x238], R6 ;  /* 0x0002380601007387 */ /* 0x0001e60000100a00 */
[----:B0-----:R-:W2:Y:S01]  /*2d680*/  LDL.LU.64 R6, [R1+0x1440] ;  /* 0x0014400001067983 */ /* 0x001ea20000300a00 */
[----:B------:R-:W2:Y:S02]  /*2d690*/  LDL.LU.64 R4, [R1+0x1438] ;  /* 0x0014380001047983 */ /* 0x000ea40000300a00 */
[----:B------:R-:W2:Y:S02]  /*2d6a0*/  LDL.LU.64 R22, [R1+0x1430] ;  /* 0x0014300001167983 */ /* 0x000ea40000300a00 */
[----:B------:R-:W-:-:S04]  /*2d6b0*/  FMUL R0, R2, 1.4426950216293334961 ;  /* 0x3fb8aa3b02007820 */ /* 0x000fc80000400000 */
[----:B------:R5:W0:Y:S01]  /*2d6c0*/  MUFU.EX2 R29, R0 ;  /* 0x00000000001d7308 */ /* 0x000a220000000800 */
[--C-:B---3--:R-:W-:Y:S02]  /*2d6d0*/  FADD R2, R17, -R10.reuse ;  /* 0x8000000a11027221 */ /* 0x108fe40000000000 */
[----:B-----5:R-:W-:Y:S02]  /*2d6e0*/  FADD R0, R11, -R10 ;  /* 0x8000000a0b007221 */ /* 0x020fe40000000000 */
[----:B------:R-:W3:Y:S04]  /*2d6f0*/  LDL.LU R10, [R1+0x1428] ;  /* 0x00142800010a7983 */ /* 0x000ee80000300800 */
[----:B0-----:R-:W-:Y:S01]  /*2d700*/  STL [R1+0x304], R29 ;  /* 0x0003041d01007387 */ /* 0x001fe20000100800 */
[----:B------:R-:W5:Y:S01]  /*2d710*/  LDL.LU R9, [R1+0x770] ;  /* 0x0007700001097983 */ /* 0x000f620000300800 */
[----:B--2---:R-:W-:Y:S01]  /*2d720*/  HMMA.16816.F32 R4, R24, R22, R4 ;  /* 0x000000161804723c */ /* 0x004fe20000001804 */
[----:B------:R-:W-:Y:S01]  /*2d730*/  IMAD.MOV.U32 R11, RZ, RZ, R22 ;  /* 0x000000ffff0b7224 */ /* 0x000fe200078e0016 */
[----:B------:R-:W-:Y:S11]  /*2d740*/  MOV R3, R23 ;  /* 0x0000001700037202 */ /* 0x000ff60000000f00 */
[----:B------:R-:W-:Y:S10]  /*2d750*/  @!UPT UIADD3 URZ, URZ, URZ, URZ ;  /* 0x0000003f3f3ff290 */ /* 0x000ff4000fffe03f */
[----:B------:R-:W-:Y:S01]  /*2d760*/  STL.64 [R1+0x220], R4 ;  /* 0x0002200401007387 */ /* 0x000fe20000100a00 */
[----:B------:R0:W-:Y:S03]  /*2d770*/  STL.64 [R1+0x228], R6 ;  /* 0x0002280601007387 */ /* 0x0001e60000100a00 */
[----:B0-----:R-:W4:Y:S01]  /*2d780*/  LDL.LU.64 R6, [R1+0x1420] ;  /* 0x0014200001067983 */ /* 0x001f220000300a00 */
[----:B------:R-:W4:Y:S02]  /*2d790*/  LDL.LU.64 R4, [R1+0x1418] ;  /* 0x0014180001047983 */ /* 0x000f240000300a00 */
[----:B------:R-:W2:Y:S02]  /*2d7a0*/  LDL.LU.64 R22, [R1+0x1410] ;  /* 0x0014100001167983 */ /* 0x000ea40000300a00 */
[----:B------:R-:W5:Y:S01]  /*2d7b0*/  LDL.LU.64 R20, [R1+0x1408] ;  /* 0x0014080001147983 */ /* 0x000f620000300a00 */
[----:B------:R-:W5:Y:S01]  /*2d7c0*/  LDL.LU R8, [R1+0x774] ;  /* 0x0007740001087983 */ /* 0x000f620000300800 */
[----:B------:R-:W-:-:S06]  /*2d7d0*/  FMUL R2, R2, 1.4426950216293334961 ;  /* 0x3fb8aa3b02027820 */ /* 0x000fcc0000400000 */
[----:B------:R-:W0:Y:S01]  /*2d7e0*/  MUFU.EX2 R2, R2 ;  /* 0x0000000200027308 */ /* 0x000e220000000800 */
[----:B---3--:R2:W-:Y:S01]  /*2d7f0*/  STL.64 [R1+0x1388], R10 ;  /* 0x0013880a01007387 */ /* 0x0085e20000100a00 */
[----:B----4-:R-:W-:Y:S01]  /*2d800*/  HMMA.16816.F32 R4, R24, R18, R4 ;  /* 0x000000121804723c */ /* 0x010fe20000001804 */
[----:B--2---:R-:W-:Y:S02]  /*2d810*/  IMAD.MOV.U32 R10, RZ, RZ, R22 ;  /* 0x000000ffff0a7224 */ /* 0x004fe400078e0016 */
[----:B-----5:R1:W-:Y:S01]  /*2d820*/  STL.64 [R1+0x1380], R8 ;  /* 0x0013800801007387 */ /* 0x0203e20000100a00 */
[----:B------:R-:W-:-:S03]  /*2d830*/  MOV R11, R23 ;  /* 0x00000017000b7202 */ /* 0x000fc60000000f00 */
[----:B-1----:R-:W2:Y:S01]  /*2d840*/  LDL.LU R8, [R1+0x1e0] ;  /* 0x0001e00001087983 */ /* 0x002ea20000300800 */
[----:B------:R-:W2:Y:S02]  /*2d850*/  LDL.LU R9, [R1+0x1e4] ;  /* 0x0001e40001097983 */ /* 0x000ea40000300800 */
[----:B------:R-:W3:Y:S02]  /*2d860*/  LDL.LU R22, [R1+0x1404] ;  /* 0x0014040001167983 */ /* 0x000ee40000300800 */
[----:B------:R-:W3:Y:S01]  /*2d870*/  LDL.LU R23, [R1+0x1400] ;  /* 0x0014000001177983 */ /* 0x000ee20000300800 */
[----:B0-----:R-:W-:Y:S10]  /*2d880*/  STL [R1+0x308], R2 ;  /* 0x0003080201007387 */ /* 0x001ff40000100800 */
[----:B------:R0:W-:Y:S01]  /*2d890*/  STL.64 [R1+0x210], R4 ;  /* 0x0002100401007387 */ /* 0x0001e20000100a00 */
[----:B------:R1:W-:Y:S02]  /*2d8a0*/  STL.64 [R1+0x218], R6 ;  /* 0x0002180601007387 */ /* 0x0003e40000100a00 */
[----:B0-----:R-:W-:Y:S01]  /*2d8b0*/  IMAD.MOV.U32 R5, RZ, RZ, R18 ;  /* 0x000000ffff057224 */ /* 0x001fe200078e0012 */
[----:B-1----:R-:W4:Y:S01]  /*2d8c0*/  LDL.LU.64 R6, [R1+0x13f8] ;  /* 0x0013f80001067983 */ /* 0x002f220000300a00 */
[----:B------:R-:W-:-:S02]  /*2d8d0*/  MOV R4, R19 ;  /* 0x0000001300047202 */ /* 0x000fc40000000f00 */
[----:B------:R-:W5:Y:S02]  /*2d8e0*/  LDL.LU.64 R18, [R1+0x13f0] ;  /* 0x0013f00001127983 */ /* 0x000f640000300a00 */
[----:B------:R-:W2:Y:S01]  /*2d8f0*/  LDL.LU.64 R16, [R1+0x13e8] ;  /* 0x0013e80001107983 */ /* 0x000ea20000300a00 */
[----:B----4-:R-:W-:Y:S01]  /*2d900*/  STL.64 [R1+0x1370], R6 ;  /* 0x0013700601007387 */ /* 0x010fe20000100a00 */
[----:B------:R5:W-:Y:S02]  /*2d910*/  STL.64 [R1+0x1368], R4 ;  /* 0x0013680401007387 */ /* 0x000be40000100a00 */
[----:B-----5:R-:W-:Y:S01]  /*2d920*/  IMAD.MOV.U32 R4, RZ, RZ, R18 ;  /* 0x000000ffff047224 */ /* 0x020fe200078e0012 */
[----:B------:R-:W-:Y:S01]  /*2d930*/  MOV R5, R19 ;  /* 0x0000001300057202 */ /* 0x000fe20000000f00 */
[----:B------:R-:W2:Y:S01]  /*2d940*/  LDL.LU R18, [R1+0x13e4] ;  /* 0x0013e40001127983 */ /* 0x000ea20000300800 */
[----:B------:R-:W2:Y:S02]  /*2d950*/  LDL.LU R19, [R1+0x13e0] ;  /* 0x0013e00001137983 */ /* 0x000ea40000300800 */
[----:B------:R-:W4:Y:S02]  /*2d960*/  LDL.LU R6, [R1+0x1f8] ;  /* 0x0001f80001067983 */ /* 0x000f240000300800 */
[----:B------:R-:W4:Y:S02]  /*2d970*/  LDL.LU R7, [R1+0x1fc] ;  /* 0x0001fc0001077983 */ /* 0x000f240000300800 */
[----:B------:R-:W-:-:S06]  /*2d980*/  FMUL R0, R0, 1.4426950216293334961 ;  /* 0x3fb8aa3b00007820 */ /* 0x000fcc0000400000 */
[----:B------:R-:W0:Y:S02]  /*2d990*/  MUFU.EX2 R0, R0 ;  /* 0x0000000000007308 */ /* 0x000e240000000800 */
[----:B0-----:R-:W-:Y:S01]  /*2d9a0*/  STL [R1+0x30c], R0 ;  /* 0x00030c0001007387 */ /* 0x001fe20000100800 */
[----:B---3--:R-:W-:Y:S02]  /*2d9b0*/  STL.64 [R1+0x1290], R22 ;  /* 0x0012901601007387 */ /* 0x008fe40000100a00 */
[----:B------:R-:W-:Y:S01]  /*2d9c0*/  STL [R1+0x1288], R20 ;  /* 0x0012881401007387 */ /* 0x000fe20000100800 */
[C---:B----4-:R-:W-:Y:S11]  /*2d9d0*/  HMMA.16816.F32 R4, R24.reuse, R22, R4 ;  /* 0x000000161804723c */ /* 0x050ff60000001804 */
[----:B------:R-:W-:Y:S11]  /*2d9e0*/  @!UPT UIADD3 URZ, URZ, URZ, URZ ;  /* 0x0000003f3f3ff290 */ /* 0x000ff6000fffe03f */
[----:B------:R-:W-:Y:S01]  /*2d9f0*/  @!UPT UIADD3 URZ, URZ, URZ, URZ ;  /* 0x0000003f3f3ff290 */ /* 0x000fe2000fffe03f */
[----:B------:R-:W-:Y:S01]  /*2da00*/  STL.64 [R1+0x200], R4 ;  /* 0x0002000401007387 */ /* 0x000fe20000100a00 */
[----:B------:R2:W-:Y:S02]  /*2da10*/  STL.64 [R1+0x208], R6 ;  /* 0x0002080601007387 */ /* 0x0005e40000100a00 */
[----:B--2---:R-:W-:Y:S01]  /*2da20*/  HMMA.16816.F32 R4, R24, R18, R8 ;  /* 0x000000121804723c */ /* 0x004fe20000001808 */
[----:B------:R-:W-:Y:S01]  /*2da30*/  IMAD.MOV.U32 R22, RZ, RZ, R12 ;  /* 0x000000ffff167224 */ /* 0x000fe200078e000c */
[----:B------:R-:W-:Y:S01]  /*2da40*/  MOV R23, R13 ;  /* 0x0000000d00177202 */ /* 0x000fe20000000f00 */
[----:B------:R-:W2:Y:S11]  /*2da50*/  LDL.LU R12, [R1+0x13dc] ;  /* 0x0013dc00010c7983 */ /* 0x000eb60000300800 */
[----:B------:R-:W-:Y:S09]  /*2da60*/  @!UPT UIADD3 URZ, URZ, URZ, URZ ;  /* 0x0000003f3f3ff290 */ /* 0x000ff2000fffe03f */
[----:B------:R-:W-:Y:S01]  /*2da70*/  STL.64 [R1+0x1f0], R4 ;  /* 0x0001f00401007387 */ /* 0x000fe20000100a00 */
[----:B------:R-:W-:Y:S02]  /*2da80*/  STL.64 [R1+0x1f8], R6 ;  /* 0x0001f80601007387 */ /* 0x000fe40000100a00 */
[----:B------:R-:W3:Y:S02]  /*2da90*/  LDL.LU R13, [R1+0x13d8] ;  /* 0x0013d800010d7983 */ /* 0x000ee40000300800 */
[----:B------:R-:W-:Y:S01]  /*2daa0*/  STL.64 [R1+0x12a0], R22 ;  /* 0x0012a01601007387 */ /* 0x000fe20000100a00 */
[----:B------:R-:W-:Y:S01]  /*2dab0*/  STL.64 [R1+0x1268], R18 ;  /* 0x0012681201007387 */ /* 0x000fe20000100a00 */
[----:B------:R0:W-:Y:S03]  /*2dac0*/  STL.64 [R1+0x1260], R16 ;  /* 0x0012601001007387 */ /* 0x0001e60000100a00 */
[----:B0-----:R-:W4:Y:S01]  /*2dad0*/  LDL.LU R16, [R1+0x120] ;  /* 0x0001200001107983 */ /* 0x001f220000300800 */
[----:B------:R-:W4:Y:S02]  /*2dae0*/  LDL.LU R17, [R1+0x124] ;  /* 0x0001240001117983 */ /* 0x000f240000300800 */
[----:B------:R-:W5:Y:S02]  /*2daf0*/  LDL.LU R18, [R1+0x128] ;  /* 0x0001280001127983 */ /* 0x000f640000300800 */
[----:B------:R-:W5:Y:S01]  /*2db00*/  LDL.LU R19, [R1+0x12c] ;  /* 0x00012c0001137983 */ /* 0x000f620000300800 */
[----:B------:R-:W2:Y:S01]  /*2db10*/  LDL.LU R22, [R1+0x48] ;  /* 0x0000480001167983 */ /* 0x000ea20000300800 */
[----:B------:R-:W2:Y:S03]  /*2db20*/  LDL.LU R23, [R1+0x4c] ;  /* 0x00004c0001177983 */ /* 0x000ea60000300800 */
[----:B--2---:R3:W-:Y:S01]  /*2db30*/  STL.64 [R1+0x12b8], R22 ;  /* 0x0012b81601007387 */ /* 0x0047e20000100a00 */
[----:B-----5:R0:W-:Y:S02]  /*2db40*/  STL.64 [R1+0x1278], R18 ;  /* 0x0012781201007387 */ /* 0x0201e40000100a00 */
[----:B----4-:R1:W-:Y:S02]  /*2db50*/  STL.64 [R1+0x1270], R16 ;  /* 0x0012701001007387 */ /* 0x0103e40000100a00 */
[----:B---3--:R-:W-:-:S02]  /*2db60*/  IMAD.MOV.U32 R22, RZ, RZ, R13 ;  /* 0x000000ffff167224 */ /* 0x008fc400078e000d */
[----:B0-----:R-:W-:Y:S01]  /*2db70*/  IMAD.MOV.U32 R18, RZ, RZ, R15 ;  /* 0x000000ffff127224 */ /* 0x001fe200078e000f */
[----:B------:R-:W-:Y:S01]  /*2db80*/  MOV R23, R12 ;  /* 0x0000000c00177202 */ /* 0x000fe20000000f00 */
[----:B------:R-:W2:Y:S01]  /*2db90*/  LDL.LU R15, [R1+0x13d4] ;  /* 0x0013d400010f7983 */ /* 0x000ea20000300800 */
[----:B------:R-:W-:Y:S02]  /*2dba0*/  MOV R19, R14 ;  /* 0x0000000e00137202 */ /* 0x000fe40000000f00 */
[----:B------:R-:W3:Y:S02]  /*2dbb0*/  LDL.LU R14, [R1+0x13d0] ;  /* 0x0013d000010e7983 */ /* 0x000ee40000300800 */
[----:B------:R-:W4:Y:S01]  /*2dbc0*/  LDL.LU R13, [R1+0x13cc] ;  /* 0x0013cc00010d7983 */ /* 0x000f220000300800 */
[----:B------:R-:W5:Y:S01]  /*2dbd0*/  LDL.LU R12, [R1+0x13c8] ;  /* 0x0013c800010c7983 */ /* 0x000f620000300800 */
[----:B------:R-:W-:Y:S02]  /*2dbe0*/  STL.64 [R1+0x12d0], R22 ;  /* 0x0012d01601007387 */ /* 0x000fe40000100a00 */
[----:B------:R0:W-:Y:S02]  /*2dbf0*/  STL.64 [R1+0x1298], R18 ;  /* 0x0012981201007387 */ /* 0x0001e40000100a00 */
[----:B-1----:R-:W4:Y:S01]  /*2dc00*/  LDL.LU R16, [R1+0x140] ;  /* 0x0001400001107983 */ /* 0x002f220000300800 */
[----:B------:R-:W4:Y:S04]  /*2dc10*/  LDL.LU R17, [R1+0x144] ;  /* 0x0001440001117983 */ /* 0x000f280000300800 */
[----:B0-----:R-:W4:Y:S01]  /*2dc20*/  LDL.LU R18, [R1+0x148] ;  /* 0x0001480001127983 */ /* 0x001f220000300800 */
[----:B------:R-:W4:Y:S01]  /*2dc30*/  LDL.LU R19, [R1+0x14c] ;  /* 0x00014c0001137983 */ /* 0x000f220000300800 */
[----:B--2---:R-:W-:Y:S01]  /*2dc40*/  MOV R23, R15 ;  /* 0x0000000f00177202 */ /* 0x004fe20000000f00 */
[----:B---3--:R-:W-:-:S02]  /*2dc50*/  IMAD.MOV.U32 R22, RZ, RZ, R14 ;  /* 0x000000ffff167224 */ /* 0x008fc400078e000e */
[----:B------:R-:W2:Y:S01]  /*2dc60*/  LDL.LU R14, [R1+0x13c4] ;  /* 0x0013c400010e7983 */ /* 0x000ea20000300800 */
[----:B------:R-:W3:Y:S02]  /*2dc70*/  LDL.LU R15, [R1+0x13c0] ;  /* 0x0013c000010f7983 */ /* 0x000ee40000300800 */
[----:B------:R-:W-:Y:S01]  /*2dc80*/  STL.64 [R1+0x12e8], R22 ;  /* 0x0012e81601007387 */ /* 0x000fe20000100a00 */
[----:B----4-:R-:W-:Y:S01]  /*2dc90*/  STL.64 [R1+0x12b0], R18 ;  /* 0x0012b01201007387 */ /* 0x010fe20000100a00 */
[----:B------:R0:W-:Y:S03]  /*2dca0*/  STL.64 [R1+0x12a8], R16 ;  /* 0x0012a81001007387 */ /* 0x0001e60000100a00 */
[----:B0-----:R-:W4:Y:S01]  /*2dcb0*/  LDL.LU R16, [R1+0x150] ;  /* 0x0001500001107983 */ /* 0x001f220000300800 */
[----:B------:R-:W4:Y:S02]  /*2dcc0*/  LDL.LU R17, [R1+0x154] ;  /* 0x0001540001117983 */ /* 0x000f240000300800 */
[----:B------:R-:W4:Y:S02]  /*2dcd0*/  LDL.LU R18, [R1+0x158] ;  /* 0x0001580001127983 */ /* 0x000f240000300800 */
[----:B------:R-:W4:Y:S02]  /*2dce0*/  LDL.LU R19, [R1+0x15c] ;  /* 0x00015c0001137983 */ /* 0x000f240000300800 */
[----:B-----5:R-:W-:Y:S01]  /*2dcf0*/  IMAD.MOV.U32 R22, RZ, RZ, R12 ;  /* 0x000000ffff167224 */ /* 0x020fe200078e000c */
[----:B------:R-:W-:Y:S01]  /*2dd00*/  MOV R23, R13 ;  /* 0x0000000d00177202 */ /* 0x000fe20000000f00 */
[----:B------:R-:W5:Y:S01]  /*2dd10*/  LDL.LU R12, [R1+0x13bc] ;  /* 0x0013bc00010c7983 */ /* 0x000f620000300800 */
[----:B------:R-:W5:Y:S03]  /*2dd20*/  LDL.LU R13, [R1+0x13b8] ;  /* 0x0013b800010d7983 */ /* 0x000f660000300800 */
[----:B------:R2:W-:Y:S02]  /*2dd30*/  STL.64 [R1+0x1300], R22 ;  /* 0x0013001601007387 */ /* 0x0005e40000100a00 */
[----:B--2---:R-:W-:Y:S01]  /*2dd40*/  MOV R23, R14 ;  /* 0x0000000e00177202 */ /* 0x004fe20000000f00 */
[----:B---3--:R-:W-:Y:S01]  /*2dd50*/  IMAD.MOV.U32 R22, RZ, RZ, R15 ;  /* 0x000000ffff167224 */ /* 0x008fe200078e000f */
[----:B----4-:R-:W-:Y:S01]  /*2dd60*/  STL.64 [R1+0x12c8], R18 ;  /* 0x0012c81201007387 */ /* 0x010fe20000100a00 */
[----:B------:R0:W-:Y:S03]  /*2dd70*/  STL.64 [R1+0x12c0], R16 ;  /* 0x0012c01001007387 */ /* 0x0001e60000100a00 */
[----:B0-----:R-:W2:Y:S01]  /*2dd80*/  LDL.LU R16, [R1+0x160] ;  /* 0x0001600001107983 */ /* 0x001ea20000300800 */
[----:B------:R-:W2:Y:S02]  /*2dd90*/  LDL.LU R17, [R1+0x164] ;  /* 0x0001640001117983 */ /* 0x000ea40000300800 */
[----:B------:R-:W3:Y:S02]  /*2dda0*/  LDL.LU R18, [R1+0x168] ;  /* 0x0001680001127983 */ /* 0x000ee40000300800 */
[----:B------:R-:W3:Y:S01]  /*2ddb0*/  LDL.LU R19, [R1+0x16c] ;  /* 0x00016c0001137983 */ /* 0x000ee20000300800 */
[----:B------:R-:W4:Y:S01]  /*2ddc0*/  LDL.LU R15, [R1+0x13b4] ;  /* 0x0013b400010f7983 */ /* 0x000f220000300800 */
[----:B------:R-:W4:Y:S02]  /*2ddd0*/  LDL.LU R14, [R1+0x13b0] ;  /* 0x0013b000010e7983 */ /* 0x000f240000300800 */
[----:B------:R5:W-:Y:S02]  /*2dde0*/  STL.64 [R1+0x1318], R22 ;  /* 0x0013181601007387 */ /* 0x000be40000100a00 */
[----:B-----5:R-:W-:Y:S01]  /*2ddf0*/  IMAD.MOV.U32 R22, RZ, RZ, R13 ;  /* 0x000000ffff167224 */ /* 0x020fe200078e000d */
[----:B------:R-:W-:Y:S01]  /*2de00*/  MOV R23, R12 ;  /* 0x0000000c00177202 */ /* 0x000fe20000000f00 */
[----:B------:R-:W5:Y:S01]  /*2de10*/  LDL.LU R13, [R1+0x13ac] ;  /* 0x0013ac00010d7983 */ /* 0x000f620000300800 */
[----:B------:R-:W5:Y:S03]  /*2de20*/  LDL.LU R12, [R1+0x13a8] ;  /* 0x0013a800010c7983 */ /* 0x000f660000300800 */
[----:B------:R4:W-:Y:S04]  /*2de30*/  STL.64 [R1+0x1330], R22 ;  /* 0x0013301601007387 */ /* 0x0009e80000100a00 */
[----:B---3--:R-:W-:Y:S01]  /*2de40*/  STL.64 [R1+0x12e0], R18 ;  /* 0x0012e01201007387 */ /* 0x008fe20000100a00 */
[----:B--2---:R0:W-:Y:S02]  /*2de50*/  STL.64 [R1+0x12d8], R16 ;  /* 0x0012d81001007387 */ /* 0x0041e40000100a00 */
[----:B----4-:R-:W-:Y:S01]  /*2de60*/  IMAD.MOV.U32 R22, RZ, RZ, R14 ;  /* 0x000000ffff167224 */ /* 0x010fe200078e000e */
[----:B------:R-:W-:Y:S01]  /*2de70*/  MOV R23, R15 ;  /* 0x0000000f00177202 */ /* 0x000fe20000000f00 */
[----:B0-----:R-:W2:Y:S01]  /*2de80*/  LDL.LU R16, [R1+0x170] ;  /* 0x0001700001107983 */ /* 0x001ea20000300800 */
[----:B------:R-:W2:Y:S02]  /*2de90*/  LDL.LU R17, [R1+0x174] ;  /* 0x0001740001117983 */ /* 0x000ea40000300800 */
[----:B------:R-:W3:Y:S02]  /*2dea0*/  LDL.LU R18, [R1+0x178] ;  /* 0x0001780001127983 */ /* 0x000ee40000300800 */
[----:B------:R-:W3:Y:S01]  /*2deb0*/  LDL.LU R19, [R1+0x17c] ;  /* 0x00017c0001137983 */ /* 0x000ee20000300800 */
[----:B------:R-:W4:Y:S01]  /*2dec0*/  LDL.LU R14, [R1+0x13a4] ;  /* 0x0013a400010e7983 */ /* 0x000f220000300800 */
[----:B------:R-:W4:Y:S02]  /*2ded0*/  LDL.LU R15, [R1+0x13a0] ;  /* 0x0013a000010f7983 */ /* 0x000f240000300800 */
[----:B------:R-:W4:Y:S02]  /*2dee0*/  LDL.LU R8, [R1+0x1d0] ;  /* 0x0001d00001087983 */ /* 0x000f240000300800 */
[----:B------:R-:W4:Y:S01]  /*2def0*/  LDL.LU R9, [R1+0x1d4] ;  /* 0x0001d40001097983 */ /* 0x000f220000300800 */
[----:B------:R-:W4:Y:S01]  /*2df00*/  LDL.LU R10, [R1+0x1d8] ;  /* 0x0001d800010a7983 */ /* 0x000f220000300800 */
[----:B------:R-:W4:Y:S03]  /*2df10*/  LDL.LU R11, [R1+0x1dc] ;  /* 0x0001dc00010b7983 */ /* 0x000f260000300800 */
[----:B---3--:R4:W-:Y:S01]  /*2df20*/  STL.64 [R1+0x12f8], R18 ;  /* 0x0012f81201007387 */ /* 0x0089e20000100a00 */
[----:B--2---:R0:W-:Y:S02]  /*2df30*/  STL.64 [R1+0x12f0], R16 ;  /* 0x0012f01001007387 */ /* 0x0041e40000100a00 */
[----:B----4-:R-:W-:Y:S01]  /*2df40*/  IMAD.MOV.U32 R18, RZ, RZ, R15 ;  /* 0x000000ffff127224 */ /* 0x010fe200078e000f */
[----:B0-----:R-:W2:Y:S01]  /*2df50*/  LDL.LU R16, [R1+0x180] ;  /* 0x0001800001107983 */ /* 0x001ea20000300800 */
[----:B------:R-:W2:Y:S02]  /*2df60*/  LDL.LU R17, [R1+0x184] ;  /* 0x0001840001117983 */ /* 0x000ea40000300800 */
[----:B------:R-:W3:Y:S01]  /*2df70*/  LDL.LU R15, [R1+0x139c] ;  /* 0x00139c00010f7983 */ /* 0x000ee20000300800 */
[----:B------:R-:W-:-:S02]  /*2df80*/  MOV R19, R14 ;  /* 0x0000000e00137202 */ /* 0x000fc40000000f00 */
[----:B------:R-:W4:Y:S01]  /*2df90*/  LDL.LU R14, [R1+0x1398] ;  /* 0x00139800010e7983 */ /* 0x000f220000300800 */
[----:B------:R-:W2:Y:S02]  /*2dfa0*/  LDL.LU R4, [R1+0x1c0] ;  /* 0x0001c00001047983 */ /* 0x000ea40000300800 */
[----:B------:R-:W2:Y:S02]  /*2dfb0*/  LDL.LU R5, [R1+0x1c4] ;  /* 0x0001c40001057983 */ /* 0x000ea40000300800 */
[----:B------:R-:W2:Y:S01]  /*2dfc0*/  LDL.LU R6, [R1+0x1c8] ;  /* 0x0001c80001067983 */ /* 0x000ea20000300800 */
[----:B------:R-:W2:Y:S01]  /*2dfd0*/  LDL.LU R7, [R1+0x1cc] ;  /* 0x0001cc0001077983 */ /* 0x000ea20000300800 */
[----:B------:R-:W2:Y:S02]  /*2dfe0*/  LDL R20, [R1+0x314] ;  /* 0x0003140001147983 */ /* 0x000ea40000100800 */
[----:B------:R-:W-:Y:S01]  /*2dff0*/  STL.64 [R1+0x1360], R22 ;  /* 0x0013601601007387 */ /* 0x000fe20000100a00 */
[----:B--2---:R0:W-:Y:S04]  /*2e000*/  STL.64 [R1+0x1358], R20 ;  /* 0x0013581401007387 */ /* 0x0041e80000100a00 */
[----:B0-----:R-:W2:Y:S01]  /*2e010*/  LDL.LU R20, [R1+0xc0] ;  /* 0x0000c00001147983 */ /* 0x001ea20000300800 */
[----:B------:R-:W2:Y:S02]  /*2e020*/  LDL.LU R21, [R1+0xc4] ;  /* 0x0000c40001157983 */ /* 0x000ea40000300800 */
[----:B------:R-:W2:Y:S02]  /*2e030*/  LDL.LU R22, [R1+0xc8] ;  /* 0x0000c80001167983 */ /* 0x000ea40000300800 */
[----:B------:R-:W2:Y:S01]  /*2e040*/  LDL.LU R23, [R1+0xcc] ;  /* 0x0000cc0001177983 */ /* 0x000ea20000300800 */
[----:B------:R-:W-:Y:S01]  /*2e050*/  STL.64 [R1+0x1310], R18 ;  /* 0x0013101201007387 */ /* 0x000fe20000100a00 */
[----:B------:R0:W-:Y:S03]  /*2e060*/  STL.64 [R1+0x1308], R16 ;  /* 0x0013081001007387 */ /* 0x0001e60000100a00 */
[----:B0-----:R-:W2:Y:S01]  /*2e070*/  LDL.LU R16, [R1+0x190] ;  /* 0x0001900001107983 */ /* 0x001ea20000300800 */
[----:B------:R-:W2:Y:S02]  /*2e080*/  LDL.LU R17, [R1+0x194] ;  /* 0x0001940001117983 */ /* 0x000ea40000300800 */
[----:B------:R-:W2:Y:S02]  /*2e090*/  LDL.LU R18, [R1+0x198] ;  /* 0x0001980001127983 */ /* 0x000ea40000300800 */
[----:B------:R-:W2:Y:S02]  /*2e0a0*/  LDL.LU R19, [R1+0x19c] ;  /* 0x00019c0001137983 */ /* 0x000ea40000300800 */
[----:B--2---:R4:W-:Y:S01]  /*2e0b0*/  STL.64 [R1+0x1328], R18 ;  /* 0x0013281201007387 */ /* 0x0049e20000100a00 */
[----:B------:R0:W-:Y:S02]  /*2e0c0*/  STL.64 [R1+0x1320], R16 ;  /* 0x0013201001007387 */ /* 0x0001e40000100a00 */
[----:B----4-:R-:W-:Y:S01]  /*2e0d0*/  IMAD.MOV.U32 R18, RZ, RZ, R14 ;  /* 0x000000ffff127224 */ /* 0x010fe200078e000e */
[----:B0-----:R-:W2:Y:S01]  /*2e0e0*/  LDL.LU R16, [R1+0x1a0] ;  /* 0x0001a00001107983 */ /* 0x001ea20000300800 */
[----:B------:R-:W2:Y:S02]  /*2e0f0*/  LDL.LU R17, [R1+0x1a4] ;  /* 0x0001a40001117983 */ /* 0x000ea40000300800 */
[----:B------:R-:W4:Y:S01]  /*2e100*/  LDL.LU R14, [R1+0x1394] ;  /* 0x00139400010e7983 */ /* 0x000f220000300800 */
[----:B---3--:R-:W-:-:S02]  /*2e110*/  MOV R19, R15 ;  /* 0x0000000f00137202 */ /* 0x008fc40000000f00 */
[----:B------:R-:W4:Y:S03]  /*2e120*/  LDL.LU R15, [R1+0x1390] ;  /* 0x00139000010f7983 */ /* 0x000f260000300800 */
[----:B------:R-:W-:Y:S01]  /*2e130*/  STL.64 [R1+0x1340], R18 ;  /* 0x0013401201007387 */ /* 0x000fe20000100a00 */
[----:B----4-:R-:W-:Y:S01]  /*2e140*/  HMMA.16816.F32 R8, R24, R14, R8 ;  /* 0x0000000e1808723c */ /* 0x010fe20000001808 */
        /* <DEDUP_REMOVED lines=9> */
[----:B------:R-:W4:Y:S02]  /*2e1e0*/  LDL.LU.64 R8, [R1+0x1380] ;  /* 0x0013800001087983 */ /* 0x000f240000300a00 */
[----:B------:R3:W-:Y:S02]  /*2e1f0*/  STL.64 [R1+0x1228], R14 ;  /* 0x0012280e01007387 */ /* 0x0007e40000100a00 */
[----:B-----5:R0:W-:Y:S02]  /*2e200*/  STL.64 [R1+0x1220], R12 ;  /* 0x0012200c01007387 */ /* 0x0201e40000100a00 */
[----:B---3--:R-:W-:-:S02]  /*2e210*/  IMAD.MOV.U32 R14, RZ, RZ, R11 ;  /* 0x000000ffff0e7224 */ /* 0x008fc400078e000b */
[----:B------:R-:W3:Y:S01]  /*2e220*/  LDL.LU R11, [R1+0x137c] ;  /* 0x00137c00010b7983 */ /* 0x000ee20000300800 */
[----:B------:R-:W-:Y:S02]  /*2e230*/  MOV R15, R3 ;  /* 0x00000003000f7202 */ /* 0x000fe40000000f00 */
[----:B------:R-:W5:Y:S03]  /*2e240*/  LDL.LU R3, [R1+0x1378] ;  /* 0x0013780001037983 */ /* 0x000f660000300800 */
[----:B------:R1:W-:Y:S01]  /*2e250*/  STL.64 [R1+0x1280], R14 ;  /* 0x0012800e01007387 */ /* 0x0003e20000100a00 */
[----:B0-----:R-:W2:Y:S02]  /*2e260*/  LDL.LU R12, [R1+0x130] ;  /* 0x00013000010c7983 */ /* 0x001ea40000300800 */
[----:B------:R-:W2:Y:S01]  /*2e270*/  LDL.LU R13, [R1+0x134] ;  /* 0x00013400010d7983 */ /* 0x000ea20000300800 */
[----:B-1----:R-:W2:Y:S01]  /*2e280*/  LDL.LU R14, [R1+0x138] ;  /* 0x00013800010e7983 */ /* 0x002ea20000300800 */
[----:B------:R-:W2:Y:S01]  /*2e290*/  LDL.LU R15, [R1+0x13c] ;  /* 0x00013c00010f7983 */ /* 0x000ea20000300800 */
[C---:B---3--:R-:W-:Y:S11]  /*2e2a0*/  HMMA.16816.F32 R4, R24.reuse, R10, R4 ;  /* 0x0000000a1804723c */ /* 0x048ff60000001804 */
[----:B------:R-:W-:Y:S11]  /*2e2b0*/  @!UPT UIADD3 URZ, URZ, URZ, URZ ;  /* 0x0000003f3f3ff290 */ /* 0x000ff6000fffe03f */
[----:B------:R-:W-:Y:S01]  /*2e2c0*/  @!UPT UIADD3 URZ, URZ, URZ, URZ ;  /* 0x0000003f3f3ff290 */ /* 0x000fe2000fffe03f */
[----:B------:R-:W-:Y:S01]  /*2e2d0*/  STL.64 [R1+0x1d0], R4 ;  /* 0x0001d00401007387 */ /* 0x000fe20000100a00 */
[----:B------:R0:W-:Y:S03]  /*2e2e0*/  STL.64 [R1+0x1d8], R6 ;  /* 0x0001d80601007387 */ /* 0x0001e60000100a00 */
[----:B0-----:R-:W3:Y:S01]  /*2e2f0*/  LDL.LU.64 R6, [R1+0x1370] ;  /* 0x0013700001067983 */ /* 0x001ee20000300a00 */
[----:B------:R-:W2:Y:S01]  /*2e300*/  LDL.LU.64 R4, [R1+0x1368] ;  /* 0x0013680001047983 */ /* 0x000ea20000300a00 */
[----:B---3--:R-:W-:Y:S02]  /*2e310*/  HMMA.16816.F32 R24, R24, R6, R20 ;  /* 0x000000061818723c */ /* 0x008fe40000001814 */
[----:B------:R-:W2:Y:S01]  /*2e320*/  LDL.LU.64 R22, [R1+0x1360] ;  /* 0x0013600001167983 */ /* 0x000ea20000300a00 */
[----:B------:R-:W5:Y:S11]  /*2e330*/  LDL.LU.64 R20, [R1+0x1358] ;  /* 0x0013580001147983 */ /* 0x000f760000300a00 */
[----:B------:R-:W-:Y:S09]  /*2e340*/  @!UPT UIADD3 URZ, URZ, URZ, URZ ;  /* 0x0000003f3f3ff290 */ /* 0x000ff2000fffe03f */
[----:B------:R-:W-:Y:S01]  /*2e350*/  STL.64 [R1+0x1c0], R24 ;  /* 0x0001c01801007387 */ /* 0x000fe20000100a00 */
[----:B------:R0:W-:Y:S03]  /*2e360*/  STL.64 [R1+0x1c8], R26 ;  /* 0x0001c81a01007387 */ /* 0x0001e60000100a00 */
[----:B0-----:R-:W3:Y:S01]  /*2e370*/  LDL R27, [R1+0x310] ;  /* 0x00031000011b7983 */ /* 0x001ee20000100800 */
[----:B------:R-:W-:Y:S02]  /*2e380*/  F2FP.PACK_AB R25, R29, R28 ;  /* 0x0000001c1d19723e */ /* 0x000fe400000000ff */
[----:B------:R-:W4:Y:S02]  /*2e390*/  LDL.LU R29, [R1+0x1350] ;  /* 0x00135000011d7983 */ /* 0x000f240000300800 */
[----:B------:R-:W2:Y:S01]  /*2e3a0*/  LDL.LU R28, [R1+0x134c] ;  /* 0x00134c00011c7983 */ /* 0x000ea20000300800 */
[----:B-----5:R-:W-:-:S02]  /*2e3b0*/  F2FP.PACK_AB R26, R3, R21 ;  /* 0x00000015031a723e */ /* 0x020fc400000000ff */
[----:B------:R-:W5:Y:S01]  /*2e3c0*/  LDL.LU R3, [R1+0x1348] ;  /* 0x0013480001037983 */ /* 0x000f620000300800 */
[----:B---3--:R-:W-:Y:S01]  /*2e3d0*/  F2FP.PACK_AB R24, R27, R20 ;  /* 0x000000141b18723e */ /* 0x008fe200000000ff */
[----:B------:R-:W-:-:S07]  /*2e3e0*/  F2FP.PACK_AB R27, R0, R2 ;  /* 0x00000002001b723e */ /* 0x000fce00000000ff */
[C---:B--2---:R-:W-:Y:S01]  /*2e3f0*/  HMMA.16816.F32 R20, R24.reuse, R22, R16 ;  /* 0x000000161814723c */ /* 0x044fe20000001810 */
        /* <DEDUP_REMOVED lines=49> */
[----:B------:R-:W2:Y:S11]  /*2e710*/  LDL.LU.64 R18, [R1+0x1298] ;  /* 0x0012980001127983 */ /* 0x000eb60000300a00 */
[----:B------:R-:W-:Y:S10]  /*2e720*/  @!UPT UIADD3 URZ, URZ, URZ, URZ ;  /* 0x0000003f3f3ff290 */ /* 0x000ff4000fffe03f */
[----:B------:R-:W-:Y:S01]  /*2e730*/  STL.64 [R1+0x140], R20 ;  /* 0x0001401401007387 */ /* 0x000fe20000100a00 */
[----:B------:R0:W-:Y:S03]  /*2e740*/  STL.64 [R1+0x148], R22 ;  /* 0x0001481601007387 */ /* 0x0001e60000100a00 */
[----:B0-----:R-:W3:Y:S01]  /*2e750*/  LDL.LU.64 R22, [R1+0x1290] ;  /* 0x0012900001167983 */ /* 0x001ee20000300a00 */
[----:B------:R-:W3:Y:S02]  /*2e760*/  LDL.LU R20, [R1+0x1288] ;  /* 0x0012880001147983 */ /* 0x000ee40000300800 */
[----:B------:R-:W3:Y:S01]  /*2e770*/  LDL.LU R21, [R1+0x76c] ;  /* 0x00076c0001157983 */ /* 0x000ee20000300800 */
[C---:B--2---:R-:W-:Y:S01]  /*2e780*/  HMMA.16816.F32 R16, R24.reuse, R18, R12 ;  /* 0x000000121810723c */ /* 0x044fe2000000180c */
[----:B------:R-:W2:Y:S11]  /*2e790*/  LDL.LU.64 R14, [R1+0x1280] ;  /* 0x00128000010e7983 */ /* 0x000eb60000300a00 */
[----:B------:R-:W-:Y:S11]  /*2e7a0*/  @!UPT UIADD3 URZ, URZ, URZ, URZ ;  /* 0x0000003f3f3ff290 */ /* 0x000ff6000fffe03f */
        /* <DEDUP_REMOVED lines=9> */
[----:B------:R1:W-:Y:S03]  /*2e840*/  STL.64 [R1+0x128], R14 ;  /* 0x0001280e01007387 */ /* 0x0003e60000100a00 */
[----:B0-----:R-:W2:Y:S01]  /*2e850*/  LDL.LU R12, [R1+0xf0] ;  /* 0x0000f000010c7983 */ /* 0x001ea20000300800 */
[----:B------:R-:W2:Y:S02]  /*2e860*/  LDL.LU R13, [R1+0xf4] ;  /* 0x0000f400010d7983 */ /* 0x000ea40000300800 */
[----:B-1----:R-:W2:Y:S02]  /*2e870*/  LDL.LU R14, [R1+0xf8] ;  /* 0x0000f800010e7983 */ /* 0x002ea40000300800 */
[----:B------:R-:W2:Y:S02]  /*2e880*/  LDL.LU R15, [R1+0xfc] ;  /* 0x0000fc00010f7983 */ /* 0x000ea40000300800 */
[----:B--2---:R-:W-:Y:S01]  /*2e890*/  STL.64 [R1+0x1238], R14 ;  /* 0x0012380e01007387 */ /* 0x004fe20000100a00 */
[----:B------:R0:W-:Y:S03]  /*2e8a0*/  STL.64 [R1+0x1230], R12 ;  /* 0x0012300c01007387 */ /* 0x0001e60000100a00 */
[----:B0-----:R-:W2:Y:S01]  /*2e8b0*/  LDL.LU R12, [R1+0x100] ;  /* 0x00010000010c7983 */ /* 0x001ea20000300800 */
[----:B------:R-:W2:Y:S02]  /*2e8c0*/  LDL.LU R13, [R1+0x104] ;  /* 0x00010400010d7983 */ /* 0x000ea40000300800 */
[----:B------:R-:W2:Y:S02]  /*2e8d0*/  LDL.LU R14, [R1+0x108] ;  /* 0x00010800010e7983 */ /* 0x000ea40000300800 */
[----:B---3--:R-:W-:-:S02]  /*2e8e0*/  IMAD.MOV.U32 R15, RZ, RZ, R20 ;  /* 0x000000ffff0f7224 */ /* 0x008fc400078e0014 */
[----:B----4-:R-:W-:-:S03]  /*2e8f0*/  FADD R0, R8, -R29 ;  /* 0x8000001d08007221 */ /* 0x010fc60000000000 */
[----:B--2---:R-:W-:Y:S01]  /*2e900*/  STL.64 [R1+0x1248], R14 ;  /* 0x0012480e01007387 */ /* 0x004fe20000100a00 */
[----:B------:R-:W-:Y:S02]  /*2e910*/  STL.64 [R1+0x1240], R12 ;  /* 0x0012400c01007387 */ /* 0x000fe40000100a00 */
[----:B------:R-:W2:Y:S02]  /*2e920*/  LDL.LU R8, [R1+0x780] ;  /* 0x0007800001087983 */ /* 0x000ea40000300800 */
[----:B------:R-:W3:Y:S01]  /*2e930*/  LDL.LU R20, [R1+0x77c] ;  /* 0x00077c0001147983 */ /* 0x000ee20000300800 */
[----:B------:R-:W-:Y:S01]  /*2e940*/  STL.64 [R1+0x1258], R22 ;  /* 0x0012581601007387 */ /* 0x000fe20000100a00 */
[----:B------:R-:W-:-:S03]  /*2e950*/  FADD R2, R9, -R29 ;  /* 0x8000001d09027221 */ /* 0x000fc60000000000 */
[----:B---3--:R0:W-:Y:S04]  /*2e960*/  STL.64 [R1+0x1250], R20 ;  /* 0x0012501401007387 */ /* 0x0081e80000100a00 */
[----:B0-----:R-:W3:Y:S01]  /*2e970*/  LDL.LU R20, [R1+0x110] ;  /* 0x0001100001147983 */ /* 0x001ee20000300800 */
[----:B------:R-:W3:Y:S02]  /*2e980*/  LDL.LU R21, [R1+0x114] ;  /* 0x0001140001157983 */ /* 0x000ee40000300800 */
[----:B------:R-:W3:Y:S02]  /*2e990*/  LDL.LU R22, [R1+0x118] ;  /* 0x0001180001167983 */ /* 0x000ee40000300800 */
[----:B------:R-:W3:Y:S01]  /*2e9a0*/  LDL.LU R23, [R1+0x11c] ;  /* 0x00011c0001177983 */ /* 0x000ee20000300800 */
[----:B------:R-:W2:Y:S01]  /*2e9b0*/  LDL.LU R9, [R1+0x670] ;  /* 0x0006700001097983 */ /* 0x000ea20000300800 */
[----:B------:R-:W-:Y:S01]  /*2e9c0*/  MOV R14, R5 ;  /* 0x00000005000e7202 */ /* 0x000fe20000000f00 */
[----:B------:R-:W-:-:S02]  /*2e9d0*/  IMAD.MOV.U32 R15, RZ, RZ, R4 ;  /* 0x000000ffff0f7224 */ /* 0x000fc400078e0004 */
[----:B------:R5:W-:Y:S02]  /*2e9e0*/  STL.64 [R1+0x1218], R10 ;  /* 0x0012180a01007387 */ /* 0x000be40000100a00 */
[----:B-----5:R-:W-:Y:S01]  /*2e9f0*/  MOV R11, R3 ;  /* 0x00000003000b7202 */ /* 0x020fe20000000f00 */
[----:B------:R-:W-:Y:S02]  /*2ea00*/  IMAD.MOV.U32 R10, RZ, RZ, R16 ;  /* 0x000000ffff0a7224 */ /* 0x000fe400078e0010 */
[----:B---3--:R-:W-:Y:S01]  /*2ea10*/  HMMA.16816.F32 R12, R24, R14, R20 ;  /* 0x0000000e180c723c */ /* 0x008fe20000001814 */
[----:B--2---:R0:W-:Y:S04]  /*2ea20*/  STL.64 [R1+0x1210], R8 ;  /* 0x0012100801007387 */ /* 0x0041e80000100a00 */
[----:B0-----:R-:W2:Y:S01]  /*2ea30*/  LDL.LU R8, [R1+0xe0] ;  /* 0x0000e00001087983 */ /* 0x001ea20000300800 */
[----:B------:R-:W3:Y:S01]  /*2ea40*/  LDL.LU R3, [R1+0x678] ;  /* 0x0006780001037983 */ /* 0x000ee20000300800 */
[----:B------:R-:W-:Y:S01]  /*2ea50*/  MOV R9, R17 ;  /* 0x0000001100097202 */ /* 0x000fe20000000f00 */
[----:B------:R-:W4:Y:S01]  /*2ea60*/  LDL.LU R16, [R1+0x668] ;  /* 0x0006680001107983 */ /* 0x000f220000300800 */
[----:B------:R-:W4:Y:S01]  /*2ea70*/  LDL.LU R17, [R1+0x66c] ;  /* 0x00066c0001117983 */ /* 0x000f220000300800 */
[----:B------:R-:W5:Y:S02]  /*2ea80*/  LDL.LU.64 R22, [R1+0x1258] ;  /* 0x0012580001167983 */ /* 0x000f640000300a00 */
[----:B------:R-:W2:Y:S11]  /*2ea90*/  LDL.LU.64 R20, [R1+0x1250] ;  /* 0x0012500001147983 */ /* 0x000eb60000300a00 */
[----:B------:R-:W-:Y:S01]  /*2eaa0*/  STL.64 [R1+0x110], R12 ;  /* 0x0001100c01007387 */ /* 0x000fe20000100a00 */
[----:B------:R0:W-:Y:S03]  /*2eab0*/  STL.64 [R1+0x118], R14 ;  /* 0x0001180e01007387 */ /* 0x0001e60000100a00 */
[----:B0-----:R-:W5:Y:S01]  /*2eac0*/  LDL.LU.64 R14, [R1+0x1248] ;  /* 0x00124800010e7983 */ /* 0x001f620000300a00 */
[----:B------:R-:W5:Y:S02]  /*2ead0*/  LDL.LU.64 R12, [R1+0x1240] ;  /* 0x00124000010c7983 */ /* 0x000f640000300a00 */
[----:B------:R-:W-:-:S04]  /*2eae0*/  FMUL R0, R0, 1.4426950216293334961 ;  /* 0x3fb8aa3b00007820 */ /* 0x000fc80000400000 */
[----:B------:R0:W1:Y:S02]  /*2eaf0*/  MUFU.EX2 R5, R0 ;  /* 0x0000000000057308 */ /* 0x0000640000000800 */
[----:B0-----:R-:W-:-:S06]  /*2eb00*/  FMUL R0, R2, 1.4426950216293334961 ;  /* 0x3fb8aa3b02007820 */ /* 0x001fcc0000400000 */
[----:B------:R-:W0:Y:S01]  /*2eb10*/  MUFU.EX2 R0, R0 ;  /* 0x0000000000007308 */ /* 0x000e220000000800 */
[--C-:B--2---:R-:W-:Y:S02]  /*2eb20*/  FADD R2, R21, -R29.reuse ;  /* 0x8000001d15027221 */ /* 0x104fe40000000000 */
[----:B------:R-:W2:Y:S01]  /*2eb30*/  LDL.LU R21, [R1+0x778] ;  /* 0x0007780001157983 */ /* 0x000ea20000300800 */
[C---:B-----5:R-:W-:Y:S03]  /*2eb40*/  HMMA.16816.F32 R12, R24.reuse, R22, R12 ;  /* 0x00000016180c723c */ /* 0x060fe6000000180c */
[----:B-1----:R-:W-:Y:S01]  /*2eb50*/  STL [R1+0x2fc], R5 ;  /* 0x0002fc0501007387 */ /* 0x002fe20000100800 */
[----:B------:R-:W-:Y:S02]  /*2eb60*/  STL.64 [R1+0x1208], R6 ;  /* 0x0012080601007387 */ /* 0x000fe40000100a00 */
[----:B------:R1:W-:Y:S02]  /*2eb70*/  STL [R1+0x1200], R5 ;  /* 0x0012000501007387 */ /* 0x0003e40000100800 */
[----:B------:R-:W5:Y:S01]  /*2eb80*/  LDL.LU R4, [R1+0xd0] ;  /* 0x0000d00001047983 */ /* 0x000f620000300800 */
[----:B-1----:R-:W5:Y:S01]  /*2eb90*/  LDL.LU R5, [R1+0xd4] ;  /* 0x0000d40001057983 */ /* 0x002f620000300800 */
[----:B------:R-:W5:Y:S02]  /*2eba0*/  LDL.LU R6, [R1+0xd8] ;  /* 0x0000d80001067983 */ /* 0x000f640000300800 */
[----:B------:R-:W5:Y:S11]  /*2ebb0*/  LDL.LU R7, [R1+0xdc] ;  /* 0x0000dc0001077983 */ /* 0x000f760000300800 */
[----:B------:R-:W-:Y:S01]  /*2ebc0*/  STL.64 [R1+0x100], R12 ;  /* 0x0001000c01007387 */ /* 0x000fe20000100a00 */
[----:B0-----:R-:W-:Y:S02]  /*2ebd0*/  STL [R1+0x2f8], R0 ;  /* 0x0002f80001007387 */ /* 0x001fe40000100800 */
[----:B------:R0:W-:Y:S02]  /*2ebe0*/  STL.64 [R1+0x108], R14 ;  /* 0x0001080e01007387 */ /* 0x0001e40000100a00 */
[----:B0-----:R-:W2:Y:S01]  /*2ebf0*/  LDL.LU.64 R14, [R1+0x1238] ;  /* 0x00123800010e7983 */ /* 0x001ea20000300a00 */
[----:B------:R-:W2:Y:S02]  /*2ec00*/  LDL.LU.64 R12, [R1+0x1230] ;  /* 0x00123000010c7983 */ /* 0x000ea40000300a00 */
[----:B------:R-:W3:Y:S02]  /*2ec10*/  LDL.LU R22, [R1+0x764] ;  /* 0x0007640001167983 */ /* 0x000ee40000300800 */
[----:B------:R-:W3:Y:S01]  /*2ec20*/  LDL.LU R23, [R1+0x784] ;  /* 0x0007840001177983 */ /* 0x000ee20000300800 */
[----:B------:R-:W-:Y:S01]  /*2ec30*/  STL [R1+0x10a0], R29 ;  /* 0x0010a01d01007387 */ /* 0x000fe20000100800 */
[----:B--2---:R-:W-:Y:S11]  /*2ec40*/  HMMA.16816.F32 R12, R24, R18, R12 ;  /* 0x00000012180c723c */ /* 0x004ff6000000180c */
[----:B------:R-:W-:Y:S11]  /*2ec50*/  @!UPT UIADD3 URZ, URZ, URZ, URZ ;  /* 0x0000003f3f3ff290 */ /* 0x000ff6000fffe03f */
[----:B------:R-:W-:Y:S01]  /*2ec60*/  @!UPT UIADD3 URZ, URZ, URZ, URZ ;  /* 0x0000003f3f3ff290 */ /* 0x000fe2000fffe03f */
        /* <DEDUP_REMOVED lines=16> */
[----:B0-----:R-:W5:Y:S01]  /*2ed70*/  LDL.LU.64 R10, [R1+0x1218] ;  /* 0x00121800010a7983 */ /* 0x001f620000300a00 */
[----:B------:R-:W-:Y:S02]  /*2ed80*/  FADD R2, R23, -R28 ;  /* 0x8000001c17027221 */ /* 0x000fe40000000000 */
[----:B------:R-:W2:Y:S02]  /*2ed90*/  LDL.LU.64 R8, [R1+0x1210] ;  /* 0x0012100001087983 */ /* 0x000ea40000300a00 */
[----:B------:R-:W3:Y:S01]  /*2eda0*/  LDL.LU R14, [R1+0xa8] ;  /* 0x0000a800010e7983 */ /* 0x000ee20000300800 */
[----:B------:R-:W3:Y:S01]  /*2edb0*/  LDL.LU R15, [R1+0xac] ;  /* 0x0000ac00010f7983 */ /* 0x000ee20000300800 */
[----:B------:R-:W-:-:S06]  /*2edc0*/  FMUL R0, R2, 1.4426950216293334961 ;  /* 0x3fb8aa3b02007820 */ /* 0x000fcc0000400000 */
[----:B------:R-:W0:Y:S01]  /*2edd0*/  MUFU.EX2 R0, R0 ;  /* 0x0000000000007308 */ /* 0x000e220000000800 */
[----:B-----5:R-:W-:Y:S11]  /*2ede0*/  HMMA.16816.F32 R4, R24, R10, R4 ;  /* 0x0000000a1804723c */ /* 0x020ff60000001804 */
[----:B------:R-:W-:Y:S11]  /*2edf0*/  @!UPT UIADD3 URZ, URZ, URZ, URZ ;  /* 0x0000003f3f3ff290 */ /* 0x000ff6000fffe03f */
[----:B------:R-:W-:Y:S01]  /*2ee00*/  @!UPT UIADD3 URZ, URZ, URZ, URZ ;  /* 0x0000003f3f3ff290 */ /* 0x000fe2000fffe03f */
[----:B------:R-:W-:Y:S01]  /*2ee10*/  STL.64 [R1+0xc0], R4 ;  /* 0x0000c00401007387 */ /* 0x000fe20000100a00 */
[----:B0-----:R-:W-:Y:S02]  /*2ee20*/  STL [R1+0x2ec], R0 ;  /* 0x0002ec0001007387 */ /* 0x001fe40000100800 */
[----:B------:R0:W-:Y:S02]  /*2ee30*/  STL.64 [R1+0xc8], R6 ;  /* 0x0000c80601007387 */ /* 0x0001e40000100a00 */
[----:B0-----:R-:W3:Y:S01]  /*2ee40*/  LDL.LU.64 R6, [R1+0x1208] ;  /* 0x0012080001067983 */ /* 0x001ee20000300a00 */
[----:B--2---:R-:W-:Y:S02]  /*2ee50*/  FADD R2, R8, -R28 ;  /* 0x8000001c08027221 */ /* 0x004fe40000000000 */
[----:B------:R-:W-:Y:S02]  /*2ee60*/  FADD R3, R3, R9 ;  /* 0x0000000903037221 */ /* 0x000fe40000000000 */
[----:B----4-:R-:W-:Y:S01]  /*2ee70*/  FADD R4, R17, R16 ;  /* 0x0000001011047221 */ /* 0x010fe20000000000 */
[----:B------:R-:W2:Y:S01]  /*2ee80*/  LDL.LU R5, [R1+0x1200] ;  /* 0x0012000001057983 */ /* 0x000ea20000300800 */
[----:B------:R-:W-:-:S02]  /*2ee90*/  FMUL R0, R2, 1.4426950216293334961 ;  /* 0x3fb8aa3b02007820 */ /* 0x000fc40000400000 */
[----:B------:R-:W-:Y:S02]  /*2eea0*/  FADD R2, R20, -R28 ;  /* 0x8000001c14027221 */ /* 0x000fe40000000000 */
[----:B------:R-:W0:Y:S02]  /*2eeb0*/  S2R R20, SR_TID.X ;  /* 0x0000000000147919 */ /* 0x000e240000002100 */
[----:B------:R-:W1:Y:S01]  /*2eec0*/  MUFU.EX2 R0, R0 ;  /* 0x0000000000007308 */ /* 0x000e620000000800 */
[C---:B0-----:R-:W-:Y:S01]  /*2eed0*/  LOP3.LUT R17, R20.reuse, 0x7, RZ, 0xc0, !PT ;  /* 0x0000000714117812 */ /* 0x041fe200078ec0ff */
[----:B------:R-:W-:Y:S01]  /*2eee0*/  IMAD.SHL.U32 R20, R20, 0x2, RZ ;  /* 0x0000000214147824 */ /* 0x000fe200078e00ff */
[----:B-1----:R0:W-:Y:S01]  /*2eef0*/  STL [R1+0x2e8], R0 ;  /* 0x0002e80001007387 */ /* 0x0021e20000100800 */
[----:B------:R-:W-:-:S06]  /*2ef00*/  FMUL R2, R2, 1.4426950216293334961 ;  /* 0x3fb8aa3b02027820 */ /* 0x000fcc0000400000 */
[----:B------:R-:W1:Y:S01]  /*2ef10*/  MUFU.EX2 R2, R2 ;  /* 0x0000000200027308 */ /* 0x000e620000000800 */
[----:B0-----:R-:W-:-:S04]  /*2ef20*/  FADD R0, R21, -R28 ;  /* 0x8000001c15007221 */ /* 0x001fc80000000000 */
[----:B------:R-:W-:Y:S01]  /*2ef30*/  FMUL R0, R0, 1.4426950216293334961 ;  /* 0x3fb8aa3b00007820 */ /* 0x000fe20000400000 */
[----:B---3--:R-:W-:Y:S07]  /*2ef40*/  HMMA.16816.F32 R8, R24, R6, R12 ;  /* 0x000000061808723c */ /* 0x008fee000000180c */
[----:B------:R-:W-:-:S05]  /*2ef50*/  IMAD R27, R17, 0x110, RZ ;  /* 0x00000110111b7824 */ /* 0x000fca00078e02ff */
[----:B------:R-:W-:-:S04]  /*2ef60*/  LOP3.LUT R27, R27, 0x30, R20, 0x78, !PT ;  /* 0x000000301b1b7812 */ /* 0x000fc800078e7814 */
[----:B------:R-:W-:-:S05]  /*2ef70*/  LOP3.LUT R27, R27, 0x40, RZ, 0x3c, !PT ;  /* 0x000000401b1b7812 */ /* 0x000fca00078e3cff */
[----:B------:R-:W-:Y:S04]  /*2ef80*/  LDSM.16.M88.4 R16, [R27+0x10880] ;  /* 0x010880001b10783b */ /* 0x000fe80000000200 */
[----:B------:R-:W-:Y:S01]  /*2ef90*/  STL.64 [R1+0xf38], R10 ;  /* 0x000f380a01007387 */ /* 0x000fe20000100a00 */
[----:B------:R-:W-:Y:S02]  /*2efa0*/  STL.64 [R1+0xf30], R8 ;  /* 0x000f300801007387 */ /* 0x000fe40000100a00 */
[----:B------:R-:W0:Y:S04]  /*2efb0*/  LDSM.16.M88.4 R8, [R27+0x10080] ;  /* 0x010080001b08783b */ /* 0x000e280000000200 */
[----:B------:R-:W-:Y:S01]  /*2efc0*/  STL [R1+0x10a4], R28 ;  /* 0x0010a41c01007387 */ /* 0x000fe20000100800 */
[----:B------:R-:W3:Y:S01]  /*2efd0*/  LDSM.16.M88.4 R12, [R27+0x11080] ;  /* 0x011080001b0c783b */ /* 0x000ee20000000200 */
[----:B------:R4:W5:Y:S03]  /*2efe0*/  MUFU.EX2 R6, R0 ;  /* 0x0000000000067308 */ /* 0x0009660000000800 */
[----:B------:R-:W-:Y:S04]  /*2eff0*/  LDSM.16.M88.4 R20, [R27+0x17080] ;  /* 0x017080001b14783b */ /* 0x000fe80000000200 */
[----:B0-----:R-:W-:Y:S01]  /*2f000*/  STL.64 [R1+0xb0], R8 ;  /* 0x0000b00801007387 */ /* 0x001fe20000100a00 */
[----:B------:R-:W-:Y:S02]  /*2f010*/  STL.64 [R1+0xb8], R10 ;  /* 0x0000b80a01007387 */ /* 0x000fe40000100a00 */
[----:B------:R-:W0:Y:S04]  /*2f020*/  LDSM.16.M88.4 R8, [R27+0x11880] ;  /* 0x011880001b08783b */ /* 0x000e280000000200 */
[----:B------:R-:W-:Y:S01]  /*2f030*/  STL.64 [R1+0xa0], R16 ;  /* 0x0000a01001007387 */ /* 0x000fe20000100a00 */
[----:B------:R-:W-:Y:S02]  /*2f040*/  STL.64 [R1+0xa8], R18 ;  /* 0x0000a81201007387 */ /* 0x000fe40000100a00 */
[----:B------:R-:W2:Y:S04]  /*2f050*/  LDSM.16.M88.4 R16, [R27+0x12080] ;  /* 0x012080001b10783b */ /* 0x000ea80000000200 */
[----:B-1----:R-:W-:Y:S02]  /*2f060*/  STL [R1+0x2e0], R2 ;  /* 0x0002e00201007387 */ /* 0x002fe40000100800 */
[----:B---3--:R-:W-:Y:S01]  /*2f070*/  STL.64 [R1+0x90], R12 ;  /* 0x0000900c01007387 */ /* 0x008fe20000100a00 */
[----:B------:R-:W-:Y:S02]  /*2f080*/  STL.64 [R1+0x98], R14 ;  /* 0x0000980e01007387 */ /* 0x000fe40000100a00 */
[----:B------:R-:W1:Y:S02]  /*2f090*/  LDSM.16.M88.4 R12, [R27+0x12880] ;  /* 0x012880001b0c783b */ /* 0x000e640000000200 */
[----:B0-----:R-:W-:Y:S02]  /*2f0a0*/  STL.64 [R1+0x80], R8 ;  /* 0x0000800801007387 */ /* 0x001fe40000100a00 */
[----:B------:R-:W-:Y:S02]  /*2f0b0*/  STL.64 [R1+0x88], R10 ;  /* 0x0000880a01007387 */ /* 0x000fe40000100a00 */
[----:B------:R-:W0:Y:S04]  /*2f0c0*/  LDSM.16.M88.4 R8, [R27+0x13080] ;  /* 0x013080001b08783b */ /* 0x000e280000000200 */
[----:B--2---:R-:W-:Y:S01]  /*2f0d0*/  STL.64 [R1+0x70], R16 ;  /* 0x0000701001007387 */ /* 0x004fe20000100a00 */
[----:B------:R-:W-:Y:S02]  /*2f0e0*/  STL.64 [R1+0x78], R18 ;  /* 0x0000781201007387 */ /* 0x000fe40000100a00 */
[----:B------:R-:W2:Y:S04]  /*2f0f0*/  LDSM.16.M88.4 R16, [R27+0x13880] ;  /* 0x013880001b10783b */ /* 0x000ea80000000200 */
[----:B-1----:R-:W-:Y:S02]  /*2f100*/  STL.64 [R1+0x60], R12 ;  /* 0x0000600c01007387 */ /* 0x002fe40000100a00 */
[----:B------:R-:W-:Y:S01]  /*2f110*/  STL.64 [R1+0x68], R14 ;  /* 0x0000680e01007387 */ /* 0x000fe20000100a00 */
[----:B----4-:R-:W3:Y:S04]  /*2f120*/  LDL.LU R0, [R1+0x69c] ;  /* 0x00069c0001007983 */ /* 0x010ee80000300800 */
[----:B------:R-:W-:Y:S04]  /*2f130*/  LDSM.16.M88.4 R12, [R27+0x14880] ;  /* 0x014880001b0c783b */ /* 0x000fe80000000200 */
[----:B0-----:R-:W-:Y:S01]  /*2f140*/  STL.64 [R1+0x50], R8 ;  /* 0x0000500801007387 */ /* 0x001fe20000100a00 */
[----:B------:R-:W-:Y:S02]  /*2f150*/  STL.64 [R1+0x58], R10 ;  /* 0x0000580a01007387 */ /* 0x000fe40000100a00 */
[----:B------:R-:W0:Y:S04]  /*2f160*/  LDSM.16.M88.4 R8, [R27+0x14080] ;  /* 0x014080001b08783b */ /* 0x000e280000000200 */
[----:B------:R-:W4:Y:S01]  /*2f170*/  LDL R28, [R1+0x2e8] ;  /* 0x0002e800011c7983 */ /* 0x000f220000100800 */
[----:B-----5:R1:W-:Y:S01]  /*2f180*/  STL [R1+0x2e4], R6 ;  /* 0x0002e40601007387 */ /* 0x0203e20000100800 */
[----:B------:R-:W5:Y:S03]  /*2f190*/  LDL R7, [R1+0x2f8] ;  /* 0x0002f80001077983 */ /* 0x000f660000100800 */
[----:B-1----:R-:W4:Y:S01]  /*2f1a0*/  LDL R6, [R1+0x2ec] ;  /* 0x0002ec0001067983 */ /* 0x002f220000100800 */
[----:B--2---:R-:W-:Y:S02]  /*2f1b0*/  STL.64 [R1+0x40], R16 ;  /* 0x0000401001007387 */ /* 0x004fe40000100a00 */
[----:B------:R-:W-:Y:S02]  /*2f1c0*/  STL.64 [R1+0x48], R18 ;  /* 0x0000481201007387 */ /* 0x000fe40000100a00 */
[----:B------:R-:W1:Y:S04]  /*2f1d0*/  LDSM.16.M88.4 R16, [R27+0x15080] ;  /* 0x015080001b10783b */ /* 0x000e680000000200 */
[----:B0-----:R-:W-:Y:S01]  /*2f1e0*/  STL.64 [R1+0x30], R8 ;  /* 0x0000300801007387 */ /* 0x001fe20000100a00 */
[----:B------:R-:W-:Y:S02]  /*2f1f0*/  STL.64 [R1+0x38], R10 ;  /* 0x0000380a01007387 */ /* 0x000fe40000100a00 */
[----:B------:R-:W-:Y:S02]  /*2f200*/  STL.64 [R1+0x20], R12 ;  /* 0x0000200c01007387 */ /* 0x000fe40000100a00 */
[----:B------:R-:W-:Y:S02]  /*2f210*/  STL.64 [R1+0x28], R14 ;  /* 0x0000280e01007387 */ /* 0x000fe40000100a00 */
[----:B------:R-:W0:Y:S04]  /*2f220*/  LDSM.16.M88.4 R12, [R27+0x16080] ;  /* 0x016080001b0c783b */ /* 0x000e280000000200 */
[----:B------:R-:W2:Y:S04]  /*2f230*/  LDSM.16.M88.4 R8, [R27+0x15880] ;  /* 0x015880001b08783b */ /* 0x000ea80000000200 */
[----:B-1----:R-:W-:Y:S01]  /*2f240*/  STL.64 [R1+0x10], R16 ;  /* 0x0000101001007387 */ /* 0x002fe20000100a00 */
[----:B------:R-:W-:Y:S02]  /*2f250*/  STL.64 [R1+0x18], R18 ;  /* 0x0000181201007387 */ /* 0x000fe40000100a00 */
[----:B------:R-:W1:Y:S02]  /*2f260*/  LDSM.16.M88.4 R16, [R27+0x16880] ;  /* 0x016880001b10783b */ /* 0x000e640000000200 */
[----:B------:R-:W1:Y:S04]  /*2f270*/  LDSM.16.M88.4 R24, [R27+0x17880] ;  /* 0x017880001b18783b */ /* 0x000e680000000200 */
[----:B0-----:R0:W-:Y:S04]  /*2f280*/  STL [R1+0xdb8], R14 ;  /* 0x000db80e01007387 */ /* 0x0011e80000100800 */
[----:B0-----:R-:W4:Y:S01]  /*2f290*/  LDL.LU R14, [R1+0x6b0] ;  /* 0x0006b000010e7983 */ /* 0x001f220000300800 */
[----:B------:R0:W-:Y:S03]  /*2f2a0*/  STL [R1+0xdb4], R15 ;  /* 0x000db40f01007387 */ /* 0x0001e60000100800 */
[----:B0-----:R-:W5:Y:S01]  /*2f2b0*/  LDL.LU R15, [R1+0x5a0] ;  /* 0x0005a000010f7983 */ /* 0x001f620000300800 */
[----:B------:R0:W-:Y:S03]  /*2f2c0*/  STL.64 [R1+0x1128], R12 ;  /* 0x0011280c01007387 */ /* 0x0001e60000100a00 */
[----:B0-----:R-:W5:Y:S01]  /*2f2d0*/  LDL.LU R12, [R1+0x688] ;  /* 0x00068800010c7983 */ /* 0x001f620000300800 */
[----:B------:R-:W5:Y:S02]  /*2f2e0*/  LDL.LU R13, [R1+0x590] ;  /* 0x00059000010d7983 */ /* 0x000f640000300800 */
[----:B--2---:R0:W-:Y:S02]  /*2f2f0*/  STL.64 [R1+0x8], R10 ;  /* 0x0000080a01007387 */ /* 0x0041e40000100a00 */
[----:B0-----:R-:W2:Y:S01]  /*2f300*/  LDL.LU R11, [R1+0x620] ;  /* 0x00062000010b7983 */ /* 0x001ea20000300800 */
[----:B------:R-:W-:Y:S02]  /*2f310*/  STL.64 [R1+0x11d0], R8 ;  /* 0x0011d00801007387 */ /* 0x000fe40000100a00 */
[----:B-1----:R-:W-:Y:S02]  /*2f320*/  STL [R1+0xd98], R18 ;  /* 0x000d981201007387 */ /* 0x002fe40000100800 */
[----:B------:R-:W-:Y:S01]  /*2f330*/  STL [R1+0xd94], R19 ;  /* 0x000d941301007387 */ /* 0x000fe20000100800 */
[----:B------:R-:W-:Y:S01]  /*2f340*/  STL.64 [R1+0x1178], R16 ;  /* 0x0011781001007387 */ /* 0x000fe20000100a00 */
[----:B------:R-:W-:Y:S02]  /*2f350*/  STL [R1+0xd7c], R22 ;  /* 0x000d7c1601007387 */ /* 0x000fe40000100800 */
[----:B------:R-:W-:Y:S02]  /*2f360*/  STL [R1+0xd78], R23 ;  /* 0x000d781701007387 */ /* 0x000fe40000100800 */
[----:B------:R-:W-:Y:S01]  /*2f370*/  STL.64 [R1+0x11f8], R20 ;  /* 0x0011f81401007387 */ /* 0x000fe20000100a00 */
[----:B------:R0:W-:Y:S04]  /*2f380*/  STL [R1+0xdc0], R26 ;  /* 0x000dc01a01007387 */ /* 0x0001e80000100800 */
[----:B0-----:R-:W2:Y:S01]  /*2f390*/  LDL.LU R26, [R1+0x2f0] ;  /* 0x0002f000011a7983 */ /* 0x001ea20000300800 */
[----:B------:R0:W-:Y:S03]  /*2f3a0*/  STL [R1+0xdbc], R27 ;  /* 0x000dbc1b01007387 */ /* 0x0001e60000100800 */
[----:B0-----:R-:W2:Y:S01]  /*2f3b0*/  LDL.LU R27, [R1+0x2e4] ;  /* 0x0002e400011b7983 */ /* 0x001ea20000300800 */
[----:B---3--:R-:W-:-:S02]  /*2f3c0*/  FADD R0, R0, R4 ;  /* 0x0000000400007221 */ /* 0x008fc40000000000 */
[----:B----4-:R-:W-:Y:S02]  /*2f3d0*/  FADD R3, R14, R3 ;  /* 0x000000030e037221 */ /* 0x010fe40000000000 */
[----:B-----5:R-:W-:Y:S02]  /*2f3e0*/  FADD R8, R15, R13 ;  /* 0x0000000d0f087221 */ /* 0x020fe40000000000 */
[----:B--2---:R-:W-:-:S05]  /*2f3f0*/  FADD R9, R12, R11 ;  /* 0x0000000b0c097221 */ /* 0x004fca0000000000 */
[----:B------:R-:W-:Y:S01]  /*2f400*/  STL [R1+0xd0], R9 ;  /* 0x0000d00901007387 */ /* 0x000fe20000100800 */
[----:B------:R-:W-:Y:S02]  /*2f410*/  STL [R1+0x10e0], R3 ;  /* 0x0010e00301007387 */ /* 0x000fe40000100800 */
[----:B------:R-:W-:Y:S02]  /*2f420*/  STL [R1+0xd4], R8 ;  /* 0x0000d40801007387 */ /* 0x000fe40000100800 */
[----:B------:R-:W-:Y:S01]  /*2f430*/  STL [R1+0xd8], R0 ;  /* 0x0000d80001007387 */ /* 0x000fe20000100800 */
[----:B------:R-:W-:Y:S01]  /*2f440*/  STL [R1+0xe58], R27 ;  /* 0x000e581b01007387 */ /* 0x000fe20000100800 */
[----:B------:R-:W2:Y:S03]  /*2f450*/  LDL.LU.64 R16, [R1+0x50] ;  /* 0x0000500001107983 */ /* 0x000ea60000300a00 */
[----:B--2---:R0:W-:Y:S04]  /*2f460*/  STL.64 [R1+0x1188], R16 ;  /* 0x0011881001007387 */ /* 0x0041e80000100a00 */
[----:B0-----:R-:W2:Y:S04]  /*2f470*/  LDL.LU.64 R16, [R1+0x60] ;  /* 0x0000600001107983 */ /* 0x001ea80000300a00 */
[----:B--2---:R0:W-:Y:S04]  /*2f480*/  STL.64 [R1+0x11a0], R16 ;  /* 0x0011a01001007387 */ /* 0x0041e80000100a00 */
[----:B0-----:R-:W2:Y:S04]  /*2f490*/  LDL.LU.64 R16, [R1+0x70] ;  /* 0x0000700001107983 */ /* 0x001ea80000300a00 */
[----:B--2---:R0:W-:Y:S04]  /*2f4a0*/  STL.64 [R1+0x11b8], R16 ;  /* 0x0011b81001007387 */ /* 0x0041e80000100a00 */
[----:B0-----:R-:W2:Y:S01]  /*2f4b0*/  LDL.LU.64 R16, [R1+0x80] ;  /* 0x0000800001107983 */ /* 0x001ea20000300a00 */
[----:B------:R-:W-:-:S02]  /*2f4c0*/  F2FP.PACK_AB R5, R7, R5 ;  /* 0x000000050705723e */ /* 0x000fc400000000ff */
[----:B------:R-:W-:Y:S01]  /*2f4d0*/  F2FP.PACK_AB R4, R28, R6 ;  /* 0x000000061c04723e */ /* 0x000fe200000000ff */
[----:B------:R-:W-:Y:S01]  /*2f4e0*/  F2FP.PACK_AB R7, R26, R29 ;  /* 0x0000001d1a07723e */ /* 0x000fe200000000ff */
[----:B------:R-:W-:Y:S01]  /*2f4f0*/  F2FP.PACK_AB R6, R27, R2 ;  /* 0x000000021b06723e */ /* 0x000fe200000000ff */
[----:B--2---:R-:W-:Y:S01]  /*2f500*/  STL.64 [R1+0x11d8], R16 ;  /* 0x0011d81001007387 */ /* 0x004fe20000100a00 */
[----:B------:R-:W-:Y:S02]  /*2f510*/  STL [R1+0xe5c], R26 ;  /* 0x000e5c1a01007387 */ /* 0x000fe40000100800 */
[----:B------:R0:W-:Y:S02]  /*2f520*/  STL.64 [R1+0x1180], R24 ;  /* 0x0011801801007387 */ /* 0x0001e40000100a00 */
        /* <DEDUP_REMOVED lines=8> */
[----:B------:R-:W4:Y:S01]  /*2f5b0*/  LDL.LU.64 R12, [R1+0xb0] ;  /* 0x0000b000010c7983 */ /* 0x000f220000300a00 */
[----:B------:R-:W5:Y:S02]  /*2f5c0*/  LDL.LU R16, [R1+0x290] ;  /* 0x0002900001107983 */ /* 0x000f640000300800 */
[----:B------:R-:W5:Y:S02]  /*2f5d0*/  LDL.LU R17, [R1+0x294] ;  /* 0x0002940001117983 */ /* 0x000f640000300800 */
[----:B------:R-:W2:Y:S01]  /*2f5e0*/  LDL.LU R18, [R1+0x298] ;  /* 0x0002980001127983 */ /* 0x000ea20000300800 */
[----:B------:R-:W2:Y:S04]  /*2f5f0*/  LDL.LU R19, [R1+0x29c] ;  /* 0x00029c0001137983 */ /* 0x000ea80000300800 */
[----:B--2---:R-:W-:Y:S01]  /*2f600*/  STL.64 [R1+0x11e8], R18 ;  /* 0x0011e81201007387 */ /* 0x004fe20000100a00 */
[----:B-----5:R0:W-:Y:S03]  /*2f610*/  STL.64 [R1+0x11e0], R16 ;  /* 0x0011e01001007387 */ /* 0x0201e60000100a00 */
[----:B0-----:R-:W2:Y:S01]  /*2f620*/  LDL.64 R16, [R1+0xa0] ;  /* 0x0000a00001107983 */ /* 0x001ea20000100a00 */
[----:B------:R-:W5:Y:S03]  /*2f630*/  LDL.LU.64 R8, [R1+0x90] ;  /* 0x0000900001087983 */ /* 0x000f660000300a00 */
[----:B-----5:R0:W-:Y:S04]  /*2f640*/  STL.64 [R1+0x11f0], R8 ;  /* 0x0011f00801007387 */ /* 0x0201e80000100a00 */
[----:B0-----:R-:W2:Y:S01]  /*2f650*/  LDL.LU R8, [R1+0x2a0] ;  /* 0x0002a00001087983 */ /* 0x001ea20000300800 */
[----:B------:R-:W2:Y:S02]  /*2f660*/  LDL.LU R9, [R1+0x2a4] ;  /* 0x0002a40001097983 */ /* 0x000ea40000300800 */
[----:B------:R-:W2:Y:S02]  /*2f670*/  LDL.LU R10, [R1+0x2a8] ;  /* 0x0002a800010a7983 */ /* 0x000ea40000300800 */
[----:B------:R-:W2:Y:S01]  /*2f680*/  LDL.LU R11, [R1+0x2ac] ;  /* 0x0002ac00010b7983 */ /* 0x000ea20000300800 */
[----:B---3--:R-:W-:Y:S01]  /*2f690*/  STL.64 [R1+0x1198], R26 ;  /* 0x0011981a01007387 */ /* 0x008fe20000100a00 */
[----:B------:R0:W-:Y:S03]  /*2f6a0*/  STL.64 [R1+0x1190], R24 ;  /* 0x0011901801007387 */ /* 0x0001e60000100a00 */
[----:B0-----:R-:W3:Y:S01]  /*2f6b0*/  LDL.LU R24, [R1+0x260] ;  /* 0x0002600001187983 */ /* 0x001ee20000300800 */
[----:B------:R-:W3:Y:S02]  /*2f6c0*/  LDL.LU R25, [R1+0x264] ;  /* 0x0002640001197983 */ /* 0x000ee40000300800 */
[----:B------:R-:W5:Y:S02]  /*2f6d0*/  LDL.LU R26, [R1+0x268] ;  /* 0x00026800011a7983 */ /* 0x000f640000300800 */
[----:B------:R-:W5:Y:S01]  /*2f6e0*/  LDL.LU R27, [R1+0x26c] ;  /* 0x00026c00011b7983 */ /* 0x000f620000300800 */
[C---:B----4-:R-:W-:Y:S01]  /*2f6f0*/  HMMA.16816.F32 R20, R4.reuse, R12, R20 ;  /* 0x0000000c0414723c */ /* 0x050fe20000001814 */
[----:B-----5:R-:W-:Y:S01]  /*2f700*/  STL.64 [R1+0x11b0], R26 ;  /* 0x0011b01a01007387 */ /* 0x020fe20000100a00 */
[----:B---3--:R0:W-:Y:S03]  /*2f710*/  STL.64 [R1+0x11a8], R24 ;  /* 0x0011a81801007387 */ /* 0x0081e60000100a00 */
[----:B0-----:R-:W3:Y:S01]  /*2f720*/  LDL.LU R24, [R1+0x270] ;  /* 0x0002700001187983 */ /* 0x001ee20000300800 */
[----:B------:R-:W3:Y:S02]  /*2f730*/  LDL.LU R25, [R1+0x274] ;  /* 0x0002740001197983 */ /* 0x000ee40000300800 */
[----:B------:R-:W4:Y:S02]  /*2f740*/  LDL.LU R26, [R1+0x278] ;  /* 0x00027800011a7983 */ /* 0x000f240000300800 */
[----:B------:R-:W4:Y:S01]  /*2f750*/  LDL.LU R27, [R1+0x27c] ;  /* 0x00027c00011b7983 */ /* 0x000f220000300800 */
[----:B--2---:R-:W-:Y:S01]  /*2f760*/  HMMA.16816.F32 R8, R4, R16, R8 ;  /* 0x000000100408723c */ /* 0x004fe20000001808 */
[----:B------:R-:W-:-:S02]  /*2f770*/  MOV R29, R12 ;  /* 0x0000000c001d7202 */ /* 0x000fc40000000f00 */
[----:B------:R-:W-:Y:S01]  /*2f780*/  MOV R28, R17 ;  /* 0x00000011001c7202 */ /* 0x000fe20000000f00 */
[----:B----4-:R-:W-:Y:S01]  /*2f790*/  STL.64 [R1+0x11c8], R26 ;  /* 0x0011c81a01007387 */ /* 0x010fe20000100a00 */
[----:B---3--:R0:W-:Y:S03]  /*2f7a0*/  STL.64 [R1+0x11c0], R24 ;  /* 0x0011c01801007387 */ /* 0x0081e60000100a00 */
[----:B0-----:R-:W2:Y:S01]  /*2f7b0*/  LDL.LU R24, [R1+0x280] ;  /* 0x0002800001187983 */ /* 0x001ea20000300800 */
[----:B------:R-:W2:Y:S02]  /*2f7c0*/  LDL.LU R25, [R1+0x284] ;  /* 0x0002840001197983 */ /* 0x000ea40000300800 */
[----:B------:R-:W2:Y:S02]  /*2f7d0*/  LDL.LU R26, [R1+0x288] ;  /* 0x00028800011a7983 */ /* 0x000ea40000300800 */
[----:B------:R-:W2:Y:S01]  /*2f7e0*/  LDL.LU R27, [R1+0x28c] ;  /* 0x00028c00011b7983 */ /* 0x000ea20000300800 */
[----:B------:R0:W-:Y:S01]  /*2f7f0*/  STL.64 [R1+0x2b0], R20 ;  /* 0x0002b01401007387 */ /* 0x0001e20000100a00 */
[----:B------:R1:W-:Y:S03]  /*2f800*/  STL.64 [R1+0x2b8], R22 ;  /* 0x0002b81601007387 */ /* 0x0003e60000100a00 */
[----:B0-----:R-:W3:Y:S01]  /*2f810*/  LDL.LU.64 R20, [R1+0x11f8] ;  /* 0x0011f80001147983 */ /* 0x001ee20000300a00 */
[----:B-1----:R-:W-:-:S02]  /*2f820*/  IMAD.MOV.U32 R23, RZ, RZ, R13 ;  /* 0x000000ffff177224 */ /* 0x002fc400078e000d */
[----:B------:R-:W4:Y:S02]  /*2f830*/  LDL.LU R12, [R1+0x240] ;  /* 0x00024000010c7983 */ /* 0x000f240000300800 */
[----:B------:R-:W4:Y:S01]  /*2f840*/  LDL.LU R13, [R1+0x244] ;  /* 0x00024400010d7983 */ /* 0x000f220000300800 */
[----:B------:R-:W4:Y:S01]  /*2f850*/  LDL.LU R14, [R1+0x248] ;  /* 0x00024800010e7983 */ /* 0x000f220000300800 */
[----:B------:R-:W4:Y:S02]  /*2f860*/  LDL.LU R15, [R1+0x24c] ;  /* 0x00024c00010f7983 */ /* 0x000f240000300800 */
[----:B------:R-:W-:Y:S02]  /*2f870*/  STL [R1+0x10ac], R23 ;  /* 0x0010ac1701007387 */ /* 0x000fe40000100800 */
[----:B------:R-:W-:Y:S01]  /*2f880*/  STL [R1+0x10a8], R29 ;  /* 0x0010a81d01007387 */ /* 0x000fe20000100800 */
[----:B------:R0:W-:Y:S01]  /*2f890*/  STL.64 [R1+0x2a0], R8 ;  /* 0x0002a00801007387 */ /* 0x0001e20000100a00 */
[----:B------:R-:W-:Y:S03]  /*2f8a0*/  STL.64 [R1+0x2a8], R10 ;  /* 0x0002a80a01007387 */ /* 0x000fe60000100a00 */
[----:B0-----:R-:W5:Y:S01]  /*2f8b0*/  LDL.LU.64 R8, [R1+0x11f0] ;  /* 0x0011f00001087983 */ /* 0x001f620000300a00 */
[----:B------:R-:W5:Y:S02]  /*2f8c0*/  LDL.LU.64 R18, [R1+0x11e8] ;  /* 0x0011e80001127983 */ /* 0x000f640000300a00 */
[----:B------:R-:W5:Y:S02]  /*2f8d0*/  LDL.LU.64 R16, [R1+0x11e0] ;  /* 0x0011e00001107983 */ /* 0x000f640000300a00 */
[----:B------:R-:W-:Y:S01]  /*2f8e0*/  STL [R1+0x10b0], R28 ;  /* 0x0010b01c01007387 */ /* 0x000fe20000100800 */
[C---:B-----5:R-:W-:Y:S11]  /*2f8f0*/  HMMA.16816.F32 R16, R4.reuse, R8, R16 ;  /* 0x000000080410723c */ /* 0x060ff60000001810 */
[----:B------:R-:W-:Y:S11]  /*2f900*/  @!UPT UIADD3 URZ, URZ, URZ, URZ ;  /* 0x0000003f3f3ff290 */ /* 0x000ff6000fffe03f */
[----:B------:R-:W-:Y:S01]  /*2f910*/  @!UPT UIADD3 URZ, URZ, URZ, URZ ;  /* 0x0000003f3f3ff290 */ /* 0x000fe2000fffe03f */
[----:B------:R0:W-:Y:S01]  /*2f920*/  STL.64 [R1+0x290], R16 ;  /* 0x0002901001007387 */ /* 0x0001e20000100a00 */
[----:B------:R-:W-:Y:S03]  /*2f930*/  STL.64 [R1+0x298], R18 ;  /* 0x0002981201007387 */ /* 0x000fe60000100a00 */
[----:B0-----:R-:W2:Y:S01]  /*2f940*/  LDL.LU.64 R16, [R1+0x11d8] ;  /* 0x0011d80001107983 */ /* 0x001ea20000300a00 */
[----:B------:R-:W-:Y:S01]  /*2f950*/  MOV R10, R9 ;  /* 0x00000009000a7202 */ /* 0x000fe20000000f00 */
[----:B------:R-:W-:Y:S02]  /*2f960*/  IMAD.MOV.U32 R29, RZ, RZ, R8 ;  /* 0x000000ffff1d7224 */ /* 0x000fe400078e0008 */
[----:B------:R-:W5:Y:S02]  /*2f970*/  LDL.LU.64 R8, [R1+0x11d0] ;  /* 0x0011d00001087983 */ /* 0x000f640000300a00 */
[----:B------:R-:W-:Y:S02]  /*2f980*/  STL [R1+0x10b8], R10 ;  /* 0x0010b80a01007387 */ /* 0x000fe40000100800 */
[----:B------:R-:W-:Y:S01]  /*2f990*/  STL [R1+0x10b4], R29 ;  /* 0x0010b41d01007387 */ /* 0x000fe20000100800 */
[C---:B--2---:R-:W-:Y:S01]  /*2f9a0*/  HMMA.16816.F32 R24, R4.reuse, R16, R24 ;  /* 0x000000100418723c */ /* 0x044fe20000001818 */
[----:B------:R-:W-:Y:S01]  /*2f9b0*/  IMAD.MOV.U32 R28, RZ, RZ, R16 ;  /* 0x000000ffff1c7224 */ /* 0x000fe200078e0010 */
[----:B------:R-:W-:Y:S11]  /*2f9c0*/  MOV R23, R17 ;  /* 0x0000001100177202 */ /* 0x000ff60000000f00 */
[----:B------:R-:W-:Y:S10]  /*2f9d0*/  @!UPT UIADD3 URZ, URZ, URZ, URZ ;  /* 0x0000003f3f3ff290 */ /* 0x000ff4000fffe03f */
[----:B------:R-:W-:Y:S01]  /*2f9e0*/  STL.64 [R1+0x280], R24 ;  /* 0x0002801801007387 */ /* 0x000fe20000100a00 */
[----:B------:R0:W-:Y:S03]  /*2f9f0*/  STL.64 [R1+0x288], R26 ;  /* 0x0002881a01007387 */ /* 0x0001e60000100a00 */
[----:B0-----:R-:W2:Y:S01]  /*2fa00*/  LDL.LU.64 R26, [R1+0x11c8] ;  /* 0x0011c800011a7983 */ /* 0x001ea20000300a00 */
[----:B------:R-:W2:Y:S02]  /*2fa10*/  LDL.LU.64 R24, [R1+0x11c0] ;  /* 0x0011c00001187983 */ /* 0x000ea40000300a00 */
[----:B------:R-:W2:Y:S02]  /*2fa20*/  LDL.LU.64 R16, [R1+0x11b8] ;  /* 0x0011b80001107983 */ /* 0x000ea40000300a00 */
[----:B------:R-:W-:Y:S01]  /*2fa30*/  STL [R1+0x10c0], R23 ;  /* 0x0010c01701007387 */ /* 0x000fe20000100800 */
        /* <DEDUP_REMOVED lines=27> */
[----:B------:R0:W-:Y:S01]  /*2fbf0*/  STL.64 [R1+0x250], R24 ;  /* 0x0002501801007387 */ /* 0x0001e20000100a00 */
[----:B------:R-:W-:Y:S03]  /*2fc00*/  STL.64 [R1+0x258], R26 ;  /* 0x0002581a01007387 */ /* 0x000fe60000100a00 */
[----:B0-----:R-:W2:Y:S01]  /*2fc10*/  LDL.LU.64 R24, [R1+0x1180] ;  /* 0x0011800001187983 */ /* 0x001ea20000300a00 */
[----:B------:R-:W2:Y:S02]  /*2fc20*/  LDL.LU.64 R16, [R1+0x1178] ;  /* 0x0011780001107983 */ /* 0x000ea40000300a00 */
[----:B------:R-:W-:Y:S01]  /*2fc30*/  STL [R1+0x10d8], R18 ;  /* 0x0010d81201007387 */ /* 0x000fe20000100800 */
[----:B--2---:R0:W-:Y:S04]  /*2fc40*/  STL.64 [R1+0x1130], R16 ;  /* 0x0011301001007387 */ /* 0x0041e80000100a00 */
[----:B0-----:R-:W4:Y:S01]  /*2fc50*/  LDL.LU.64 R16, [R1+0x40] ;  /* 0x0000400001107983 */ /* 0x001f220000300a00 */
[----:B------:R-:W-:Y:S02]  /*2fc60*/  STL [R1+0x10d4], R10 ;  /* 0x0010d40a01007387 */ /* 0x000fe40000100800 */
[----:B-----5:R-:W-:Y:S01]  /*2fc70*/  STL.64 [R1+0x1158], R8 ;  /* 0x0011580801007387 */ /* 0x020fe20000100a00 */
[----:B----4-:R-:W-:Y:S11]  /*2fc80*/  HMMA.16816.F32 R12, R4, R16, R12 ;  /* 0x00000010040c723c */ /* 0x010ff6000000180c */
[----:B------:R-:W-:Y:S11]  /*2fc90*/  @!UPT UIADD3 URZ, URZ, URZ, URZ ;  /* 0x0000003f3f3ff290 */ /* 0x000ff6000fffe03f */
[----:B------:R-:W-:Y:S01]  /*2fca0*/  @!UPT UIADD3 URZ, URZ, URZ, URZ ;  /* 0x0000003f3f3ff290 */ /* 0x000fe2000fffe03f */
[----:B------:R0:W-:Y:S01]  /*2fcb0*/  STL.64 [R1+0x240], R12 ;  /* 0x0002400c01007387 */ /* 0x0001e20000100a00 */
[----:B------:R-:W-:Y:S01]  /*2fcc0*/  IMAD.MOV.U32 R26, RZ, RZ, R14 ;  /* 0x000000ffff1a7224 */ /* 0x000fe200078e000e */
[----:B------:R-:W-:Y:S02]  /*2fcd0*/  MOV R27, R15 ;  /* 0x0000000f001b7202 */ /* 0x000fe40000000f00 */
        /* <DEDUP_REMOVED lines=10> */
[----:B------:R-:W5:Y:S01]  /*2fd80*/  LDL.LU R8, [R1+0x220] ;  /* 0x0002200001087983 */ /* 0x000f620000300800 */
[----:B------:R-:W5:Y:S02]  /*2fd90*/  LDL.LU R9, [R1+0x224] ;  /* 0x0002240001097983 */ /* 0x000f640000300800 */
[----:B------:R-:W2:Y:S02]  /*2fda0*/  LDL.LU R10, [R1+0x228] ;  /* 0x00022800010a7983 */ /* 0x000ea40000300800 */
[----:B------:R-:W2:Y:S02]  /*2fdb0*/  LDL.LU R11, [R1+0x22c] ;  /* 0x00022c00010b7983 */ /* 0x000ea40000300800 */
[----:B--2---:R-:W-:Y:S01]  /*2fdc0*/  STL.64 [R1+0x1168], R10 ;  /* 0x0011680a01007387 */ /* 0x004fe20000100a00 */
[----:B-----5:R0:W-:Y:S03]  /*2fdd0*/  STL.64 [R1+0x1160], R8 ;  /* 0x0011600801007387 */ /* 0x0201e60000100a00 */
[----:B0-----:R-:W2:Y:S01]  /*2fde0*/  LDL.LU.64 R8, [R1+0x30] ;  /* 0x0000300001087983 */ /* 0x001ea20000300a00 */
[----:B----4-:R-:W-:Y:S02]  /*2fdf0*/  STL.64 [R1+0x1150], R14 ;  /* 0x0011500e01007387 */ /* 0x010fe40000100a00 */
[----:B------:R0:W-:Y:S02]  /*2fe00*/  STL.64 [R1+0x1148], R12 ;  /* 0x0011480c01007387 */ /* 0x0001e40000100a00 */
[----:B0-----:R-:W4:Y:S04]  /*2fe10*/  LDL.LU.64 R12, [R1+0x20] ;  /* 0x00002000010c7983 */ /* 0x001f280000300a00 */
[----:B----4-:R0:W-:Y:S04]  /*2fe20*/  STL.64 [R1+0x1170], R12 ;  /* 0x0011700c01007387 */ /* 0x0101e80000100a00 */
[----:B0-----:R-:W4:Y:S01]  /*2fe30*/  LDL.LU R12, [R1+0x230] ;  /* 0x00023000010c7983 */ /* 0x001f220000300800 */
[----:B------:R-:W4:Y:S02]  /*2fe40*/  LDL.LU R13, [R1+0x234] ;  /* 0x00023400010d7983 */ /* 0x000f240000300800 */
[----:B------:R-:W4:Y:S02]  /*2fe50*/  LDL.LU R14, [R1+0x238] ;  /* 0x00023800010e7983 */ /* 0x000f240000300800 */
[----:B------:R-:W4:Y:S02]  /*2fe60*/  LDL.LU R15, [R1+0x23c] ;  /* 0x00023c00010f7983 */ /* 0x000f240000300800 */
[----:B------:R-:W-:Y:S01]  /*2fe70*/  IMAD.MOV.U32 R23, RZ, RZ, R16 ;  /* 0x000000ffff177224 */ /* 0x000fe200078e0010 */
[----:B------:R-:W-:-:S02]  /*2fe80*/  MOV R29, R17 ;  /* 0x00000011001d7202 */ /* 0x000fc40000000f00 */
[----:B------:R-:W5:Y:S02]  /*2fe90*/  LDL.LU.64 R16, [R1+0x10] ;  /* 0x0000100001107983 */ /* 0x000f640000300a00 */
[----:B------:R-:W-:Y:S02]  /*2fea0*/  STL [R1+0x10dc], R23 ;  /* 0x0010dc1701007387 */ /* 0x000fe40000100800 */
[----:B------:R2:W-:Y:S02]  /*2feb0*/  STL [R1+0xf44], R27 ;  /* 0x000f441b01007387 */ /* 0x0005e40000100800 */
[----:B------:R0:W-:Y:S02]  /*2fec0*/  STL [R1+0xf40], R26 ;  /* 0x000f401a01007387 */ /* 0x0001e40000100800 */
[----:B--2---:R-:W-:Y:S01]  /*2fed0*/  IMAD.MOV.U32 R27, RZ, RZ, R8 ;  /* 0x000000ffff1b7224 */ /* 0x004fe200078e0008 */
[----:B0-----:R-:W-:Y:S01]  /*2fee0*/  MOV R26, R9 ;  /* 0x00000009001a7202 */ /* 0x001fe20000000f00 */
[C---:B----4-:R-:W-:Y:S11]  /*2fef0*/  HMMA.16816.F32 R12, R4.reuse, R8, R12 ;  /* 0x00000008040c723c */ /* 0x050ff6000000180c */
[----:B------:R-:W-:Y:S11]  /*2ff00*/  @!UPT UIADD3 URZ, URZ, URZ, URZ ;  /* 0x0000003f3f3ff290 */ /* 0x000ff6000fffe03f */
[----:B------:R-:W-:Y:S01]  /*2ff10*/  @!UPT UIADD3 URZ, URZ, URZ, URZ ;  /* 0x0000003f3f3ff290 */ /* 0x000fe2000fffe03f */
[----:B------:R0:W-:Y:S01]  /*2ff20*/  STL.64 [R1+0x230], R12 ;  /* 0x0002300c01007387 */ /* 0x0001e20000100a00 */
[----:B------:R-:W-:Y:S03]  /*2ff30*/  STL.64 [R1+0x238], R14 ;  /* 0x0002380e01007387 */ /* 0x000fe60000100a00 */
[----:B0-----:R-:W2:Y:S01]  /*2ff40*/  LDL.LU.64 R12, [R1+0x1170] ;  /* 0x00117000010c7983 */ /* 0x001ea20000300a00 */
[----:B------:R-:W2:Y:S02]  /*2ff50*/  LDL.LU.64 R10, [R1+0x1168] ;  /* 0x00116800010a7983 */ /* 0x000ea40000300a00 */
[----:B------:R-:W2:Y:S02]  /*2ff60*/  LDL.LU.64 R8, [R1+0x1160] ;  /* 0x0011600001087983 */ /* 0x000ea40000300a00 */
[----:B------:R-:W-:Y:S01]  /*2ff70*/  STL.64 [R1+0x1100], R26 ;  /* 0x0011001a01007387 */ /* 0x000fe20000100a00 */
[----:B------:R0:W-:Y:S04]  /*2ff80*/  STL.64 [R1+0x10f8], R24 ;  /* 0x0010f81801007387 */ /* 0x0001e80000100a00 */
        /* <DEDUP_REMOVED lines=10> */
[----:B------:R-:W-:Y:S01]  /*30030*/  HMMA.16816.F32 R8, R4, R12, R8 ;  /* 0x0000000c0408723c */ /* 0x000fe20000001808 */
        /* <DEDUP_REMOVED lines=8> */
[----:B------:R-:W2:Y:S10]  /*300c0*/  LDL.LU R2, [R1+0x7a4] ;  /* 0x0007a40001027983 */ /* 0x000eb40000300800 */
[----:B------:R0:W-:Y:S02]  /*300d0*/  STL.64 [R1+0x220], R8 ;  /* 0x0002200801007387 */ /* 0x0001e40000100a00 */
[----:B------:R1:W-:Y:S01]  /*300e0*/  STL.64 [R1+0x228], R10 ;  /* 0x0002280a01007387 */ /* 0x0003e20000100a00 */
[----:B0-----:R-:W2:Y:S01]  /*300f0*/  LDL.LU.64 R8, [R1+0x1158] ;  /* 0x0011580001087983 */ /* 0x001ea20000300a00 */
[----:B-1----:R-:W-:-:S02]  /*30100*/  IMAD.MOV.U32 R10, RZ, RZ, R12 ;  /* 0x000000ffff0a7224 */ /* 0x002fc400078e000c */
[----:B------:R-:W5:Y:S02]  /*30110*/  LDL.LU.64 R14, [R1+0x1150] ;  /* 0x00115000010e7983 */ /* 0x000f640000300a00 */
[----:B------:R-:W5:Y:S01]  /*30120*/  LDL.LU.64 R12, [R1+0x1148] ;  /* 0x00114800010c7983 */ /* 0x000f620000300a00 */
[----:B------:R-:W2:Y:S01]  /*30130*/  LDL.LU R11, [R1+0x79c] ;  /* 0x00079c00010b7983 */ /* 0x000ea20000300800 */
[C---:B-----5:R-:W-:Y:S11]  /*30140*/  HMMA.16816.F32 R12, R4.reuse, R16, R12 ;  /* 0x00000010040c723c */ /* 0x060ff6000000180c */
[----:B------:R-:W-:Y:S11]  /*30150*/  @!UPT UIADD3 URZ, URZ, URZ, URZ ;  /* 0x0000003f3f3ff290 */ /* 0x000ff6000fffe03f */
[----:B------:R-:W-:Y:S01]  /*30160*/  @!UPT UIADD3 URZ, URZ, URZ, URZ ;  /* 0x0000003f3f3ff290 */ /* 0x000fe2000fffe03f */
[----:B------:R-:W-:Y:S01]  /*30170*/  STL.64 [R1+0x210], R12 ;  /* 0x0002100c01007387 */ /* 0x000fe20000100a00 */
[----:B------:R0:W-:Y:S03]  /*30180*/  STL.64 [R1+0x218], R14 ;  /* 0x0002180e01007387 */ /* 0x0001e60000100a00 */
[----:B0-----:R-:W2:Y:S01]  /*30190*/  LDL.LU.64 R14, [R1+0x1140] ;  /* 0x00114000010e7983 */ /* 0x001ea20000300a00 */
[----:B------:R-:W2:Y:S02]  /*301a0*/  LDL.LU.64 R12, [R1+0x1138] ;  /* 0x00113800010c7983 */ /* 0x000ea40000300a00 */
[----:B------:R-:W-:Y:S01]  /*301b0*/  IMAD.MOV.U32 R23, RZ, RZ, R16 ;  /* 0x000000ffff177224 */ /* 0x000fe200078e0010 */
[----:B------:R-:W-:Y:S02]  /*301c0*/  MOV R18, R17 ;  /* 0x0000001100127202 */ /* 0x000fe40000000f00 */
[----:B------:R-:W5:Y:S01]  /*301d0*/  LDL.LU.64 R16, [R1+0x1130] ;  /* 0x0011300001107983 */ /* 0x000f620000300a00 */
[C---:B--2---:R-:W-:Y:S11]  /*301e0*/  HMMA.16816.F32 R12, R4.reuse, R8, R12 ;  /* 0x00000008040c723c */ /* 0x044ff6000000180c */
[----:B------:R-:W-:Y:S11]  /*301f0*/  @!UPT UIADD3 URZ, URZ, URZ, URZ ;  /* 0x0000003f3f3ff290 */ /* 0x000ff6000fffe03f */
[----:B------:R-:W-:Y:S01]  /*30200*/  @!UPT UIADD3 URZ, URZ, URZ, URZ ;  /* 0x0000003f3f3ff290 */ /* 0x000fe2000fffe03f */
[----:B------:R0:W-:Y:S01]  /*30210*/  STL.64 [R1+0x200], R12 ;  /* 0x0002000c01007387 */ /* 0x0001e20000100a00 */
[----:B------:R-:W-:Y:S03]  /*30220*/  STL.64 [R1+0x208], R14 ;  /* 0x0002080e01007387 */ /* 0x000fe60000100a00 */
[----:B0-----:R-:W2:Y:S01]  /*30230*/  LDL.LU.64 R12, [R1+0x1128] ;  /* 0x00112800010c7983 */ /* 0x001ea20000300a00 */
[----:B------:R-:W-:Y:S02]  /*30240*/  STL.64 [R1+0x10f0], R10 ;  /* 0x0010f00a01007387 */ /* 0x000fe40000100a00 */
[----:B------:R0:W-:Y:S02]  /*30250*/  STL.64 [R1+0x10e8], R8 ;  /* 0x0010e80801007387 */ /* 0x0001e40000100a00 */
[----:B0-----:R-:W3:Y:S01]  /*30260*/  LDL.LU R8, [R1+0x1c0] ;  /* 0x0001c00001087983 */ /* 0x001ee20000300800 */
[----:B------:R-:W3:Y:S02]  /*30270*/  LDL.LU R9, [R1+0x1c4] ;  /* 0x0001c40001097983 */ /* 0x000ee40000300800 */
[----:B------:R-:W3:Y:S02]  /*30280*/  LDL.LU R10, [R1+0x1c8] ;  /* 0x0001c800010a7983 */ /* 0x000ee40000300800 */
[----:B------:R-:W3:Y:S01]  /*30290*/  LDL.LU R11, [R1+0x1cc] ;  /* 0x0001cc00010b7983 */ /* 0x000ee20000300800 */
[C---:B--2---:R-:W-:Y:S11]  /*302a0*/  HMMA.16816.F32 R24, R4.reuse, R12, R24 ;  /* 0x0000000c0418723c */ /* 0x044ff60000001818 */
[----:B------:R-:W-:Y:S11]  /*302b0*/  @!UPT UIADD3 URZ, URZ, URZ, URZ ;  /* 0x0000003f3f3ff290 */ /* 0x000ff6000fffe03f */
[----:B------:R-:W-:Y:S01]  /*302c0*/  @!UPT UIADD3 URZ, URZ, URZ, URZ ;  /* 0x0000003f3f3ff290 */ /* 0x000fe2000fffe03f */
[----:B------:R-:W-:Y:S01]  /*302d0*/  STL.64 [R1+0x1f0], R24 ;  /* 0x0001f01801007387 */ /* 0x000fe20000100a00 */
[----:B------:R0:W-:Y:S03]  /*302e0*/  STL.64 [R1+0x1f8], R26 ;  /* 0x0001f81a01007387 */ /* 0x0001e60000100a00 */
[----:B0-----:R-:W5:Y:S01]  /*302f0*/  LDL.LU.64 R26, [R1+0x1120] ;  /* 0x00112000011a7983 */ /* 0x001f620000300a00 */
[----:B------:R-:W5:Y:S02]  /*30300*/  LDL.LU.64 R24, [R1+0x1118] ;  /* 0x0011180001187983 */ /* 0x000f640000300a00 */
[----:B------:R0:W-:Y:S02]  /*30310*/  STL [R1+0xf84], R13 ;  /* 0x000f840d01007387 */ /* 0x0001e40000100800 */
[----:B0-----:R-:W2:Y:S01]  /*30320*/  LDL.LU R13, [R1+0x790] ;  /* 0x00079000010d7983 */ /* 0x001ea20000300800 */
[C---:B-----5:R-:W-:Y:S11]  /*30330*/  HMMA.16816.F32 R24, R4.reuse, R16, R24 ;  /* 0x000000100418723c */ /* 0x060ff60000001818 */
[----:B------:R-:W-:Y:S11]  /*30340*/  @!UPT UIADD3 URZ, URZ, URZ, URZ ;  /* 0x0000003f3f3ff290 */ /* 0x000ff6000fffe03f */
[----:B------:R-:W-:Y:S01]  /*30350*/  @!UPT UIADD3 URZ, URZ, URZ, URZ ;  /* 0x0000003f3f3ff290 */ /* 0x000fe2000fffe03f */
[----:B------:R-:W-:Y:S01]  /*30360*/  STL [R1+0x1e4], R25 ;  /* 0x0001e41901007387 */ /* 0x000fe20000100800 */
[----:B------:R0:W-:Y:S02]  /*30370*/  STL.64 [R1+0x1e8], R26 ;  /* 0x0001e81a01007387 */ /* 0x0001e40000100a00 */
[----:B------:R-:W-:Y:S01]  /*30380*/  IMAD.MOV.U32 R15, RZ, RZ, R24 ;  /* 0x000000ffff0f7224 */ /* 0x000fe200078e0018 */
[----:B0-----:R-:W3:Y:S01]  /*30390*/  LDL.LU.64 R26, [R1+0x1110] ;  /* 0x00111000011a7983 */ /* 0x001ee20000300a00 */
[----:B------:R-:W3:Y:S02]  /*303a0*/  LDL.LU.64 R24, [R1+0x1108] ;  /* 0x0011080001187983 */ /* 0x000ee40000300a00 */
[----:B------:R0:W-:Y:S02]  /*303b0*/  STL [R1+0xf5c], R16 ;  /* 0x000f5c1001007387 */ /* 0x0001e40000100800 */
[----:B0-----:R-:W4:Y:S01]  /*303c0*/  LDL R16, [R1+0x408] ;  /* 0x0004080001107983 */ /* 0x001f220000100800 */
[----:B------:R-:W-:Y:S02]  /*303d0*/  STL [R1+0xf58], R17 ;  /* 0x000f581101007387 */ /* 0x000fe40000100800 */
[----:B------:R-:W-:Y:S01]  /*303e0*/  STL [R1+0xddc], R15 ;  /* 0x000ddc0f01007387 */ /* 0x000fe20000100800 */
[C---:B---3--:R-:W-:Y:S11]  /*303f0*/  HMMA.16816.F32 R24, R4.reuse, R20, R24 ;  /* 0x000000140418723c */ /* 0x048ff60000001818 */
[----:B------:R-:W-:Y:S11]  /*30400*/  @!UPT UIADD3 URZ, URZ, URZ, URZ ;  /* 0x0000003f3f3ff290 */ /* 0x000ff6000fffe03f */
[----:B------:R-:W-:Y:S01]  /*30410*/  @!UPT UIADD3 URZ, URZ, URZ, URZ ;  /* 0x0000003f3f3ff290 */ /* 0x000fe2000fffe03f */
[----:B------:R-:W-:Y:S01]  /*30420*/  STL.64 [R1+0x1d0], R24 ;  /* 0x0001d01801007387 */ /* 0x000fe20000100a00 */
[----:B------:R0:W-:Y:S01]  /*30430*/  STL [R1+0x1dc], R27 ;  /* 0x0001dc1b01007387 */ /* 0x0001e20000100800 */
[----:B------:R-:W-:Y:S02]  /*30440*/  MOV R22, R26 ;  /* 0x0000001a00167202 */ /* 0x000fe40000000f00 */
[----:B0-----:R-:W3:Y:S01]  /*30450*/  LDL.LU.64 R26, [R1+0x1100] ;  /* 0x00110000011a7983 */ /* 0x001ee20000300a00 */
[----:B------:R-:W5:Y:S02]  /*30460*/  LDL.LU.64 R24, [R1+0x10f8] ;  /* 0x0010f80001187983 */ /* 0x000f640000300a00 */
[----:B------:R-:W2:Y:S02]  /*30470*/  LDL.LU R14, [R1+0x7b8] ;  /* 0x0007b800010e7983 */ /* 0x000ea40000300800 */
[----:B------:R-:W2:Y:S01]  /*30480*/  LDL.LU R19, [R1+0x7a8] ;  /* 0x0007a80001137983 */ /* 0x000ea20000300800 */
[----:B------:R-:W-:Y:S01]  /*30490*/  STL [R1+0xf78], R20 ;  /* 0x000f781401007387 */ /* 0x000fe20000100800 */
[----:B------:R-:W-:Y:S02]  /*304a0*/  STL [R1+0xf60], R21 ;  /* 0x000f601501007387 */ /* 0x000fe40000100800 */
[----:B------:R-:W-:Y:S01]  /*304b0*/  STL [R1+0xd90], R22 ;  /* 0x000d901601007387 */ /* 0x000fe20000100800 */
[----:B-----5:R-:W-:Y:S01]  /*304c0*/  HMMA.16816.F32 R4, R4, R24, R8 ;  /* 0x000000180404723c */ /* 0x020fe20000001808 */
[----:B------:R-:W5:Y:S01]  /*304d0*/  LDL.LU.64 R10, [R1+0x10f0] ;  /* 0x0010f000010a7983 */ /* 0x000f620000300a00 */
[----:B------:R-:W2:Y:S02]  /*304e0*/  LDL.LU.64 R8, [R1+0x10e8] ;  /* 0x0010e80001087983 */ /* 0x000ea40000300a00 */
[----:B------:R-:W2:Y:S11]  /*304f0*/  LDL.LU R17, [R1+0x7a0] ;  /* 0x0007a00001117983 */ /* 0x000eb60000300800 */
[----:B------:R-:W-:Y:S08]  /*30500*/  @!UPT UIADD3 URZ, URZ, URZ, URZ ;  /* 0x0000003f3f3ff290 */ /* 0x000ff0000fffe03f */
[----:B------:R-:W-:Y:S01]  /*30510*/  STL.64 [R1+0x1c0], R4 ;  /* 0x0001c00401007387 */ /* 0x000fe20000100a00 */
[----:B------:R0:W-:Y:S03]  /*30520*/  STL.64 [R1+0x1c8], R6 ;  /* 0x0001c80601007387 */ /* 0x0001e60000100a00 */
[----:B0-----:R-:W3:Y:S01]  /*30530*/  LDL R7, [R1+0x404] ;  /* 0x0004040001077983 */ /* 0x001ee20000100800 */
[----:B------:R0:W-:Y:S02]  /*30540*/  STL [R1+0xf80], R24 ;  /* 0x000f801801007387 */ /* 0x0001e40000100800 */
[----:B------:R1:W-:Y:S02]  /*30550*/  STL [R1+0xf7c], R25 ;  /* 0x000f7c1901007387 */ /* 0x0003e40000100800 */
[----:B------:R-:W3:Y:S02]  /*30560*/  LDL.LU R15, [R1+0x794] ;  /* 0x00079400010f7983 */ /* 0x000ee40000300800 */
[----:B----4-:R-:W-:-:S02]  /*30570*/  FADD R0, R0, -R16 ;  /* 0x8000001000007221 */ /* 0x010fc40000000000 */
[----:B------:R-:W-:Y:S01]  /*30580*/  FADD R2, R2, -R16 ;  /* 0x8000001002027221 */ /* 0x000fe20000000000 */
[----:B------:R-:W4:Y:S01]  /*30590*/  LDL.LU R3, [R1+0xd0] ;  /* 0x0000d00001037983 */ /* 0x000f220000300800 */
[----:B------:R-:W-:-:S03]  /*305a0*/  FMUL R0, R0, 1.4426950216293334961 ;  /* 0x3fb8aa3b00007820 */ /* 0x000fc60000400000 */
[----:B0-----:R-:W4:Y:S01]  /*305b0*/  LDL.LU R24, [R1+0x530] ;  /* 0x0005300001187983 */ /* 0x001f220000300800 */
[----:B------:R0:W2:Y:S02]  /*305c0*/  MUFU.EX2 R22, R0 ;  /* 0x0000000000167308 */ /* 0x0000a40000000800 */
[----:B0-----:R-:W-:-:S06]  /*305d0*/  FMUL R0, R2, 1.4426950216293334961 ;  /* 0x3fb8aa3b02007820 */ /* 0x001fcc0000400000 */
[----:B-1----:R0:W1:Y:S01]  /*305e0*/  MUFU.EX2 R25, R0 ;  /* 0x0000000000197308 */ /* 0x0020620000000800 */
[--C-:B-----5:R-:W-:Y:S02]  /*305f0*/  FADD R2, R11, -R16.reuse ;  /* 0x800000100b027221 */ /* 0x120fe40000000000 */
[----:B------:R-:W5:Y:S02]  /*30600*/  LDL.LU R11, [R1+0x6e8] ;  /* 0x0006e800010b7983 */ /* 0x000f640000300800 */
[----:B0-----:R-:W-:Y:S02]  /*30610*/  FMUL R0, R2, 1.4426950216293334961 ;  /* 0x3fb8aa3b02007820 */ /* 0x001fe40000400000 */
[----:B--2---:R-:W-:Y:S02]  /*30620*/  FADD R2, R13, -R16 ;  /* 0x800000100d027221 */ /* 0x004fe40000000000 */
[----:B------:R0:W2:Y:S02]  /*30630*/  MUFU.EX2 R6, R0 ;  /* 0x0000000000067308 */ /* 0x0000a40000000800 */
[----:B0-----:R-:W-:-:S02]  /*30640*/  FMUL R0, R2, 1.4426950216293334961 ;  /* 0x3fb8aa3b02007820 */ /* 0x001fc40000400000 */
[----:B---3--:R-:W-:-:S04]  /*30650*/  FADD R2, R14, -R7 ;  /* 0x800000070e027221 */ /* 0x008fc80000000000 */
[----:B------:R0:W-:Y:S02]  /*30660*/  MUFU.EX2 R14, R0 ;  /* 0x00000000000e7308 */ /* 0x0001e40000000800 */
[----:B0-----:R-:W-:Y:S02]  /*30670*/  FMUL R0, R2, 1.4426950216293334961 ;  /* 0x3fb8aa3b02007820 */ /* 0x001fe40000400000 */
[----:B------:R-:W-:-:S04]  /*30680*/  FADD R2, R19, -R7 ;  /* 0x8000000713027221 */ /* 0x000fc80000000000 */
[----:B------:R0:W3:Y:S02]  /*30690*/  MUFU.EX2 R5, R0 ;  /* 0x0000000000057308 */ /* 0x0000e40000000800 */
[----:B0-----:R-:W-:Y:S02]  /*306a0*/  FMUL R0, R2, 1.4426950216293334961 ;  /* 0x3fb8aa3b02007820 */ /* 0x001fe40000400000 */
[----:B------:R-:W-:-:S04]  /*306b0*/  FADD R2, R17, -R7 ;  /* 0x8000000711027221 */ /* 0x000fc80000000000 */
[----:B------:R0:W4:Y:S01]  /*306c0*/  MUFU.EX2 R17, R0 ;  /* 0x0000000000117308 */ /* 0x0001220000000800 */
[----:B------:R-:W-:Y:S01]  /*306d0*/  STL [R1+0x2c8], R22 ;  /* 0x0002c81601007387 */ /* 0x000fe20000100800 */
[----:B------:R-:W5:Y:S02]  /*306e0*/  LDL.LU R4, [R1+0xd8] ;  /* 0x0000d80001047983 */ /* 0x000f640000300800 */
[----:B------:R-:W5:Y:S02]  /*306f0*/  LDL.LU R21, [R1+0x6cc] ;  /* 0x0006cc0001157983 */ /* 0x000f640000300800 */
[----:B------:R-:W5:Y:S01]  /*30700*/  LDL.LU R20, [R1+0x600] ;  /* 0x0006000001147983 */ /* 0x000f620000300800 */
[----:B------:R-:W5:Y:S01]  /*30710*/  LDL.LU R13, [R1+0x4c0] ;  /* 0x0004c000010d7983 */ /* 0x000f620000300800 */
[----:B-1----:R-:W-:Y:S02]  /*30720*/  STL [R1+0x2d0], R25 ;  /* 0x0002d01901007387 */ /* 0x002fe40000100800 */
[----:B--2---:R-:W-:Y:S02]  /*30730*/  STL [R1+0x2d4], R6 ;  /* 0x0002d40601007387 */ /* 0x004fe40000100800 */
[----:B------:R-:W2:Y:S02]  /*30740*/  LDL.LU R16, [R1+0x46c] ;  /* 0x00046c0001107983 */ /* 0x000ea40000300800 */
[----:B0-----:R-:W-:-:S02]  /*30750*/  FMUL R0, R2, 1.4426950216293334961 ;  /* 0x3fb8aa3b02007820 */ /* 0x001fc40000400000 */
[----:B------:R-:W-:Y:S01]  /*30760*/  FADD R2, R15, -R7 ;  /* 0x800000070f027221 */ /* 0x000fe20000000000 */
[----:B------:R-:W2:Y:S01]  /*30770*/  LDL.LU R19, [R1+0x464] ;  /* 0x0004640001137983 */ /* 0x000ea20000300800 */
[----:B---3--:R-:W-:Y:S01]  /*30780*/  STL [R1+0x2c0], R5 ;  /* 0x0002c00501007387 */ /* 0x008fe20000100800 */
[----:B------:R0:W-:Y:S02]  /*30790*/  MUFU.EX2 R15, R0 ;  /* 0x00000000000f7308 */ /* 0x0001e40000000800 */
[----:B----4-:R-:W-:Y:S01]  /*307a0*/  STL [R1+0x2c4], R17 ;  /* 0x0002c41101007387 */ /* 0x010fe20000100800 */
[----:B0-----:R-:W-:-:S03]  /*307b0*/  FMUL R0, R2, 1.4426950216293334961 ;  /* 0x3fb8aa3b02007820 */ /* 0x001fc60000400000 */
[----:B------:R-:W3:Y:S02]  /*307c0*/  LDL.LU R2, [R1+0x610] ;  /* 0x0006100001027983 */ /* 0x000ee40000300800 */
[----:B------:R0:W1:Y:S02]  /*307d0*/  MUFU.EX2 R7, R0 ;  /* 0x0000000000077308 */ /* 0x0000640000000800 */
[----:B0-----:R-:W4:Y:S01]  /*307e0*/  LDL.LU R0, [R1+0xd4] ;  /* 0x0000d40001007983 */ /* 0x001f220000300800 */
[----:B---3--:R-:W-:-:S03]  /*307f0*/  FADD R2, R2, R3 ;  /* 0x0000000302027221 */ /* 0x008fc60000000000 */
[----:B------:R-:W5:Y:S01]  /*30800*/  LDL.LU R3, [R1+0x10e0] ;  /* 0x0010e00001037983 */ /* 0x000f620000300800 */
[----:B-1----:R-:W-:Y:S02]  /*30810*/  STL [R1+0x2d8], R7 ;  /* 0x0002d80701007387 */ /* 0x002fe40000100800 */
[----:B-----5:R-:W-:Y:S02]  /*30820*/  FADD R3, R11, R3 ;  /* 0x000000030b037221 */ /* 0x020fe40000000000 */
[----:B------:R-:W3:Y:S01]  /*30830*/  LDL.LU R11, [R1+0x7c4] ;  /* 0x0007c400010b7983 */ /* 0x000ee20000300800 */
[----:B----4-:R-:W-:-:S03]  /*30840*/  FADD R0, R24, R0 ;  /* 0x0000000018007221 */ /* 0x010fc60000000000 */
[----:B---3--:R-:W-:Y:S01]  /*30850*/  STL [R1+0xfa0], R11 ;  /* 0x000fa00b01007387 */ /* 0x008fe20000100800 */
[----:B------:R0:W-:Y:S02]  /*30860*/  STL.64 [R1+0xf98], R8 ;  /* 0x000f980801007387 */ /* 0x0001e40000100a00 */
[----:B0-----:R-:W-:Y:S01]  /*30870*/  IMAD.MOV.U32 R8, RZ, RZ, R23 ;  /* 0x000000ffff087224 */ /* 0x001fe200078e0017 */
[----:B------:R-:W-:Y:S01]  /*30880*/  MOV R9, R18 ;  /* 0x0000001200097202 */ /* 0x000fe20000000f00 */
[----:B------:R-:W3:Y:S01]  /*30890*/  LDL.LU R23, [R1+0x10dc] ;  /* 0x0010dc0001177983 */ /* 0x000ee20000300800 */
[----:B------:R-:W4:Y:S03]  /*308a0*/  LDL.LU R18, [R1+0x10d8] ;  /* 0x0010d80001127983 */ /* 0x000f260000300800 */
[----:B------:R0:W-:Y:S02]  /*308b0*/  STL.64 [R1+0xfb8], R8 ;  /* 0x000fb80801007387 */ /* 0x0001e40000100a00 */
[----:B0-----:R-:W-:Y:S01]  /*308c0*/  IMAD.MOV.U32 R8, RZ, RZ, R10 ;  /* 0x000000ffff087224 */ /* 0x001fe200078e000a */
[----:B------:R-:W-:Y:S01]  /*308d0*/  MOV R9, R28 ;  /* 0x0000001c00097202 */ /* 0x000fe20000000f00 */
[----:B------:R-:W5:Y:S01]  /*308e0*/  LDL.LU R10, [R1+0x10d4] ;  /* 0x0010d400010a7983 */ /* 0x000f620000300800 */
[----:B------:R-:W3:Y:S03]  /*308f0*/  LDL.LU R28, [R1+0x10d0] ;  /* 0x0010d000011c7983 */ /* 0x000ee60000300800 */
[----:B------:R0:W-:Y:S01]  /*30900*/  STL.64 [R1+0xfd0], R8 ;  /* 0x000fd00801007387 */ /* 0x0001e20000100a00 */
[----:B------:R-:W3:Y:S02]  /*30910*/  LDL.LU R24, [R1+0x7b4] ;  /* 0x0007b40001187983 */ /* 0x000ee40000300800 */
[----:B------:R-:W-:-:S02]  /*30920*/  FADD R4, R21, R4 ;  /* 0x0000000415047221 */ /* 0x000fc40000000000 */
[----:B------:R-:W-:Y:S02]  /*30930*/  FADD R21, R20, R2 ;  /* 0x0000000214157221 */ /* 0x000fe40000000000 */
[----:B--2---:R-:W-:Y:S01]  /*30940*/  FADD R20, R19, R4 ;  /* 0x0000000413147221 */ /* 0x004fe20000000000 */
[----:B------:R-:W-:Y:S01]  /*30950*/  F2FP.PACK_AB R4, R25, R22 ;  /* 0x000000161904723e */ /* 0x000fe200000000ff */
[----:B0-----:R-:W-:Y:S01]  /*30960*/  IMAD.MOV.U32 R8, RZ, RZ, R27 ;  /* 0x000000ffff087224 */ /* 0x001fe200078e001b */
[----:B------:R-:W-:Y:S02]  /*30970*/  MOV R9, R26 ;  /* 0x0000001a00097202 */ /* 0x000fe40000000f00 */
[----:B------:R-:W-:Y:S01]  /*30980*/  F2FP.PACK_AB R5, R17, R5 ;  /* 0x000000051105723e */ /* 0x000fe200000000ff */
[----:B---3--:R-:W-:Y:S01]  /*30990*/  STL [R1+0x1060], R24 ;  /* 0x0010601801007387 */ /* 0x008fe20000100800 */
[----:B------:R-:W2:Y:S02]  /*309a0*/  LDL.LU R19, [R1+0x7b0] ;  /* 0x0007b00001137983 */ /* 0x000ea40000300800 */
[----:B------:R0:W-:Y:S02]  /*309b0*/  STL.64 [R1+0xfe8], R8 ;  /* 0x000fe80801007387 */ /* 0x0001e40000100a00 */
[----:B------:R-:W3:Y:S01]  /*309c0*/  LDL.LU R22, [R1+0x7c8] ;  /* 0x0007c80001167983 */ /* 0x000ee20000300800 */
[----:B------:R-:W2:Y:S01]  /*309d0*/  LDL.LU R17, [R1+0x47c] ;  /* 0x00047c0001117983 */ /* 0x000ea20000300800 */
[----:B------:R-:W-:Y:S02]  /*309e0*/  STL [R1+0xf28], R14 ;  /* 0x000f280e01007387 */ /* 0x000fe40000100800 */
[----:B0-----:R-:W-:Y:S01]  /*309f0*/  IMAD.MOV.U32 R8, RZ, RZ, R23 ;  /* 0x000000ffff087224 */ /* 0x001fe200078e0017 */
[----:B------:R-:W-:Y:S01]  /*30a00*/  MOV R9, R29 ;  /* 0x0000001d00097202 */ /* 0x000fe20000000f00 */
[----:B------:R-:W2:Y:S01]  /*30a10*/  LDL.LU R23, [R1+0x10cc] ;  /* 0x0010cc0001177983 */ /* 0x000ea20000300800 */
[----:B------:R-:W2:Y:S03]  /*30a20*/  LDL.LU R29, [R1+0x10c8] ;  /* 0x0010c800011d7983 */ /* 0x000ea60000300800 */
[----:B------:R5:W-:Y:S02]  /*30a30*/  STL.64 [R1+0x1000], R8 ;  /* 0x0010000801007387 */ /* 0x000be40000100a00 */
[----:B-----5:R-:W-:Y:S01]  /*30a40*/  IMAD.MOV.U32 R8, RZ, RZ, R10 ;  /* 0x000000ffff087224 */ /* 0x020fe200078e000a */
[----:B----4-:R-:W-:Y:S01]  /*30a50*/  MOV R9, R18 ;  /* 0x0000001200097202 */ /* 0x010fe20000000f00 */
[----:B------:R-:W4:Y:S04]  /*30a60*/  LDL.LU R10, [R1+0x10c4] ;  /* 0x0010c400010a7983 */ /* 0x000f280000300800 */
[----:B------:R-:W-:Y:S01]  /*30a70*/  STL.64 [R1+0x1018], R8 ;  /* 0x0010180801007387 */ /* 0x000fe20000100a00 */
[----:B------:R-:W2:Y:S02]  /*30a80*/  LDL.LU R18, [R1+0x7c0] ;  /* 0x0007c00001127983 */ /* 0x000ea40000300800 */
[----:B------:R-:W-:Y:S01]  /*30a90*/  FADD R16, R16, R3 ;  /* 0x0000000310107221 */ /* 0x000fe20000000000 */
[----:B--2---:R-:W-:Y:S04]  /*30aa0*/  STL.64 [R1+0xfb0], R18 ;  /* 0x000fb01201007387 */ /* 0x004fe80000100a00 */
[----:B------:R0:W-:Y:S02]  /*30ab0*/  STL.64 [R1+0xfa8], R16 ;  /* 0x000fa81001007387 */ /* 0x0001e40000100a00 */
[----:B0-----:R-:W2:Y:S01]  /*30ac0*/  LDL.LU R16, [R1+0x110] ;  /* 0x0001100001107983 */ /* 0x001ea20000300800 */
[----:B------:R-:W2:Y:S02]  /*30ad0*/  LDL.LU R17, [R1+0x114] ;  /* 0x0001140001117983 */ /* 0x000ea40000300800 */
[----:B------:R-:W5:Y:S02]  /*30ae0*/  LDL.LU R18, [R1+0x118] ;  /* 0x0001180001127983 */ /* 0x000f640000300800 */
[----:B------:R-:W5:Y:S02]  /*30af0*/  LDL.LU R19, [R1+0x11c] ;  /* 0x00011c0001137983 */ /* 0x000f640000300800 */
[----:B------:R-:W-:Y:S01]  /*30b00*/  IMAD.MOV.U32 R8, RZ, RZ, R23 ;  /* 0x000000ffff087224 */ /* 0x000fe200078e0017 */
[----:B------:R-:W-:Y:S01]  /*30b10*/  MOV R9, R28 ;  /* 0x0000001c00097202 */ /* 0x000fe20000000f00 */
[----:B------:R-:W3:Y:S01]  /*30b20*/  LDL.LU R23, [R1+0x10c0] ;  /* 0x0010c00001177983 */ /* 0x000ee20000300800 */
[----:B------:R-:W3:Y:S03]  /*30b30*/  LDL.LU R28, [R1+0x10bc] ;  /* 0x0010bc00011c7983 */ /* 0x000ee60000300800 */
[----:B------:R4:W-:Y:S02]  /*30b40*/  STL.64 [R1+0x1030], R8 ;  /* 0x0010300801007387 */ /* 0x0009e40000100a00 */
[----:B----4-:R-:W-:Y:S01]  /*30b50*/  IMAD.MOV.U32 R8, RZ, RZ, R10 ;  /* 0x000000ffff087224 */ /* 0x010fe200078e000a */
[----:B------:R-:W-:Y:S01]  /*30b60*/  MOV R9, R29 ;  /* 0x0000001d00097202 */ /* 0x000fe20000000f00 */
[----:B-----5:R-:W-:Y:S01]  /*30b70*/  STL.64 [R1+0xfc8], R18 ;  /* 0x000fc81201007387 */ /* 0x020fe20000100a00 */
[----:B--2---:R0:W-:Y:S03]  /*30b80*/  STL.64 [R1+0xfc0], R16 ;  /* 0x000fc01001007387 */ /* 0x0041e60000100a00 */
[----:B0-----:R-:W2:Y:S01]  /*30b90*/  LDL.LU R16, [R1+0x120] ;  /* 0x0001200001107983 */ /* 0x001ea20000300800 */
[----:B------:R-:W2:Y:S02]  /*30ba0*/  LDL.LU R17, [R1+0x124] ;  /* 0x0001240001117983 */ /* 0x000ea40000300800 */
[----:B------:R-:W4:Y:S02]  /*30bb0*/  LDL.LU R18, [R1+0x128] ;  /* 0x0001280001127983 */ /* 0x000f240000300800 */
[----:B------:R-:W4:Y:S01]  /*30bc0*/  LDL.LU R19, [R1+0x12c] ;  /* 0x00012c0001137983 */ /* 0x000f220000300800 */
[----:B------:R-:W5:Y:S01]  /*30bd0*/  LDL.LU R10, [R1+0x10b8] ;  /* 0x0010b800010a7983 */ /* 0x000f620000300800 */
[----:B------:R-:W5:Y:S02]  /*30be0*/  LDL.LU R29, [R1+0x10b4] ;  /* 0x0010b400011d7983 */ /* 0x000f640000300800 */
[----:B------:R3:W-:Y:S02]  /*30bf0*/  STL.64 [R1+0x1048], R8 ;  /* 0x0010480801007387 */ /* 0x0007e40000100a00 */
[----:B---3--:R-:W-:Y:S01]  /*30c00*/  IMAD.MOV.U32 R8, RZ, RZ, R28 ;  /* 0x000000ffff087224 */ /* 0x008fe200078e001c */
[----:B------:R-:W-:Y:S01]  /*30c10*/  MOV R9, R23 ;  /* 0x0000001700097202 */ /* 0x000fe20000000f00 */
[----:B----4-:R-:W-:Y:S01]  /*30c20*/  STL.64 [R1+0xfe0], R18 ;  /* 0x000fe01201007387 */ /* 0x010fe20000100a00 */
[----:B--2---:R0:W-:Y:S02]  /*30c30*/  STL.64 [R1+0xfd8], R16 ;  /* 0x000fd81001007387 */ /* 0x0041e40000100a00 */
[----:B-----5:R-:W-:Y:S01]  /*30c40*/  IMAD.MOV.U32 R24, RZ, RZ, R29 ;  /* 0x000000ffff187224 */ /* 0x020fe200078e001d */
[----:B------:R-:W-:Y:S01]  /*30c50*/  MOV R25, R10 ;  /* 0x0000000a00197202 */ /* 0x000fe20000000f00 */
[----:B0-----:R-:W2:Y:S01]  /*30c60*/  LDL.LU R16, [R1+0x130] ;  /* 0x0001300001107983 */ /* 0x001ea20000300800 */
[----:B------:R-:W2:Y:S02]  /*30c70*/  LDL.LU R17, [R1+0x134] ;  /* 0x0001340001117983 */ /* 0x000ea40000300800 */
[----:B------:R-:W3:Y:S02]  /*30c80*/  LDL.LU R18, [R1+0x138] ;  /* 0x0001380001127983 */ /* 0x000ee40000300800 */
[----:B------:R-:W3:Y:S01]  /*30c90*/  LDL.LU R19, [R1+0x13c] ;  /* 0x00013c0001137983 */ /* 0x000ee20000300800 */
[----:B------:R-:W4:Y:S01]  /*30ca0*/  LDL.LU R28, [R1+0x10b0] ;  /* 0x0010b000011c7983 */ /* 0x000f220000300800 */
[----:B------:R-:W5:Y:S02]  /*30cb0*/  LDL.LU R23, [R1+0x10ac] ;  /* 0x0010ac0001177983 */ /* 0x000f640000300800 */
[----:B------:R0:W-:Y:S02]  /*30cc0*/  STL.64 [R1+0x1068], R8 ;  /* 0x0010680801007387 */ /* 0x0001e40000100a00 */
[----:B------:R-:W2:Y:S01]  /*30cd0*/  LDL.LU R29, [R1+0x10a8] ;  /* 0x0010a800011d7983 */ /* 0x000ea20000300800 */
[----:B------:R1:W-:Y:S04]  /*30ce0*/  STL.64 [R1+0x1070], R24 ;  /* 0x0010701801007387 */ /* 0x0003e80000100a00 */
[----:B0-----:R-:W2:Y:S01]  /*30cf0*/  LDL.LU R8, [R1+0x190] ;  /* 0x0001900001087983 */ /* 0x001ea20000300800 */
[----:B------:R-:W2:Y:S02]  /*30d00*/  LDL.LU R9, [R1+0x194] ;  /* 0x0001940001097983 */ /* 0x000ea40000300800 */
[----:B------:R-:W2:Y:S02]  /*30d10*/  LDL.LU R10, [R1+0x198] ;  /* 0x00019800010a7983 */ /* 0x000ea40000300800 */
[----:B------:R-:W2:Y:S02]  /*30d20*/  LDL.LU R11, [R1+0x19c] ;  /* 0x00019c00010b7983 */ /* 0x000ea40000300800 */
[----:B--2---:R-:W-:Y:S01]  /*30d30*/  STL.64 [R1+0x1080], R10 ;  /* 0x0010800a01007387 */ /* 0x004fe20000100a00 */
[----:B------:R0:W-:Y:S02]  /*30d40*/  STL.64 [R1+0x1078], R8 ;  /* 0x0010780801007387 */ /* 0x0001e40000100a00 */
[----:B-1----:R-:W2:Y:S02]  /*30d50*/  LDL.LU R24, [R1+0xa0] ;  /* 0x0000a00001187983 */ /* 0x002ea40000300800 */
[----:B----4-:R-:W-:-:S02]  /*30d60*/  IMAD.MOV.U32 R25, RZ, RZ, R28 ;  /* 0x000000ffff197224 */ /* 0x010fc400078e001c */
[----:B------:R-:W4:Y:S04]  /*30d70*/  LDL.LU R28, [R1+0x10a4] ;  /* 0x0010a400011c7983 */ /* 0x000f280000300800 */
[----:B--2---:R1:W-:Y:S01]  /*30d80*/  STL.64 [R1+0x1088], R24 ;  /* 0x0010881801007387 */ /* 0x0043e20000100a00 */
[----:B0-----:R-:W2:Y:S02]  /*30d90*/  LDL.LU R8, [R1+0x1a0] ;  /* 0x0001a00001087983 */ /* 0x001ea40000300800 */
[----:B------:R-:W2:Y:S02]  /*30da0*/  LDL.LU R9, [R1+0x1a4] ;  /* 0x0001a40001097983 */ /* 0x000ea40000300800 */
[----:B------:R-:W2:Y:S01]  /*30db0*/  LDL.LU R10, [R1+0x1a8] ;  /* 0x0001a800010a7983 */ /* 0x000ea20000300800 */
[----:B------:R-:W2:Y:S01]  /*30dc0*/  LDL.LU R11, [R1+0x1ac] ;  /* 0x0001ac00010b7983 */ /* 0x000ea20000300800 */
[----:B-1----:R-:W-:-:S03]  /*30dd0*/  MOV R24, R29 ;  /* 0x0000001d00187202 */ /* 0x002fc60000000f00 */
[----:B--2---:R-:W-:Y:S01]  /*30de0*/  STL.64 [R1+0x1098], R10 ;  /* 0x0010980a01007387 */ /* 0x004fe20000100a00 */
[----:B------:R0:W-:Y:S02]  /*30df0*/  STL.64 [R1+0x1090], R8 ;  /* 0x0010900801007387 */ /* 0x0001e40000100a00 */
[----:B------:R-:W2:Y:S01]  /*30e00*/  LDL.LU R29, [R1+0x10a0] ;  /* 0x0010a000011d7983 */ /* 0x000ea20000300800 */
        /* <DEDUP_REMOVED lines=8> */
[----:B------:R-:W2:Y:S02]  /*30e90*/  LDL.LU R18, [R1+0x148] ;  /* 0x0001480001127983 */ /* 0x000ea40000300800 */
[----:B------:R-:W2:Y:S02]  /*30ea0*/  LDL.LU R19, [R1+0x14c] ;  /* 0x00014c0001137983 */ /* 0x000ea40000300800 */
[----:B--2---:R-:W-:Y:S01]  /*30eb0*/  STL.64 [R1+0x1010], R18 ;  /* 0x0010101201007387 */ /* 0x004fe20000100a00 */
[----:B---3--:R0:W-:Y:S03]  /*30ec0*/  STL.64 [R1+0x1008], R16 ;  /* 0x0010081001007387 */ /* 0x0081e60000100a00 */
        /* <DEDUP_REMOVED lines=8> */
[----:B------:R-:W3:Y:S02]  /*30f50*/  LDL.LU R18, [R1+0x168] ;  /* 0x0001680001127983 */ /* 0x000ee40000300800 */
[----:B------:R-:W3:Y:S01]  /*30f60*/  LDL.LU R19, [R1+0x16c] ;  /* 0x00016c0001137983 */ /* 0x000ee20000300800 */
[----:B------:R-:W-:-:S02]  /*30f70*/  F2FP.PACK_AB R6, R14, R6 ;  /* 0x000000060e06723e */ /* 0x000fc400000000ff */
[----:B------:R-:W-:Y:S01]  /*30f80*/  F2FP.PACK_AB R7, R7, R15 ;  /* 0x0000000f0707723e */ /* 0x000fe200000000ff */
[----:B-----5:R-:W-:Y:S01]  /*30f90*/  IMAD.MOV.U32 R25, RZ, RZ, R23 ;  /* 0x000000ffff197224 */ /* 0x020fe200078e0017 */
[----:B---3--:R-:W-:Y:S01]  /*30fa0*/  STL.64 [R1+0x1040], R18 ;  /* 0x0010401201007387 */ /* 0x008fe20000100a00 */
[----:B--2---:R0:W-:Y:S03]  /*30fb0*/  STL.64 [R1+0x1038], R16 ;  /* 0x0010381001007387 */ /* 0x0041e60000100a00 */
[----:B0-----:R-:W2:Y:S01]  /*30fc0*/  LDL.LU R16, [R1+0x170] ;  /* 0x0001700001107983 */ /* 0x001ea20000300800 */
[----:B------:R-:W2:Y:S02]  /*30fd0*/  LDL.LU R17, [R1+0x174] ;  /* 0x0001740001117983 */ /* 0x000ea40000300800 */
[----:B------:R-:W3:Y:S02]  /*30fe0*/  LDL.LU R18, [R1+0x178] ;  /* 0x0001780001127983 */ /* 0x000ee40000300800 */
[----:B------:R-:W3:Y:S01]  /*30ff0*/  LDL.LU R19, [R1+0x17c] ;  /* 0x00017c0001137983 */ /* 0x000ee20000300800 */
[C---:B------:R-:W-:Y:S01]  /*31000*/  HMMA.16816.F32 R24, R4.reuse, R24, R8 ;  /* 0x000000180418723c */ /* 0x040fe20000001808 */
        /* <DEDUP_REMOVED lines=8> */
[----:B------:R-:W5:Y:S02]  /*31090*/  LDL.LU.64 R10, [R1+0x1098] ;  /* 0x00109800010a7983 */ /* 0x000f640000300a00 */
[----:B------:R-:W5:Y:S07]  /*310a0*/  LDL.LU.64 R8, [R1+0x1090] ;  /* 0x0010900001087983 */ /* 0x000f6e0000300a00 */
[----:B------:R0:W-:Y:S01]  /*310b0*/  STL.64 [R1+0x1b0], R24 ;  /* 0x0001b01801007387 */ /* 0x0001e20000100a00 */
[----:B------:R5:W-:Y:S03]  /*310c0*/  STL.64 [R1+0x1b8], R26 ;  /* 0x0001b81a01007387 */ /* 0x000be60000100a00 */
[----:B0-----:R-:W5:Y:S02]  /*310d0*/  LDL.LU.64 R24, [R1+0x1088] ;  /* 0x0010880001187983 */ /* 0x001f640000300a00 */
[C---:B-----5:R-:W-:Y:S02]  /*310e0*/  HMMA.16816.F32 R24, R4.reuse, R24, R8 ;  /* 0x000000180418723c */ /* 0x060fe40000001808 */
[----:B------:R-:W5:Y:S01]  /*310f0*/  LDL.LU.64 R10, [R1+0x1080] ;  /* 0x00108000010a7983 */ /* 0x000f620000300a00 */
[----:B------:R-:W5:Y:S11]  /*31100*/  LDL.LU.64 R8, [R1+0x1078] ;  /* 0x0010780001087983 */ /* 0x000f760000300a00 */
[----:B------:R-:W-:Y:S09]  /*31110*/  @!UPT UIADD3 URZ, URZ, URZ, URZ ;  /* 0x0000003f3f3ff290 */ /* 0x000ff2000fffe03f */
[----:B------:R0:W-:Y:S01]  /*31120*/  STL.64 [R1+0x1a0], R24 ;  /* 0x0001a01801007387 */ /* 0x0001e20000100a00 */
[----:B------:R5:W-:Y:S03]  /*31130*/  STL.64 [R1+0x1a8], R26 ;  /* 0x0001a81a01007387 */ /* 0x000be60000100a00 */
[----:B0-----:R-:W5:Y:S02]  /*31140*/  LDL.LU.64 R24, [R1+0x1070] ;  /* 0x0010700001187983 */ /* 0x001f640000300a00 */
[C---:B-----5:R-:W-:Y:S02]  /*31150*/  HMMA.16816.F32 R24, R4.reuse, R24, R8 ;  /* 0x000000180418723c */ /* 0x060fe40000001808 */
[----:B------:R-:W2:Y:S11]  /*31160*/  LDL.LU.64 R8, [R1+0x1068] ;  /* 0x0010680001087983 */ /* 0x000eb60000300a00 */
[----:B------:R-:W-:Y:S10]  /*31170*/  @!UPT UIADD3 URZ, URZ, URZ, URZ ;  /* 0x0000003f3f3ff290 */ /* 0x000ff4000fffe03f */
[----:B------:R0:W-:Y:S01]  /*31180*/  STL.64 [R1+0x190], R24 ;  /* 0x0001901801007387 */ /* 0x0001e20000100a00 */
[----:B------:R1:W-:Y:S03]  /*31190*/  STL.64 [R1+0x198], R26 ;  /* 0x0001981a01007387 */ /* 0x0003e60000100a00 */
[----:B0-----:R-:W5:Y:S01]  /*311a0*/  LDL.LU R24, [R1+0x1060] ;  /* 0x0010600001187983 */ /* 0x001f620000300800 */
[----:B-1----:R-:W3:Y:S02]  /*311b0*/  LDL.LU R26, [R1+0x490] ;  /* 0x00049000011a7983 */ /* 0x002ee40000300800 */
[----:B------:R-:W3:Y:S01]  /*311c0*/  LDL.LU R27, [R1+0x7bc] ;  /* 0x0007bc00011b7983 */ /* 0x000ee20000300800 */
[C---:B--2---:R-:W-:Y:S01]  /*311d0*/  HMMA.16816.F32 R8, R4.reuse, R8, R16 ;  /* 0x000000080408723c */ /* 0x044fe20000001810 */
[----:B------:R-:W2:Y:S01]  /*311e0*/  LDL.LU.64 R18, [R1+0x1058] ;  /* 0x0010580001127983 */ /* 0x000ea20000300a00 */
[----:B------:R-:W2:Y:S11]  /*311f0*/  LDL.LU.64 R16, [R1+0x1050] ;  /* 0x0010500001107983 */ /* 0x000eb60000300a00 */
[----:B------:R-:W-:Y:S10]  /*31200*/  @!UPT UIADD3 URZ, URZ, URZ, URZ ;  /* 0x0000003f3f3ff290 */ /* 0x000ff4000fffe03f */
        /* <DEDUP_REMOVED lines=51> */
[----:B0-----:R-:W4:Y:S01]  /*31540*/  LDL.LU R11, [R1+0xfa0] ;  /* 0x000fa000010b7983 */ /* 0x001f220000300800 */
[----:B------:R-:W-:Y:S02]  /*31550*/  FADD R13, R13, R0 ;  /* 0x000000000d0d7221 */ /* 0x000fe40000000000 */
[----:B------:R-:W4:Y:S02]  /*31560*/  LDL.LU.64 R8, [R1+0xf98] ;  /* 0x000f980001087983 */ /* 0x000f240000300a00 */
[----:B------:R-:W4:Y:S02]  /*31570*/  LDL.LU R10, [R1+0x48c] ;  /* 0x00048c00010a7983 */ /* 0x000f240000300800 */
[----:B-----5:R-:W-:-:S02]  /*31580*/  FADD R2, R24, -R29 ;  /* 0x8000001d18027221 */ /* 0x020fc40000000000 */
[----:B---3--:R-:W-:Y:S02]  /*31590*/  FADD R13, R23, R13 ;  /* 0x0000000d170d7221 */ /* 0x008fe40000000000 */
[----:B--2---:R-:W-:Y:S02]  /*315a0*/  FADD R3, R17, R21 ;  /* 0x0000001511037221 */ /* 0x004fe40000000000 */
[----:B------:R-:W-:Y:S02]  /*315b0*/  FADD R24, R26, R16 ;  /* 0x000000101a187221 */ /* 0x000fe40000000000 */
[----:B----4-:R-:W-:Y:S02]  /*315c0*/  FADD R0, R11, -R29 ;  /* 0x8000001d0b007221 */ /* 0x010fe40000000000 */
[----:B------:R-:W2:Y:S02]  /*315d0*/  LDL.LU R11, [R1+0x480] ;  /* 0x00048000010b7983 */ /* 0x000ea40000300800 */
[----:B------:R-:W-:-:S04]  /*315e0*/  FMUL R0, R0, 1.4426950216293334961 ;  /* 0x3fb8aa3b00007820 */ /* 0x000fc80000400000 */
[----:B------:R-:W0:Y:S02]  /*315f0*/  MUFU.EX2 R14, R0 ;  /* 0x00000000000e7308 */ /* 0x000e240000000800 */
[----:B0-----:R-:W-:Y:S01]  /*31600*/  STL [R1+0x44], R14 ;  /* 0x0000440e01007387 */ /* 0x001fe20000100800 */
[----:B------:R-:W3:Y:S02]  /*31610*/  LDL.LU R21, [R1+0x49c] ;  /* 0x00049c0001157983 */ /* 0x000ee40000300800 */
[----:B------:R-:W4:Y:S02]  /*31620*/  LDL.LU R23, [R1+0x788] ;  /* 0x0007880001177983 */ /* 0x000f240000300800 */
[----:B------:R-:W5:Y:S01]  /*31630*/  LDL.LU R16, [R1+0x494] ;  /* 0x0004940001107983 */ /* 0x000f620000300800 */
[----:B------:R-:W5:Y:S01]  /*31640*/  LDL.LU R17, [R1+0x484] ;  /* 0x0004840001117983 */ /* 0x000f620000300800 */
[----:B------:R-:W-:Y:S02]  /*31650*/  FMUL R0, R2, 1.4426950216293334961 ;  /* 0x3fb8aa3b02007820 */ /* 0x000fe40000400000 */
[----:B------:R-:W-:-:S02]  /*31660*/  FADD R2, R19, -R29 ;  /* 0x8000001d13027221 */ /* 0x000fc40000000000 */
[----:B------:R0:W-:Y:S02]  /*31670*/  MUFU.EX2 R19, R0 ;  /* 0x0000000000137308 */ /* 0x0001e40000000800 */
[----:B0-----:R-:W-:Y:S02]  /*31680*/  FMUL R0, R2, 1.4426950216293334961 ;  /* 0x3fb8aa3b02007820 */ /* 0x001fe40000400000 */
[----:B------:R-:W-:-:S04]  /*31690*/  FADD R2, R22, -R28 ;  /* 0x8000001c16027221 */ /* 0x000fc80000000000 */
[----:B------:R0:W-:Y:S02]  /*316a0*/  MUFU.EX2 R22, R0 ;  /* 0x0000000000167308 */ /* 0x0001e40000000800 */
[----:B0-----:R-:W-:Y:S02]  /*316b0*/  FMUL R0, R2, 1.4426950216293334961 ;  /* 0x3fb8aa3b02007820 */ /* 0x001fe40000400000 */
[----:B------:R-:W-:-:S04]  /*316c0*/  FADD R2, R18, -R28 ;  /* 0x8000001c12027221 */ /* 0x000fc80000000000 */
[----:B------:R-:W0:Y:S02]  /*316d0*/  MUFU.EX2 R18, R0 ;  /* 0x0000000000127308 */ /* 0x000e240000000800 */
[----:B0-----:R-:W-:Y:S04]  /*316e0*/  STL.64 [R1+0xf90], R18 ;  /* 0x000f901201007387 */ /* 0x001fe80000100a00 */
[----:B-----5:R0:W-:Y:S04]  /*316f0*/  STL.64 [R1+0xf88], R16 ;  /* 0x000f881001007387 */ /* 0x0201e80000100a00 */
[----:B0-----:R-:W5:Y:S01]  /*31700*/  LDL.LU R16, [R1+0x100] ;  /* 0x0001000001107983 */ /* 0x001f620000300800 */
[----:B------:R-:W5:Y:S02]  /*31710*/  LDL.LU R17, [R1+0x104] ;  /* 0x0001040001117983 */ /* 0x000f640000300800 */
[----:B------:R-:W5:Y:S02]  /*31720*/  LDL.LU R18, [R1+0x108] ;  /* 0x0001080001127983 */ /* 0x000f640000300800 */
[----:B------:R-:W5:Y:S02]  /*31730*/  LDL.LU R19, [R1+0x10c] ;  /* 0x00010c0001137983 */ /* 0x000f640000300800 */
[----:B------:R-:W-:-:S02]  /*31740*/  FADD R25, R10, R20 ;  /* 0x000000140a197221 */ /* 0x000fc40000000000 */
[----:B--2---:R-:W-:Y:S02]  /*31750*/  FADD R20, R11, R3 ;  /* 0x000000030b147221 */ /* 0x004fe40000000000 */
[----:B------:R-:W-:Y:S01]  /*31760*/  FMUL R0, R2, 1.4426950216293334961 ;  /* 0x3fb8aa3b02007820 */ /* 0x000fe20000400000 */
[----:B------:R-:W2:Y:S01]  /*31770*/  LDL.LU R3, [R1+0x470] ;  /* 0x0004700001037983 */ /* 0x000ea20000300800 */
[----:B------:R-:W-:Y:S01]  /*31780*/  FADD R2, R27, -R28 ;  /* 0x8000001c1b027221 */ /* 0x000fe20000000000 */
[----:B-----5:R-:W-:Y:S02]  /*31790*/  HMMA.16816.F32 R8, R4, R8, R16 ;  /* 0x000000080408723c */ /* 0x020fe40000001810 */
[----:B------:R-:W5:Y:S01]  /*317a0*/  LDL.LU.64 R18, [R1+0xf90] ;  /* 0x000f900001127983 */ /* 0x000f620000300a00 */
[----:B------:R-:W2:Y:S02]  /*317b0*/  LDL.LU.64 R16, [R1+0xf88] ;  /* 0x000f880001107983 */ /* 0x000ea40000300a00 */
[----:B------:R-:W2:Y:S11]  /*317c0*/  LDL.LU R27, [R1+0x488] ;  /* 0x00048800011b7983 */ /* 0x000eb60000300800 */
[----:B------:R-:W-:Y:S07]  /*317d0*/  @!UPT UIADD3 URZ, URZ, URZ, URZ ;  /* 0x0000003f3f3ff290 */ /* 0x000fee000fffe03f */
[----:B------:R0:W-:Y:S01]  /*317e0*/  STL.64 [R1+0x100], R8 ;  /* 0x0001000801007387 */ /* 0x0001e20000100a00 */
[----:B------:R1:W-:Y:S03]  /*317f0*/  STL.64 [R1+0x108], R10 ;  /* 0x0001080a01007387 */ /* 0x0003e60000100a00 */
[----:B0-----:R-:W2:Y:S01]  /*31800*/  LDL.LU R8, [R1+0xc0] ;  /* 0x0000c00001087983 */ /* 0x001ea20000300800 */
[----:B------:R-:W2:Y:S02]  /*31810*/  LDL.LU R9, [R1+0xc4] ;  /* 0x0000c40001097983 */ /* 0x000ea40000300800 */
[----:B-1----:R-:W2:Y:S02]  /*31820*/  LDL.LU R10, [R1+0xc8] ;  /* 0x0000c800010a7983 */ /* 0x002ea40000300800 */
[----:B------:R-:W2:Y:S01]  /*31830*/  LDL.LU R11, [R1+0xcc] ;  /* 0x0000cc00010b7983 */ /* 0x000ea20000300800 */
[----:B------:R-:W0:Y:S01]  /*31840*/  MUFU.EX2 R15, R0 ;  /* 0x00000000000f7308 */ /* 0x000e220000000800 */
[----:B--2---:R-:W-:Y:S01]  /*31850*/  STL.64 [R1+0xf50], R10 ;  /* 0x000f500a01007387 */ /* 0x004fe20000100a00 */
[----:B------:R1:W-:Y:S03]  /*31860*/  STL.64 [R1+0xf48], R8 ;  /* 0x000f480801007387 */ /* 0x0003e60000100a00 */
[----:B-1----:R-:W2:Y:S01]  /*31870*/  LDL.LU R8, [R1+0xe0] ;  /* 0x0000e00001087983 */ /* 0x002ea20000300800 */
[----:B------:R-:W2:Y:S02]  /*31880*/  LDL.LU R9, [R1+0xe4] ;  /* 0x0000e40001097983 */ /* 0x000ea40000300800 */
[----:B------:R-:W2:Y:S02]  /*31890*/  LDL.LU R10, [R1+0xe8] ;  /* 0x0000e800010a7983 */ /* 0x000ea40000300800 */
[----:B------:R-:W2:Y:S02]  /*318a0*/  LDL.LU R11, [R1+0xec] ;  /* 0x0000ec00010b7983 */ /* 0x000ea40000300800 */
[----:B------:R-:W-:Y:S01]  /*318b0*/  FADD R3, R3, R13 ;  /* 0x0000000d03037221 */ /* 0x000fe20000000000 */
[----:B--2---:R-:W-:Y:S01]  /*318c0*/  STL.64 [R1+0xf70], R10 ;  /* 0x000f700a01007387 */ /* 0x004fe20000100a00 */
[----:B------:R1:W-:Y:S03]  /*318d0*/  STL.64 [R1+0xf68], R8 ;  /* 0x000f680801007387 */ /* 0x0003e60000100a00 */
[----:B-1----:R-:W2:Y:S01]  /*318e0*/  LDL.LU R8, [R1+0xf0] ;  /* 0x0000f00001087983 */ /* 0x002ea20000300800 */
[----:B------:R-:W2:Y:S02]  /*318f0*/  LDL.LU R9, [R1+0xf4] ;  /* 0x0000f40001097983 */ /* 0x000ea40000300800 */
[----:B------:R-:W2:Y:S02]  /*31900*/  LDL.LU R10, [R1+0xf8] ;  /* 0x0000f800010a7983 */ /* 0x000ea40000300800 */
[----:B------:R-:W2:Y:S01]  /*31910*/  LDL.LU R11, [R1+0xfc] ;  /* 0x0000fc00010b7983 */ /* 0x000ea20000300800 */
[----:B------:R-:W2:Y:S01]  /*31920*/  LDL.LU R26, [R1+0x430] ;  /* 0x00043000011a7983 */ /* 0x000ea20000300800 */
[----:B0-----:R-:W-:Y:S02]  /*31930*/  STL [R1+0x40], R15 ;  /* 0x0000400f01007387 */ /* 0x001fe40000100800 */
[----:B------:R-:W2:Y:S02]  /*31940*/  LDL.LU R13, [R1+0xf84] ;  /* 0x000f8400010d7983 */ /* 0x000ea40000300800 */
[----:B---3--:R-:W-:-:S02]  /*31950*/  FADD R21, R21, R24 ;  /* 0x0000001815157221 */ /* 0x008fc40000000000 */
[----:B------:R-:W-:Y:S01]  /*31960*/  FMUL R0, R2, 1.4426950216293334961 ;  /* 0x3fb8aa3b02007820 */ /* 0x000fe20000400000 */
[----:B------:R-:W3:Y:S01]  /*31970*/  LDL.LU R24, [R1+0xf80] ;  /* 0x000f800001187983 */ /* 0x000ee20000300800 */
[----:B----4-:R-:W-:Y:S02]  /*31980*/  FADD R2, R23, -R28 ;  /* 0x8000001c17027221 */ /* 0x010fe40000000000 */
[----:B------:R0:W-:Y:S02]  /*31990*/  STL [R1+0xc28], R28 ;  /* 0x000c281c01007387 */ /* 0x0001e40000100800 */
[----:B------:R-:W-:Y:S02]  /*319a0*/  FADD R16, R16, R25 ;  /* 0x0000001910107221 */ /* 0x000fe40000000000 */
[----:B------:R-:W-:Y:S01]  /*319b0*/  FADD R17, R17, R20 ;  /* 0x0000001411117221 */ /* 0x000fe20000000000 */
[----:B------:R1:W-:Y:S01]  /*319c0*/  MUFU.EX2 R23, R0 ;  /* 0x0000000000177308 */ /* 0x0003e20000000800 */
[----:B0-----:R-:W4:Y:S01]  /*319d0*/  LDL.LU R28, [R1+0x3e0] ;  /* 0x0003e000011c7983 */ /* 0x001f220000300800 */
[----:B------:R-:W3:Y:S02]  /*319e0*/  LDL.LU R25, [R1+0xf7c] ;  /* 0x000f7c0001197983 */ /* 0x000ee40000300800 */
[----:B------:R-:W3:Y:S02]  /*319f0*/  LDL.LU R20, [R1+0xf78] ;  /* 0x000f780001147983 */ /* 0x000ee40000300800 */
[----:B-1----:R-:W-:Y:S01]  /*31a00*/  FMUL R0, R2, 1.4426950216293334961 ;  /* 0x3fb8aa3b02007820 */ /* 0x002fe20000400000 */
[----:B--2---:R-:W-:Y:S11]  /*31a10*/  HMMA.16816.F32 R8, R4, R12, R8 ;  /* 0x0000000c0408723c */ /* 0x004ff60000001808 */
[----:B------:R-:W-:Y:S11]  /*31a20*/  @!UPT UIADD3 URZ, URZ, URZ, URZ ;  /* 0x0000003f3f3ff290 */ /* 0x000ff6000fffe03f */
[----:B------:R-:W-:Y:S01]  /*31a30*/  @!UPT UIADD3 URZ, URZ, URZ, URZ ;  /* 0x0000003f3f3ff290 */ /* 0x000fe2000fffe03f */
[----:B------:R-:W-:Y:S01]  /*31a40*/  STL.64 [R1+0xf0], R8 ;  /* 0x0000f00801007387 */ /* 0x000fe20000100a00 */
[----:B------:R0:W-:Y:S03]  /*31a50*/  STL.64 [R1+0xf8], R10 ;  /* 0x0000f80a01007387 */ /* 0x0001e60000100a00 */
[----:B0-----:R-:W2:Y:S01]  /*31a60*/  LDL.LU.64 R10, [R1+0xf70] ;  /* 0x000f7000010a7983 */ /* 0x001ea20000300a00 */
[----:B------:R-:W2:Y:S02]  /*31a70*/  LDL.LU.64 R8, [R1+0xf68] ;  /* 0x000f680001087983 */ /* 0x000ea40000300a00 */
[----:B------:R-:W2:Y:S02]  /*31a80*/  LDL.LU R12, [R1+0x498] ;  /* 0x00049800010c7983 */ /* 0x000ea40000300800 */
[----:B------:R-:W2:Y:S01]  /*31a90*/  LDL.LU R13, [R1+0x4a0] ;  /* 0x0004a000010d7983 */ /* 0x000ea20000300800 */
[----:B------:R-:W2:Y:S01]  /*31aa0*/  LDL.LU R2, [R1+0x474] ;  /* 0x0004740001027983 */ /* 0x000ea20000300800 */
[----:B------:R-:W0:Y:S01]  /*31ab0*/  MUFU.EX2 R0, R0 ;  /* 0x0000000000007308 */ /* 0x000e220000000800 */
[----:B--2---:R-:W-:-:S02]  /*31ac0*/  FADD R2, R2, R3 ;  /* 0x0000000302027221 */ /* 0x004fc40000000000 */
[----:B------:R-:W2:Y:S01]  /*31ad0*/  LDL.LU R3, [R1+0x78c] ;  /* 0x00078c0001037983 */ /* 0x000ea20000300800 */
[----:B------:R-:W-:Y:S02]  /*31ae0*/  FADD R12, R12, R21 ;  /* 0x000000150c0c7221 */ /* 0x000fe40000000000 */
[----:B------:R-:W3:Y:S02]  /*31af0*/  LDL.LU R21, [R1+0xf60] ;  /* 0x000f600001157983 */ /* 0x000ee40000300800 */
[----:B------:R1:W-:Y:S02]  /*31b00*/  STL [R1+0xc2c], R29 ;  /* 0x000c2c1d01007387 */ /* 0x0003e40000100800 */
[----:B------:R-:W-:Y:S02]  /*31b10*/  FADD R13, R13, R16 ;  /* 0x000000100d0d7221 */ /* 0x000fe40000000000 */
[----:B------:R-:W-:Y:S02]  /*31b20*/  FADD R27, R27, R17 ;  /* 0x000000111b1b7221 */ /* 0x000fe40000000000 */
[----:B--2---:R-:W-:-:S02]  /*31b30*/  FADD R3, R3, -R29 ;  /* 0x8000001d03037221 */ /* 0x004fc40000000000 */
[----:B-1----:R-:W2:Y:S01]  /*31b40*/  LDL.LU R29, [R1+0x434] ;  /* 0x00043400011d7983 */ /* 0x002ea20000300800 */
[----:B0-----:R0:W-:Y:S03]  /*31b50*/  STL [R1+0x14], R0 ;  /* 0x0000140001007387 */ /* 0x0011e60000100800 */
[----:B0-----:R-:W2:Y:S01]  /*31b60*/  LDL.LU R0, [R1+0x478] ;  /* 0x0004780001007983 */ /* 0x001ea20000300800 */
[----:B------:R-:W2:Y:S02]  /*31b70*/  LDL.LU R16, [R1+0xf5c] ;  /* 0x000f5c0001107983 */ /* 0x000ea40000300800 */
[----:B------:R-:W2:Y:S02]  /*31b80*/  LDL.LU R17, [R1+0xf58] ;  /* 0x000f580001117983 */ /* 0x000ea40000300800 */
[----:B--2---:R-:W-:Y:S01]  /*31b90*/  HMMA.16816.F32 R8, R4, R16, R8 ;  /* 0x000000100408723c */ /* 0x004fe20000001808 */
[----:B------:R-:W-:Y:S11]  /*31ba0*/  FADD R0, R0, R2 ;  /* 0x0000000200007221 */ /* 0x000ff60000000000 */
[----:B------:R-:W-:Y:S11]  /*31bb0*/  @!UPT UIADD3 URZ, URZ, URZ, URZ ;  /* 0x0000003f3f3ff290 */ /* 0x000ff6000fffe03f */
[----:B------:R-:W-:Y:S01]  /*31bc0*/  STL.64 [R1+0xe0], R8 ;  /* 0x0000e00801007387 */ /* 0x000fe20000100a00 */
[----:B------:R0:W-:Y:S03]  /*31bd0*/  STL.64 [R1+0xe8], R10 ;  /* 0x0000e80a01007387 */ /* 0x0001e60000100a00 */
[----:B0-----:R-:W3:Y:S01]  /*31be0*/  LDL.LU.64 R10, [R1+0xf50] ;  /* 0x000f5000010a7983 */ /* 0x001ee20000300a00 */
[----:B------:R-:W3:Y:S02]  /*31bf0*/  LDL.LU.64 R8, [R1+0xf48] ;  /* 0x000f480001087983 */ /* 0x000ee40000300a00 */
[----:B------:R-:W2:Y:S02]  /*31c00*/  LDL.LU R16, [R1+0x44c] ;  /* 0x00044c0001107983 */ /* 0x000ea40000300800 */
[----:B------:R-:W3:Y:S01]  /*31c10*/  LDL.LU R17, [R1+0x448] ;  /* 0x0004480001117983 */ /* 0x000ee20000300800 */
[----:B------:R-:W3:Y:S01]  /*31c20*/  LDL.LU R2, [R1+0x460] ;  /* 0x0004600001027983 */ /* 0x000ee20000300800 */
[----:B------:R-:W-:-:S06]  /*31c30*/  FMUL R3, R3, 1.4426950216293334961 ;  /* 0x3fb8aa3b03037820 */ /* 0x000fcc0000400000 */
[----:B------:R-:W0:Y:S01]  /*31c40*/  MUFU.EX2 R3, R3 ;  /* 0x0000000300037308 */ /* 0x000e220000000800 */
[----:B--2---:R-:W-:Y:S02]  /*31c50*/  FADD R16, R16, R13 ;  /* 0x0000000d10107221 */ /* 0x004fe40000000000 */
[----:B---3--:R-:W-:Y:S02]  /*31c60*/  FADD R2, R2, R12 ;  /* 0x0000000c02027221 */ /* 0x008fe40000000000 */
[----:B------:R-:W2:Y:S01]  /*31c70*/  LDL.LU R12, [R1+0x438] ;  /* 0x00043800010c7983 */ /* 0x000ea20000300800 */
[----:B------:R-:W3:Y:S01]  /*31c80*/  LDL.LU R13, [R1+0x45c] ;  /* 0x00045c00010d7983 */ /* 0x000ee20000300800 */
[----:B------:R-:W-:Y:S01]  /*31c90*/  HMMA.16816.F32 R8, R4, R20, R8 ;  /* 0x000000140408723c */ /* 0x000fe20000001808 */
[----:B0-----:R0:W-:Y:S02]  /*31ca0*/  STL [R1+0x4], R3 ;  /* 0x0000040301007387 */ /* 0x0011e40000100800 */
[----:B------:R-:W-:Y:S01]  /*31cb0*/  FADD R0, R26, R0 ;  /* 0x000000001a007221 */ /* 0x000fe20000000000 */
[----:B0-----:R-:W4:Y:S01]  /*31cc0*/  LDL.LU R3, [R1+0x454] ;  /* 0x0004540001037983 */ /* 0x001f220000300800 */
[----:B--2---:R-:W-:-:S02]  /*31cd0*/  FADD R12, R12, R27 ;  /* 0x0000001b0c0c7221 */ /* 0x004fc40000000000 */
[----:B---3--:R-:W-:Y:S01]  /*31ce0*/  FADD R13, R13, R2 ;  /* 0x000000020d0d7221 */ /* 0x008fe20000000000 */
[----:B------:R-:W2:Y:S01]  /*31cf0*/  LDL.LU R27, [R1+0xf44] ;  /* 0x000f4400011b7983 */ /* 0x000ea20000300800 */
[----:B------:R-:W2:Y:S02]  /*31d00*/  LDL.LU R26, [R1+0xf40] ;  /* 0x000f4000011a7983 */ /* 0x000ea40000300800 */
[----:B------:R-:W3:Y:S11]  /*31d10*/  LDL.LU R2, [R1+0x43c] ;  /* 0x00043c0001027983 */ /* 0x000ef60000300800 */
[----:B------:R-:W-:Y:S01]  /*31d20*/  @!UPT UIADD3 URZ, URZ, URZ, URZ ;  /* 0x0000003f3f3ff290 */ /* 0x000fe2000fffe03f */
[----:B------:R-:W-:Y:S01]  /*31d30*/  STL.64 [R1+0xd0], R8 ;  /* 0x0000d00801007387 */ /* 0x000fe20000100a00 */
[----:B------:R0:W-:Y:S04]  /*31d40*/  STL.64 [R1+0xd8], R10 ;  /* 0x0000d80a01007387 */ /* 0x0001e80000100a00 */
[----:B0-----:R-:W2:Y:S01]  /*31d50*/  LDL.LU.64 R10, [R1+0xf38] ;  /* 0x000f3800010a7983 */ /* 0x001ea20000300a00 */
[----:B------:R-:W2:Y:S02]  /*31d60*/  LDL.LU.64 R8, [R1+0xf30] ;  /* 0x000f300001087983 */ /* 0x000ea40000300a00 */
[----:B------:R-:W3:Y:S02]  /*31d70*/  LDL.LU R20, [R1+0x3f0] ;  /* 0x0003f00001147983 */ /* 0x000ee40000300800 */
[----:B------:R-:W5:Y:S02]  /*31d80*/  LDL.LU R21, [R1+0x458] ;  /* 0x0004580001157983 */ /* 0x000f640000300800 */
[----:B----4-:R-:W-:-:S04]  /*31d90*/  FADD R3, R3, R16 ;  /* 0x0000001003037221 */ /* 0x010fc80000000000 */
[----:B------:R-:W-:Y:S01]  /*31da0*/  FADD R3, R17, R3 ;  /* 0x0000000311037221 */ /* 0x000fe20000000000 */
[----:B--2---:R-:W-:Y:S01]  /*31db0*/  HMMA.16816.F32 R4, R4, R24, R8 ;  /* 0x000000180404723c */ /* 0x004fe20000001808 */
[----:B---3--:R-:W-:Y:S02]  /*31dc0*/  FADD R2, R2, R12 ;  /* 0x0000000c02027221 */ /* 0x008fe40000000000 */
[----:B-----5:R-:W-:Y:S02]  /*31dd0*/  FADD R13, R21, R13 ;  /* 0x0000000d150d7221 */ /* 0x020fe40000000000 */
[----:B------:R-:W2:Y:S01]  /*31de0*/  LDL.LU R21, [R1+0x3b4] ;  /* 0x0003b40001157983 */ /* 0x000ea20000300800 */
[----:B------:R-:W-:Y:S02]  /*31df0*/  FADD R2, R29, R2 ;  /* 0x000000021d027221 */ /* 0x000fe40000000000 */
[----:B------:R-:W3:Y:S11]  /*31e00*/  LDL.LU R17, [R1+0x398] ;  /* 0x0003980001117983 */ /* 0x000ef60000300800 */
[----:B------:R-:W-:Y:S04]  /*31e10*/  @!UPT UIADD3 URZ, URZ, URZ, URZ ;  /* 0x0000003f3f3ff290 */ /* 0x000fe8000fffe03f */
[----:B------:R0:W-:Y:S01]  /*31e20*/  STL.64 [R1+0xc0], R4 ;  /* 0x0000c00401007387 */ /* 0x0001e20000100a00 */
[----:B------:R-:W-:Y:S02]  /*31e30*/  MOV R29, R6 ;  /* 0x00000006001d7202 */ /* 0x000fe40000000f00 */
[----:B------:R-:W4:Y:S02]  /*31e40*/  LDL R6, [R1+0x14] ;  /* 0x0000140001067983 */ /* 0x000f240000100800 */
[----:B------:R-:W5:Y:S01]  /*31e50*/  LDL.LU R24, [R1+0x3a8] ;  /* 0x0003a80001187983 */ /* 0x000f620000300800 */
[----:B------:R-:W5:Y:S01]  /*31e60*/  LDL.LU R25, [R1+0x394] ;  /* 0x0003940001197983 */ /* 0x000f620000300800 */
[----:B------:R-:W-:Y:S02]  /*31e70*/  FADD R0, R20, R0 ;  /* 0x0000000014007221 */ /* 0x000fe40000000000 */
[----:B------:R1:W-:Y:S02]  /*31e80*/  STL.64 [R1+0xf10], R26 ;  /* 0x000f101a01007387 */ /* 0x0003e40000100a00 */
[----:B------:R-:W-:-:S02]  /*31e90*/  FADD R12, R28, R0 ;  /* 0x000000001c0c7221 */ /* 0x000fc40000000000 */
[----:B------:R-:W-:Y:S01]  /*31ea0*/  IMAD.MOV.U32 R28, RZ, RZ, R7 ;  /* 0x000000ffff1c7224 */ /* 0x000fe200078e0007 */
[----:B0-----:R-:W-:Y:S02]  /*31eb0*/  F2FP.PACK_AB R4, R15, R18 ;  /* 0x000000120f04723e */ /* 0x001fe400000000ff */
[----:B------:R-:W-:Y:S01]  /*31ec0*/  F2FP.PACK_AB R5, R19, R14 ;  /* 0x0000000e1305723e */ /* 0x000fe200000000ff */
[----:B-----5:R0:W-:Y:S01]  /*31ed0*/  STL.64 [R1+0xf08], R24 ;  /* 0x000f081801007387 */ /* 0x0201e20000100a00 */
[----:B-1----:R-:W5:Y:S02]  /*31ee0*/  LDL R26, [R1+0xb8] ;  /* 0x0000b800011a7983 */ /* 0x002f640000100800 */
[----:B------:R-:W5:Y:S02]  /*31ef0*/  LDL R27, [R1+0xbc] ;  /* 0x0000bc00011b7983 */ /* 0x000f640000100800 */
[----:B------:R-:W2:Y:S01]  /*31f00*/  LDL R7, [R1+0x4] ;  /* 0x0000040001077983 */ /* 0x000ea20000100800 */
[----:B------:R-:W2:Y:S04]  /*31f10*/  LDL.LU R0, [R1+0x444] ;  /* 0x0004440001007983 */ /* 0x000ea80000300800 */
[----:B0-----:R-:W2:Y:S01]  /*31f20*/  LDL.LU R24, [R1+0x450] ;  /* 0x0004500001187983 */ /* 0x001ea20000300800 */
[----:B------:R-:W2:Y:S02]  /*31f30*/  LDL.LU R25, [R1+0x440] ;  /* 0x0004400001197983 */ /* 0x000ea40000300800 */
[----:B------:R-:W2:Y:S02]  /*31f40*/  LDL.LU R8, [R1+0x3d0] ;  /* 0x0003d00001087983 */ /* 0x000ea40000300800 */
[----:B------:R-:W2:Y:S01]  /*31f50*/  LDL.LU R9, [R1+0x3a4] ;  /* 0x0003a40001097983 */ /* 0x000ea20000300800 */
[----:B------:R-:W2:Y:S01]  /*31f60*/  LDL.LU R10, [R1+0x3a0] ;  /* 0x0003a000010a7983 */ /* 0x000ea20000300800 */
[----:B------:R-:W2:Y:S02]  /*31f70*/  LDL.LU R11, [R1+0x384] ;  /* 0x00038400010b7983 */ /* 0x000ea40000300800 */
[----:B------:R-:W2:Y:S02]  /*31f80*/  LDL.LU R20, [R1+0x3b8] ;  /* 0x0003b80001147983 */ /* 0x000ea40000300800 */
[----:B------:R0:W-:Y:S02]  /*31f90*/  STL [R1+0xd64], R28 ;  /* 0x000d641c01007387 */ /* 0x0001e40000100800 */
[----:B0-----:R-:W2:Y:S01]  /*31fa0*/  LDL.LU R28, [R1+0x3b0] ;  /* 0x0003b000011c7983 */ /* 0x001ea20000300800 */
[----:B------:R0:W-:Y:S03]  /*31fb0*/  STL [R1+0xd60], R29 ;  /* 0x000d601d01007387 */ /* 0x0001e60000100800 */
[----:B0-----:R-:W2:Y:S01]  /*31fc0*/  LDL.LU R29, [R1+0x38c] ;  /* 0x00038c00011d7983 */ /* 0x001ea20000300800 */
[----:B------:R-:W2:Y:S02]  /*31fd0*/  LDL.LU R15, [R1+0xf2c] ;  /* 0x000f2c00010f7983 */ /* 0x000ea40000300800 */
[----:B------:R-:W-:Y:S02]  /*31fe0*/  STL [R1+0xed8], R18 ;  /* 0x000ed81201007387 */ /* 0x000fe40000100800 */
[----:B------:R-:W2:Y:S01]  /*31ff0*/  LDL.LU R14, [R1+0xf28] ;  /* 0x000f2800010e7983 */ /* 0x000ea20000300800 */
[----:B------:R-:W-:Y:S01]  /*32000*/  STL [R1+0xedc], R19 ;  /* 0x000edc1301007387 */ /* 0x000fe20000100800 */
[----:B---3--:R0:W-:Y:S02]  /*32010*/  STL [R1+0xf04], R17 ;  /* 0x000f041101007387 */ /* 0x0081e40000100800 */
[----:B------:R-:W3:Y:S01]  /*32020*/  LDL.LU R16, [R1+0x2a0] ;  /* 0x0002a00001107983 */ /* 0x000ee20000300800 */
[----:B0-----:R-:W3:Y:S01]  /*32030*/  LDL.LU R17, [R1+0x2a4] ;  /* 0x0002a40001117983 */ /* 0x001ee20000300800 */
[----:B------:R-:W2:Y:S02]  /*32040*/  LDL.LU R18, [R1+0x2a8] ;  /* 0x0002a80001127983 */ /* 0x000ea40000300800 */
[----:B------:R-:W2:Y:S01]  /*32050*/  LDL.LU R19, [R1+0x2ac] ;  /* 0x0002ac0001137983 */ /* 0x000ea20000300800 */
[----:B----4-:R-:W-:Y:S01]  /*32060*/  F2FP.PACK_AB R6, R6, R23 ;  /* 0x000000170606723e */ /* 0x010fe200000000ff */
[----:B--2---:R-:W-:Y:S01]  /*32070*/  STL.64 [R1+0xf20], R18 ;  /* 0x000f201201007387 */ /* 0x004fe20000100a00 */
[----:B---3--:R0:W-:Y:S03]  /*32080*/  STL.64 [R1+0xf18], R16 ;  /* 0x000f181001007387 */ /* 0x0081e60000100a00 */
[----:B0-----:R-:W5:Y:S01]  /*32090*/  LDL.LU R16, [R1+0x2b0] ;  /* 0x0002b00001107983 */ /* 0x001f620000300800 */
[----:B------:R-:W5:Y:S02]  /*320a0*/  LDL.LU R17, [R1+0x2b4] ;  /* 0x0002b40001117983 */ /* 0x000f640000300800 */
[----:B------:R-:W5:Y:S02]  /*320b0*/  LDL.LU R18, [R1+0x2b8] ;  /* 0x0002b80001127983 */ /* 0x000f640000300800 */
[----:B------:R-:W5:Y:S01]  /*320c0*/  LDL.LU R19, [R1+0x2bc] ;  /* 0x0002bc0001137983 */ /* 0x000f620000300800 */
[----:B------:R-:W-:Y:S01]  /*320d0*/  F2FP.PACK_AB R7, R7, R22 ;  /* 0x000000160707723e */ /* 0x000fe200000000ff */
[----:B------:R-:W-:-:S02]  /*320e0*/  FADD R3, R24, R3 ;  /* 0x0000000318037221 */ /* 0x000fc40000000000 */
[----:B------:R-:W-:Y:S01]  /*320f0*/  FADD R2, R25, R2 ;  /* 0x0000000219027221 */ /* 0x000fe20000000000 */
[----:B------:R0:W-:Y:S04]  /*32100*/  STL [R1+0xdb0], R23 ;  /* 0x000db01701007387 */ /* 0x0001e80000100800 */
[----:B0-----:R-:W2:Y:S01]  /*32110*/  LDL.LU R23, [R1+0x39c] ;  /* 0x00039c0001177983 */ /* 0x001ea20000300800 */
[----:B------:R0:W-:Y:S03]  /*32120*/  STL.64 [R1+0xea0], R14 ;  /* 0x000ea00e01007387 */ /* 0x0001e60000100a00 */
[----:B0-----:R-:W3:Y:S04]  /*32130*/  LDL R14, [R1+0xa8] ;  /* 0x0000a800010e7983 */ /* 0x001ee80000100800 */
[----:B------:R-:W3:Y:S01]  /*32140*/  LDL R15, [R1+0xac] ;  /* 0x0000ac00010f7983 */ /* 0x000ee20000100800 */
[----:B-----5:R-:W-:Y:S03]  /*32150*/  HMMA.16816.F32 R24, R4, R26, R16 ;  /* 0x0000001a0418723c */ /* 0x020fe60000001810 */
[----:B------:R-:W3:Y:S01]  /*32160*/  LDL.LU.64 R18, [R1+0xf20] ;  /* 0x000f200001127983 */ /* 0x000ee20000300a00 */
[----:B------:R-:W3:Y:S11]  /*32170*/  LDL.LU.64 R16, [R1+0xf18] ;  /* 0x000f180001107983 */ /* 0x000ef60000300a00 */
[----:B------:R-:W-:Y:S08]  /*32180*/  @!UPT UIADD3 URZ, URZ, URZ, URZ ;  /* 0x0000003f3f3ff290 */ /* 0x000ff0000fffe03f */
[----:B------:R-:W-:Y:S01]  /*32190*/  STL.64 [R1+0x620], R24 ;  /* 0x0006201801007387 */ /* 0x000fe20000100a00 */
[----:B------:R0:W-:Y:S03]  /*321a0*/  STL.64 [R1+0x628], R26 ;  /* 0x0006281a01007387 */ /* 0x0001e60000100a00 */
[----:B0-----:R-:W4:Y:S01]  /*321b0*/  LDL.LU.64 R26, [R1+0xf10] ;  /* 0x000f1000011a7983 */ /* 0x001f220000300a00 */
[----:B------:R-:W5:Y:S02]  /*321c0*/  LDL.LU.64 R24, [R1+0xf08] ;  /* 0x000f080001187983 */ /* 0x000f640000300a00 */
[----:B------:R-:W-:Y:S02]  /*321d0*/  FADD R0, R0, R13 ;  /* 0x0000000d00007221 */ /* 0x000fe40000000000 */
[----:B------:R-:W-:Y:S02]  /*321e0*/  FADD R8, R8, R12 ;  /* 0x0000000c08087221 */ /* 0x000fe40000000000 */
[----:B--2---:R-:W-:-:S02]  /*321f0*/  FADD R2, R23, R2 ;  /* 0x0000000217027221 */ /* 0x004fc40000000000 */
[----:B------:R-:W-:Y:S02]  /*32200*/  FADD R10, R10, R3 ;  /* 0x000000030a0a7221 */ /* 0x000fe40000000000 */
[----:B------:R-:W-:Y:S02]  /*32210*/  FADD R9, R9, R0 ;  /* 0x0000000009097221 */ /* 0x000fe40000000000 */
[----:B------:R-:W-:Y:S02]  /*32220*/  FADD R0, R29, R8 ;  /* 0x000000081d007221 */ /* 0x000fe40000000000 */
[----:B------:R-:W-:-:S04]  /*32230*/  FADD R3, R28, R9 ;  /* 0x000000091c037221 */ /* 0x000fc80000000000 */
[----:B------:R-:W-:Y:S01]  /*32240*/  FADD R8, R20, R3 ;  /* 0x0000000314087221 */ /* 0x000fe20000000000 */
[----:B---3--:R-:W-:Y:S01]  /*32250*/  HMMA.16816.F32 R12, R4, R14, R16 ;  /* 0x0000000e040c723c */ /* 0x008fe20000001810 */
[----:B-----5:R-:W-:Y:S02]  /*32260*/  FADD R2, R25, R2 ;  /* 0x0000000219027221 */ /* 0x020fe40000000000 */
[----:B------:R-:W-:Y:S01]  /*32270*/  FADD R9, R24, R10 ;  /* 0x0000000a18097221 */ /* 0x000fe20000000000 */
[----:B------:R-:W2:Y:S01]  /*32280*/  LDL R25, [R1+0x408] ;  /* 0x0004080001197983 */ /* 0x000ea20000100800 */
[----:B------:R-:W3:Y:S02]  /*32290*/  LDL.LU R17, [R1+0xf04] ;  /* 0x000f040001117983 */ /* 0x000ee40000300800 */
[----:B------:R-:W-:Y:S11]  /*322a0*/  STL [R1+0xf00], R7 ;  /* 0x000f000701007387 */ /* 0x000ff60000100800 */
[----:B------:R-:W-:Y:S05]  /*322b0*/  @!UPT UIADD3 URZ, URZ, URZ, URZ ;  /* 0x0000003f3f3ff290 */ /* 0x000fea000fffe03f */
[----:B------:R-:W-:Y:S01]  /*322c0*/  STL.64 [R1+0x610], R12 ;  /* 0x0006100c01007387 */ /* 0x000fe20000100a00 */
[----:B------:R0:W-:Y:S01]  /*322d0*/  STL.64 [R1+0x618], R14 ;  /* 0x0006180e01007387 */ /* 0x0001e20000100a00 */
[----:B------:R-:W-:-:S03]  /*322e0*/  FADD R3, R21, R9 ;  /* 0x0000000915037221 */ /* 0x000fc60000000000 */
[----:B0-----:R-:W5:Y:S04]  /*322f0*/  LDL R14, [R1+0x78] ;  /* 0x00007800010e7983 */ /* 0x001f680000100800 */
[----:B------:R-:W5:Y:S01]  /*32300*/  LDL R15, [R1+0x7c] ;  /* 0x00007c00010f7983 */ /* 0x000f620000100800 */
[----:B------:R-:W2:Y:S02]  /*32310*/  LDL.LU R21, [R1+0x374] ;  /* 0x0003740001157983 */ /* 0x000ea40000300800 */
[----:B------:R-:W2:Y:S02]  /*32320*/  LDL.LU R10, [R1+0x368] ;  /* 0x00036800010a7983 */ /* 0x000ea40000300800 */
[----:B------:R-:W2:Y:S01]  /*32330*/  LDL.LU R28, [R1+0x354] ;  /* 0x00035400011c7983 */ /* 0x000ea20000300800 */
[----:B------:R-:W2:Y:S01]  /*32340*/  LDL.LU R12, [R1+0x340] ;  /* 0x00034000010c7983 */ /* 0x000ea20000300800 */
[----:B------:R-:W2:Y:S02]  /*32350*/  LDL.LU R13, [R1+0x360] ;  /* 0x00036000010d7983 */ /* 0x000ea40000300800 */
[----:B---3--:R-:W-:Y:S01]  /*32360*/  FADD R2, R17, R2 ;  /* 0x0000000211027221 */ /* 0x008fe20000000000 */
[----:B-----5:R0:W-:Y:S04]  /*32370*/  STL.64 [R1+0xec0], R14 ;  /* 0x000ec00e01007387 */ /* 0x0201e80000100a00 */
[----:B--2---:R1:W-:Y:S04]  /*32380*/  STL.64 [R1+0xeb8], R12 ;  /* 0x000eb80c01007387 */ /* 0x0043e80000100a00 */
[----:B0-----:R-:W2:Y:S04]  /*32390*/  LDL R14, [R1+0x88] ;  /* 0x00008800010e7983 */ /* 0x001ea80000100800 */
[----:B------:R-:W2:Y:S01]  /*323a0*/  LDL R15, [R1+0x8c] ;  /* 0x00008c00010f7983 */ /* 0x000ea20000100800 */
[----:B------:R-:W3:Y:S02]  /*323b0*/  LDL.LU R17, [R1+0x388] ;  /* 0x0003880001117983 */ /* 0x000ee40000300800 */
[----:B------:R-:W5:Y:S02]  /*323c0*/  LDL.LU R7, [R1+0x3ac] ;  /* 0x0003ac0001077983 */ /* 0x000f640000300800 */
[----:B------:R-:W3:Y:S01]  /*323d0*/  LDL.LU R9, [R1+0x3bc] ;  /* 0x0003bc0001097983 */ /* 0x000ee20000300800 */
[----:B------:R-:W3:Y:S01]  /*323e0*/  LDL.LU R19, [R1+0x358] ;  /* 0x0003580001137983 */ /* 0x000ee20000300800 */
[----:B------:R-:W3:Y:S02]  /*323f0*/  LDL.LU R18, [R1+0x344] ;  /* 0x0003440001127983 */ /* 0x000ee40000300800 */
[----:B-1----:R-:W3:Y:S02]  /*32400*/  LDL.LU R12, [R1+0x378] ;  /* 0x00037800010c7983 */ /* 0x002ee40000300800 */
[----:B------:R-:W3:Y:S01]  /*32410*/  LDL.LU R13, [R1+0x36c] ;  /* 0x00036c00010d7983 */ /* 0x000ee20000300800 */
[----:B--2---:R0:W-:Y:S04]  /*32420*/  STL.64 [R1+0xee8], R14 ;  /* 0x000ee80e01007387 */ /* 0x0041e80000100a00 */
[----:B---3--:R1:W-:Y:S04]  /*32430*/  STL.64 [R1+0xee0], R12 ;  /* 0x000ee00c01007387 */ /* 0x0083e80000100a00 */
[----:B0-----:R-:W2:Y:S04]  /*32440*/  LDL R14, [R1+0x98] ;  /* 0x00009800010e7983 */ /* 0x001ea80000100800 */
[----:B------:R-:W2:Y:S04]  /*32450*/  LDL R15, [R1+0x9c] ;  /* 0x00009c00010f7983 */ /* 0x000ea80000100800 */
[----:B-1----:R-:W3:Y:S01]  /*32460*/  LDL.LU R12, [R1+0x390] ;  /* 0x00039000010c7983 */ /* 0x002ee20000300800 */
        /* <DEDUP_REMOVED lines=9> */
[----:B------:R-:W2:Y:S01]  /*32500*/  LDL.LU R29, [R1+0x35c] ;  /* 0x00035c00011d7983 */ /* 0x000ea20000300800 */
[----:B------:R-:W2:Y:S02]  /*32510*/  LDL.LU R24, [R1+0x348] ;  /* 0x0003480001187983 */ /* 0x000ea40000300800 */
[----:B----4-:R-:W-:Y:S01]  /*32520*/  STL.64 [R1+0xeb0], R26 ;  /* 0x000eb01a01007387 */ /* 0x010fe20000100a00 */
[----:B--2---:R0:W-:Y:S04]  /*32530*/  STL.64 [R1+0xea8], R24 ;  /* 0x000ea81801007387 */ /* 0x0041e80000100a00 */
[----:B0-----:R-:W2:Y:S01]  /*32540*/  LDL.LU R24, [R1+0x270] ;  /* 0x0002700001187983 */ /* 0x001ea20000300800 */
[----:B------:R-:W2:Y:S02]  /*32550*/  LDL.LU R25, [R1+0x274] ;  /* 0x0002740001197983 */ /* 0x000ea40000300800 */
[----:B------:R-:W4:Y:S02]  /*32560*/  LDL.LU R26, [R1+0x278] ;  /* 0x00027800011a7983 */ /* 0x000f240000300800 */
[----:B------:R-:W4:Y:S02]  /*32570*/  LDL.LU R27, [R1+0x27c] ;  /* 0x00027c00011b7983 */ /* 0x000f240000300800 */
[----:B------:R-:W-:-:S02]  /*32580*/  FADD R0, R11, R0 ;  /* 0x000000000b007221 */ /* 0x000fc40000000000 */
[----:B-----5:R-:W-:Y:S02]  /*32590*/  FADD R8, R7, R8 ;  /* 0x0000000807087221 */ /* 0x020fe40000000000 */
[----:B------:R-:W-:Y:S02]  /*325a0*/  FADD R0, R17, R0 ;  /* 0x0000000011007221 */ /* 0x000fe40000000000 */
[----:B------:R-:W-:Y:S01]  /*325b0*/  FADD R9, R9, R3 ;  /* 0x0000000309097221 */ /* 0x000fe20000000000 */
[----:B----4-:R-:W-:Y:S01]  /*325c0*/  STL.64 [R1+0xed0], R26 ;  /* 0x000ed01a01007387 */ /* 0x010fe20000100a00 */
[----:B--2---:R0:W-:Y:S03]  /*325d0*/  STL.64 [R1+0xec8], R24 ;  /* 0x000ec81801007387 */ /* 0x0041e60000100a00 */
[----:B0-----:R-:W2:Y:S01]  /*325e0*/  LDL.LU R24, [R1+0x280] ;  /* 0x0002800001187983 */ /* 0x001ea20000300800 */
[----:B------:R-:W2:Y:S02]  /*325f0*/  LDL.LU R25, [R1+0x284] ;  /* 0x0002840001197983 */ /* 0x000ea40000300800 */
[----:B------:R-:W2:Y:S02]  /*32600*/  LDL.LU R26, [R1+0x288] ;  /* 0x00028800011a7983 */ /* 0x000ea40000300800 */
[----:B------:R-:W2:Y:S01]  /*32610*/  LDL.LU R27, [R1+0x28c] ;  /* 0x00028c00011b7983 */ /* 0x000ea20000300800 */
[----:B------:R-:W4:Y:S01]  /*32620*/  LDL.LU R11, [R1+0x328] ;  /* 0x00032800010b7983 */ /* 0x000f220000300800 */
[----:B------:R-:W5:Y:S02]  /*32630*/  LDL.LU R16, [R1+0x320] ;  /* 0x0003200001107983 */ /* 0x000f640000300800 */
[----:B------:R-:W2:Y:S02]  /*32640*/  LDL.LU R17, [R1+0x314] ;  /* 0x0003140001117983 */ /* 0x000ea40000300800 */
[----:B------:R-:W2:Y:S01]  /*32650*/  LDL.LU R7, [R1+0xf00] ;  /* 0x000f000001077983 */ /* 0x000ea20000300800 */
[----:B------:R-:W4:Y:S01]  /*32660*/  LDL.LU R3, [R1+0x37c] ;  /* 0x00037c0001037983 */ /* 0x000f220000300800 */
[----:B---3--:R-:W-:-:S02]  /*32670*/  FADD R2, R12, R2 ;  /* 0x000000020c027221 */ /* 0x008fc40000000000 */
[----:B------:R-:W-:Y:S02]  /*32680*/  FADD R0, R13, R0 ;  /* 0x000000000d007221 */ /* 0x000fe40000000000 */
[----:B--2---:R-:W-:Y:S01]  /*32690*/  HMMA.16816.F32 R12, R4, R14, R20 ;  /* 0x0000000e040c723c */ /* 0x004fe20000001814 */
[----:B------:R-:W2:Y:S01]  /*326a0*/  LDL.LU.64 R22, [R1+0xef8] ;  /* 0x000ef80001167983 */ /* 0x000ea20000300a00 */
[----:B------:R-:W3:Y:S02]  /*326b0*/  LDL.LU.64 R20, [R1+0xef0] ;  /* 0x000ef00001147983 */ /* 0x000ee40000300a00 */
[----:B----4-:R-:W-:Y:S11]  /*326c0*/  FADD R3, R3, R8 ;  /* 0x0000000803037221 */ /* 0x010ff60000000000 */
[----:B------:R-:W-:Y:S08]  /*326d0*/  @!UPT UIADD3 URZ, URZ, URZ, URZ ;  /* 0x0000003f3f3ff290 */ /* 0x000ff0000fffe03f */
[----:B------:R-:W-:Y:S01]  /*326e0*/  STL.64 [R1+0x600], R12 ;  /* 0x0006000c01007387 */ /* 0x000fe20000100a00 */
[----:B------:R0:W-:Y:S03]  /*326f0*/  STL.64 [R1+0x608], R14 ;  /* 0x0006080e01007387 */ /* 0x0001e60000100a00 */
[----:B0-----:R-:W4:Y:S01]  /*32700*/  LDL.LU.64 R14, [R1+0xee8] ;  /* 0x000ee800010e7983 */ /* 0x001f220000300a00 */
[----:B------:R-:W2:Y:S02]  /*32710*/  LDL.LU.64 R12, [R1+0xee0] ;  /* 0x000ee000010c7983 */ /* 0x000ea40000300a00 */
[----:B------:R-:W2:Y:S02]  /*32720*/  LDL.LU R8, [R1+0x370] ;  /* 0x0003700001087983 */ /* 0x000ea40000300800 */
[----:B------:R-:W-:Y:S02]  /*32730*/  FADD R2, R19, R2 ;  /* 0x0000000213027221 */ /* 0x000fe40000000000 */
[----:B------:R-:W-:-:S02]  /*32740*/  FADD R0, R18, R0 ;  /* 0x0000000012007221 */ /* 0x000fc40000000000 */
[----:B---3--:R-:W-:Y:S02]  /*32750*/  FADD R2, R20, R2 ;  /* 0x0000000214027221 */ /* 0x008fe40000000000 */
[----:B--2---:R-:W-:Y:S02]  /*32760*/  FADD R8, R8, R9 ;  /* 0x0000000908087221 */ /* 0x004fe40000000000 */
[----:B------:R-:W-:Y:S01]  /*32770*/  FADD R3, R12, R3 ;  /* 0x000000030c037221 */ /* 0x000fe20000000000 */
[----:B------:R-:W2:Y:S01]  /*32780*/  LDL.LU R9, [R1+0x34c] ;  /* 0x00034c0001097983 */ /* 0x000ea20000300800 */
[----:B------:R-:W3:Y:S02]  /*32790*/  LDL.LU R19, [R1+0xedc] ;  /* 0x000edc0001137983 */ /* 0x000ee40000300800 */
[----:B------:R-:W-:Y:S02]  /*327a0*/  FADD R8, R13, R8 ;  /* 0x000000080d087221 */ /* 0x000fe40000000000 */
[----:B------:R-:W3:Y:S01]  /*327b0*/  LDL.LU R18, [R1+0xed8] ;  /* 0x000ed80001127983 */ /* 0x000ee20000300800 */
[----:B----4-:R-:W-:Y:S01]  /*327c0*/  HMMA.16816.F32 R12, R4, R14, R24 ;  /* 0x0000000e040c723c */ /* 0x010fe20000001818 */
[----:B------:R-:W4:Y:S01]  /*327d0*/  LDL.LU R20, [R1+0x7d0] ;  /* 0x0007d00001147983 */ /* 0x000f220000300800 */
[----:B------:R-:W3:Y:S02]  /*327e0*/  LDL.LU.64 R26, [R1+0xed0] ;  /* 0x000ed000011a7983 */ /* 0x000ee40000300a00 */
[----:B------:R-:W3:Y:S11]  /*327f0*/  LDL.LU.64 R24, [R1+0xec8] ;  /* 0x000ec80001187983 */ /* 0x000ef60000300a00 */
[----:B------:R-:W-:Y:S08]  /*32800*/  @!UPT UIADD3 URZ, URZ, URZ, URZ ;  /* 0x0000003f3f3ff290 */ /* 0x000ff0000fffe03f */
[----:B------:R-:W-:Y:S01]  /*32810*/  STL.64 [R1+0x5f0], R12 ;  /* 0x0005f00c01007387 */ /* 0x000fe20000100a00 */
[----:B------:R0:W-:Y:S03]  /*32820*/  STL.64 [R1+0x5f8], R14 ;  /* 0x0005f80e01007387 */ /* 0x0001e60000100a00 */
[----:B0-----:R-:W3:Y:S01]  /*32830*/  LDL.LU.64 R14, [R1+0xec0] ;  /* 0x000ec000010e7983 */ /* 0x001ee20000300a00 */
[----:B------:R-:W3:Y:S02]  /*32840*/  LDL.LU.64 R12, [R1+0xeb8] ;  /* 0x000eb800010c7983 */ /* 0x000ee40000300a00 */
[----:B------:R-:W-:Y:S02]  /*32850*/  FADD R3, R21, R3 ;  /* 0x0000000315037221 */ /* 0x000fe40000000000 */
[----:B------:R-:W-:Y:S01]  /*32860*/  FADD R2, R28, R2 ;  /* 0x000000021c027221 */ /* 0x000fe20000000000 */
[----:B------:R-:W4:Y:S01]  /*32870*/  LDL.LU R21, [R1+0x32c] ;  /* 0x00032c0001157983 */ /* 0x000f220000300800 */
[----:B------:R-:W4:Y:S02]  /*32880*/  LDL.LU R28, [R1+0x300] ;  /* 0x00030000011c7983 */ /* 0x000f240000300800 */
[----:B--2---:R-:W-:-:S02]  /*32890*/  FADD R0, R9, R0 ;  /* 0x0000000009007221 */ /* 0x004fc40000000000 */
[----:B------:R-:W2:Y:S02]  /*328a0*/  LDL.LU R9, [R1+0x310] ;  /* 0x0003100001097983 */ /* 0x000ea40000300800 */
[----:B---3--:R-:W-:Y:S02]  /*328b0*/  FADD R0, R12, R0 ;  /* 0x000000000c007221 */ /* 0x008fe40000000000 */
[----:B------:R-:W-:Y:S02]  /*328c0*/  FADD R3, R13, R3 ;  /* 0x000000030d037221 */ /* 0x000fe40000000000 */
[----:B------:R-:W-:Y:S01]  /*328d0*/  HMMA.16816.F32 R12, R4, R14, R24 ;  /* 0x0000000e040c723c */ /* 0x000fe20000001818 */
[----:B------:R-:W3:Y:S01]  /*328e0*/  LDL.LU.64 R26, [R1+0xeb0] ;  /* 0x000eb000011a7983 */ /* 0x000ee20000300a00 */
[----:B------:R-:W2:Y:S02]  /*328f0*/  LDL.LU.64 R24, [R1+0xea8] ;  /* 0x000ea80001187983 */ /* 0x000ea40000300a00 */
[----:B------:R-:W-:-:S02]  /*32900*/  FADD R8, R10, R8 ;  /* 0x000000080a087221 */ /* 0x000fc40000000000 */
[----:B------:R-:W-:Y:S02]  /*32910*/  FADD R3, R11, R3 ;  /* 0x000000030b037221 */ /* 0x000fe40000000000 */
[----:B------:R-:W-:-:S04]  /*32920*/  FADD R8, R23, R8 ;  /* 0x0000000817087221 */ /* 0x000fc80000000000 */
[----:B-----5:R-:W-:-:S11]  /*32930*/  FADD R11, R16, R8 ;  /* 0x00000008100b7221 */ /* 0x020fd60000000000 */
[----:B------:R-:W-:Y:S01]  /*32940*/  STL.64 [R1+0x5e0], R12 ;  /* 0x0005e00c01007387 */ /* 0x000fe20000100a00 */
[----:B------:R0:W-:Y:S03]  /*32950*/  STL.64 [R1+0x5e8], R14 ;  /* 0x0005e80e01007387 */ /* 0x0001e60000100a00 */
[----:B0-----:R-:W5:Y:S01]  /*32960*/  LDL.LU.64 R14, [R1+0xea0] ;  /* 0x000ea000010e7983 */ /* 0x001f620000300a00 */
[----:B--2---:R-:W-:-:S03]  /*32970*/  FADD R0, R24, R0 ;  /* 0x0000000018007221 */ /* 0x004fc60000000000 */
[----:B------:R-:W2:Y:S01]  /*32980*/  LDL.LU R24, [R1+0x334] ;  /* 0x0003340001187983 */ /* 0x000ea20000300800 */
[----:B------:R-:W2:Y:S02]  /*32990*/  LDL.LU R13, [R1+0x740] ;  /* 0x00074000010d7983 */ /* 0x000ea40000300800 */
[----:B------:R-:W2:Y:S02]  /*329a0*/  LDL.LU R16, [R1+0x33c] ;  /* 0x00033c0001107983 */ /* 0x000ea40000300800 */
[----:B------:R-:W-:Y:S01]  /*329b0*/  FADD R2, R29, R2 ;  /* 0x000000021d027221 */ /* 0x000fe20000000000 */
[----:B------:R-:W-:Y:S03]  /*329c0*/  STL.64 [R1+0xe68], R18 ;  /* 0x000e681201007387 */ /* 0x000fe60000100a00 */
[----:B------:R-:W-:Y:S01]  /*329d0*/  FADD R10, R17, R2 ;  /* 0x00000002110a7221 */ /* 0x000fe20000000000 */
[----:B--2---:R0:W-:Y:S04]  /*329e0*/  STL [R1+0xe60], R16 ;  /* 0x000e601001007387 */ /* 0x0041e80000100800 */
[----:B0-----:R-:W2:Y:S01]  /*329f0*/  LDL.LU R16, [R1+0x324] ;  /* 0x0003240001107983 */ /* 0x001ea20000300800 */
[----:B------:R-:W2:Y:S02]  /*32a00*/  LDL R18, [R1+0x58] ;  /* 0x0000580001127983 */ /* 0x000ea40000100800 */
[----:B------:R-:W2:Y:S02]  /*32a10*/  LDL R19, [R1+0x5c] ;  /* 0x00005c0001137983 */ /* 0x000ea40000100800 */
[----:B------:R-:W3:Y:S02]  /*32a20*/  LDL.LU R17, [R1+0x304] ;  /* 0x0003040001117983 */ /* 0x000ee40000300800 */
[----:B----4-:R-:W-:-:S02]  /*32a30*/  FADD R2, R20, -R25 ;  /* 0x8000001914027221 */ /* 0x010fc40000000000 */
[----:B------:R-:W-:Y:S01]  /*32a40*/  FADD R8, R28, R0 ;  /* 0x000000001c087221 */ /* 0x000fe20000000000 */
[----:B--2---:R0:W-:Y:S01]  /*32a50*/  STL.64 [R1+0xe88], R18 ;  /* 0x000e881201007387 */ /* 0x0041e20000100a00 */
[----:B---3--:R-:W-:Y:S03]  /*32a60*/  STL.64 [R1+0xe80], R16 ;  /* 0x000e801001007387 */ /* 0x008fe60000100a00 */
[----:B0-----:R-:W2:Y:S04]  /*32a70*/  LDL R18, [R1+0x68] ;  /* 0x0000680001127983 */ /* 0x001ea80000100800 */
[----:B------:R-:W2:Y:S01]  /*32a80*/  LDL R19, [R1+0x6c] ;  /* 0x00006c0001137983 */ /* 0x000ea20000100800 */
[----:B------:R-:W-:Y:S02]  /*32a90*/  STL.64 [R1+0xe98], R26 ;  /* 0x000e981a01007387 */ /* 0x000fe40000100a00 */
[----:B------:R0:W-:Y:S02]  /*32aa0*/  STL.64 [R1+0xe90], R24 ;  /* 0x000e901801007387 */ /* 0x0001e40000100a00 */
[----:B0-----:R-:W2:Y:S01]  /*32ab0*/  LDL.LU R24, [R1+0x260] ;  /* 0x0002600001187983 */ /* 0x001ea20000300800 */
[----:B------:R-:W2:Y:S02]  /*32ac0*/  LDL.LU R25, [R1+0x264] ;  /* 0x0002640001197983 */ /* 0x000ea40000300800 */
[----:B------:R-:W2:Y:S02]  /*32ad0*/  LDL.LU R26, [R1+0x268] ;  /* 0x00026800011a7983 */ /* 0x000ea40000300800 */
[----:B------:R-:W2:Y:S01]  /*32ae0*/  LDL.LU R27, [R1+0x26c] ;  /* 0x00026c00011b7983 */ /* 0x000ea20000300800 */
[----:B------:R-:W3:Y:S01]  /*32af0*/  LDL.LU R20, [R1+0x31c] ;  /* 0x00031c0001147983 */ /* 0x000ee20000300800 */
[----:B------:R-:W4:Y:S02]  /*32b00*/  LDL.LU R12, [R1+0x318] ;  /* 0x00031800010c7983 */ /* 0x000f240000300800 */
[----:B------:R-:W3:Y:S02]  /*32b10*/  LDL.LU R29, [R1+0x744] ;  /* 0x00074400011d7983 */ /* 0x000ee40000300800 */
[----:B------:R-:W3:Y:S01]  /*32b20*/  LDL.LU R28, [R1+0x308] ;  /* 0x00030800011c7983 */ /* 0x000ee20000300800 */
[----:B------:R-:W3:Y:S01]  /*32b30*/  LDL R23, [R1+0x404] ;  /* 0x0004040001177983 */ /* 0x000ee20000100800 */
[----:B------:R-:W-:Y:S01]  /*32b40*/  FADD R3, R21, R3 ;  /* 0x0000000315037221 */ /* 0x000fe20000000000 */
[----:B--2---:R-:W-:Y:S02]  /*32b50*/  HMMA.16816.F32 R16, R4, R18, R24 ;  /* 0x000000120410723c */ /* 0x004fe40000001818 */
[----:B---3--:R-:W-:Y:S01]  /*32b60*/  STL.64 [R1+0xe20], R22 ;  /* 0x000e201601007387 */ /* 0x008fe20000100a00 */
[----:B------:R-:W2:Y:S02]  /*32b70*/  LDL.LU.64 R26, [R1+0xe98] ;  /* 0x000e9800011a7983 */ /* 0x000ea40000300a00 */
[----:B------:R-:W3:Y:S11]  /*32b80*/  LDL.LU.64 R24, [R1+0xe90] ;  /* 0x000e900001187983 */ /* 0x000ef60000300a00 */
[----:B------:R-:W-:Y:S07]  /*32b90*/  @!UPT UIADD3 URZ, URZ, URZ, URZ ;  /* 0x0000003f3f3ff290 */ /* 0x000fee000fffe03f */
[----:B------:R-:W-:Y:S01]  /*32ba0*/  STL.64 [R1+0x5d0], R16 ;  /* 0x0005d01001007387 */ /* 0x000fe20000100a00 */
[----:B------:R0:W-:Y:S03]  /*32bb0*/  STL.64 [R1+0x5d8], R18 ;  /* 0x0005d81201007387 */ /* 0x0001e60000100a00 */
[----:B0-----:R-:W2:Y:S01]  /*32bc0*/  LDL.LU.64 R18, [R1+0xe88] ;  /* 0x000e880001127983 */ /* 0x001ea20000300a00 */
[----:B------:R-:W2:Y:S02]  /*32bd0*/  LDL.LU.64 R16, [R1+0xe80] ;  /* 0x000e800001107983 */ /* 0x000ea40000300a00 */
[----:B------:R-:W2:Y:S02]  /*32be0*/  LDL.LU R21, [R1+0x748] ;  /* 0x0007480001157983 */ /* 0x000ea40000300800 */
[----:B------:R-:W2:Y:S01]  /*32bf0*/  LDL R22, [R1+0x38] ;  /* 0x0000380001167983 */ /* 0x000ea20000100800 */
[----:B------:R-:W2:Y:S04]  /*32c00*/  LDL R23, [R1+0x3c] ;  /* 0x00003c0001177983 */ /* 0x000ea80000100800 */
[----:B--2---:R-:W-:Y:S01]  /*32c10*/  STL.64 [R1+0xe40], R22 ;  /* 0x000e401601007387 */ /* 0x004fe20000100a00 */
[----:B------:R0:W-:Y:S03]  /*32c20*/  STL.64 [R1+0xe38], R20 ;  /* 0x000e381401007387 */ /* 0x0001e60000100a00 */
[----:B0-----:R-:W2:Y:S01]  /*32c30*/  LDL.LU R20, [R1+0x338] ;  /* 0x0003380001147983 */ /* 0x001ea20000300800 */
[----:B------:R-:W2:Y:S02]  /*32c40*/  LDL.LU R21, [R1+0x330] ;  /* 0x0003300001157983 */ /* 0x000ea40000300800 */
[----:B------:R-:W2:Y:S02]  /*32c50*/  LDL R22, [R1+0x48] ;  /* 0x0000480001167983 */ /* 0x000ea40000100800 */
[----:B------:R-:W2:Y:S02]  /*32c60*/  LDL R23, [R1+0x4c] ;  /* 0x00004c0001177983 */ /* 0x000ea40000100800 */
[----:B--2---:R-:W-:Y:S01]  /*32c70*/  STL.64 [R1+0xe78], R22 ;  /* 0x000e781601007387 */ /* 0x004fe20000100a00 */
[----:B------:R0:W-:Y:S03]  /*32c80*/  STL.64 [R1+0xe70], R20 ;  /* 0x000e701401007387 */ /* 0x0001e60000100a00 */
[----:B0-----:R-:W2:Y:S01]  /*32c90*/  LDL.LU R20, [R1+0x250] ;  /* 0x0002500001147983 */ /* 0x001ea20000300800 */
[----:B------:R-:W2:Y:S02]  /*32ca0*/  LDL.LU R21, [R1+0x254] ;  /* 0x0002540001157983 */ /* 0x000ea40000300800 */
[----:B------:R-:W2:Y:S02]  /*32cb0*/  LDL.LU R22, [R1+0x258] ;  /* 0x0002580001167983 */ /* 0x000ea40000300800 */
[----:B------:R-:W2:Y:S02]  /*32cc0*/  LDL.LU R23, [R1+0x25c] ;  /* 0x00025c0001177983 */ /* 0x000ea40000300800 */
[----:B------:R-:W-:-:S02]  /*32cd0*/  FMUL R0, R2, 1.4426950216293334961 ;  /* 0x3fb8aa3b02007820 */ /* 0x000fc40000400000 */
[----:B---3--:R-:W-:Y:S02]  /*32ce0*/  FADD R2, R13, -R25 ;  /* 0x800000190d027221 */ /* 0x008fe40000000000 */
[----:B------:R-:W-:Y:S02]  /*32cf0*/  FADD R11, R16, R11 ;  /* 0x0000000b100b7221 */ /* 0x000fe40000000000 */
[----:B------:R-:W-:Y:S02]  /*32d00*/  FADD R13, R17, R8 ;  /* 0x00000008110d7221 */ /* 0x000fe40000000000 */
[----:B--2---:R-:W-:Y:S01]  /*32d10*/  HMMA.16816.F32 R16, R4, R18, R20 ;  /* 0x000000120410723c */ /* 0x004fe20000001814 */
[----:B------:R-:W2:Y:S01]  /*32d20*/  LDL.LU.64 R22, [R1+0xe78] ;  /* 0x000e780001167983 */ /* 0x000ea20000300a00 */
[----:B------:R-:W3:Y:S11]  /*32d30*/  LDL.LU.64 R20, [R1+0xe70] ;  /* 0x000e700001147983 */ /* 0x000ef60000300a00 */
[----:B------:R-:W-:Y:S10]  /*32d40*/  @!UPT UIADD3 URZ, URZ, URZ, URZ ;  /* 0x0000003f3f3ff290 */ /* 0x000ff4000fffe03f */
[----:B------:R-:W-:Y:S01]  /*32d50*/  STL.64 [R1+0x5c0], R16 ;  /* 0x0005c01001007387 */ /* 0x000fe20000100a00 */
[----:B------:R0:W-:Y:S03]  /*32d60*/  STL.64 [R1+0x5c8], R18 ;  /* 0x0005c81201007387 */ /* 0x0001e60000100a00 */
[----:B0-----:R-:W2:Y:S01]  /*32d70*/  LDL.LU.64 R18, [R1+0xe68] ;  /* 0x000e680001127983 */ /* 0x001ea20000300a00 */
[----:B------:R-:W3:Y:S02]  /*32d80*/  LDL.LU R16, [R1+0xe60] ;  /* 0x000e600001107983 */ /* 0x000ee40000300800 */
[----:B------:R-:W3:Y:S01]  /*32d90*/  LDL.LU R17, [R1+0x30c] ;  /* 0x00030c0001117983 */ /* 0x000ee20000300800 */
[----:B--2---:R-:W-:Y:S01]  /*32da0*/  STL.64 [R1+0xe50], R18 ;  /* 0x000e501201007387 */ /* 0x004fe20000100a00 */
[----:B---3--:R0:W-:Y:S03]  /*32db0*/  STL.64 [R1+0xe48], R16 ;  /* 0x000e481001007387 */ /* 0x0081e60000100a00 */
[----:B0-----:R-:W2:Y:S01]  /*32dc0*/  LDL.LU R16, [R1+0x240] ;  /* 0x0002400001107983 */ /* 0x001ea20000300800 */
[----:B------:R-:W2:Y:S01]  /*32dd0*/  LDL.LU R17, [R1+0x244] ;  /* 0x0002440001117983 */ /* 0x000ea20000300800 */
[----:B------:R-:W-:Y:S01]  /*32de0*/  MOV R18, R26 ;  /* 0x0000001a00127202 */ /* 0x000fe20000000f00 */
[----:B------:R-:W-:-:S02]  /*32df0*/  IMAD.MOV.U32 R19, RZ, RZ, R27 ;  /* 0x000000ffff137224 */ /* 0x000fc400078e001b */
[----:B------:R-:W-:Y:S02]  /*32e00*/  FADD R3, R20, R3 ;  /* 0x0000000314037221 */ /* 0x000fe40000000000 */
[----:B------:R-:W-:Y:S02]  /*32e10*/  FADD R11, R21, R11 ;  /* 0x0000000b150b7221 */ /* 0x000fe40000000000 */
[----:B------:R-:W-:Y:S01]  /*32e20*/  FADD R10, R9, R10 ;  /* 0x0000000a090a7221 */ /* 0x000fe20000000000 */
[----:B------:R-:W3:Y:S01]  /*32e30*/  LDL.LU R26, [R1+0xe5c] ;  /* 0x000e5c00011a7983 */ /* 0x000ee20000300800 */
[----:B------:R-:W3:Y:S02]  /*32e40*/  LDL.LU R27, [R1+0xe58] ;  /* 0x000e5800011b7983 */ /* 0x000ee40000300800 */
[----:B----4-:R-:W-:Y:S02]  /*32e50*/  FADD R10, R12, R10 ;  /* 0x0000000a0c0a7221 */ /* 0x010fe40000000000 */
[----:B------:R-:W4:Y:S01]  /*32e60*/  LDL.LU R12, [R1+0x2c8] ;  /* 0x0002c800010c7983 */ /* 0x000f220000300800 */
[----:B--2---:R-:W-:Y:S03]  /*32e70*/  HMMA.16816.F32 R20, R4, R22, R16 ;  /* 0x000000160414723c */ /* 0x004fe60000001810 */
[----:B------:R-:W2:Y:S01]  /*32e80*/  LDL.LU.64 R18, [R1+0xe50] ;  /* 0x000e500001127983 */ /* 0x000ea20000300a00 */
[----:B------:R-:W2:Y:S11]  /*32e90*/  LDL.LU.64 R16, [R1+0xe48] ;  /* 0x000e480001107983 */ /* 0x000eb60000300a00 */
[----:B------:R-:W-:Y:S08]  /*32ea0*/  @!UPT UIADD3 URZ, URZ, URZ, URZ ;  /* 0x0000003f3f3ff290 */ /* 0x000ff0000fffe03f */
[----:B------:R-:W-:Y:S01]  /*32eb0*/  STL.64 [R1+0x5b0], R20 ;  /* 0x0005b01401007387 */ /* 0x000fe20000100a00 */
[----:B------:R0:W-:Y:S03]  /*32ec0*/  STL.64 [R1+0x5b8], R22 ;  /* 0x0005b81601007387 */ /* 0x0001e60000100a00 */
[----:B0-----:R-:W3:Y:S01]  /*32ed0*/  LDL.LU.64 R22, [R1+0xe40] ;  /* 0x000e400001167983 */ /* 0x001ee20000300a00 */
[----:B------:R-:W3:Y:S01]  /*32ee0*/  LDL.LU.64 R20, [R1+0xe38] ;  /* 0x000e380001147983 */ /* 0x000ee20000300a00 */
[----:B------:R0:W-:Y:S02]  /*32ef0*/  MUFU.EX2 R9, R0 ;  /* 0x0000000000097308 */ /* 0x0001e40000000800 */
[----:B0-----:R-:W-:-:S06]  /*32f00*/  FMUL R0, R2, 1.4426950216293334961 ;  /* 0x3fb8aa3b02007820 */ /* 0x001fcc0000400000 */
[----:B------:R-:W0:Y:S01]  /*32f10*/  MUFU.EX2 R8, R0 ;  /* 0x0000000000087308 */ /* 0x000e220000000800 */
[----:B------:R-:W-:Y:S02]  /*32f20*/  FADD R13, R28, R13 ;  /* 0x0000000d1c0d7221 */ /* 0x000fe40000000000 */
[----:B------:R-:W-:Y:S01]  /*32f30*/  FADD R3, R24, R3 ;  /* 0x0000000318037221 */ /* 0x000fe20000000000 */
[----:B------:R-:W4:Y:S01]  /*32f40*/  LDL.LU R28, [R1+0x2f4] ;  /* 0x0002f400011c7983 */ /* 0x000f220000300800 */
[----:B------:R-:W4:Y:S02]  /*32f50*/  LDL.LU R24, [R1+0x2e0] ;  /* 0x0002e00001187983 */ /* 0x000f240000300800 */
[----:B--2---:R-:W-:Y:S02]  /*32f60*/  FADD R11, R16, R11 ;  /* 0x0000000b100b7221 */ /* 0x004fe40000000000 */
[----:B---3--:R-:W-:-:S05]  /*32f70*/  FADD R10, R20, R10 ;  /* 0x0000000a140a7221 */ /* 0x008fca0000000000 */
[----:B------:R-:W-:Y:S01]  /*32f80*/  STL.64 [R1+0xe30], R10 ;  /* 0x000e300a01007387 */ /* 0x000fe20000100a00 */
[----:B0-----:R0:W-:Y:S03]  /*32f90*/  STL.64 [R1+0xe28], R8 ;  /* 0x000e280801007387 */ /* 0x0011e60000100a00 */
[----:B0-----:R-:W2:Y:S01]  /*32fa0*/  LDL.LU R8, [R1+0x230] ;  /* 0x0002300001087983 */ /* 0x001ea20000300800 */
[----:B------:R-:W2:Y:S02]  /*32fb0*/  LDL.LU R9, [R1+0x234] ;  /* 0x0002340001097983 */ /* 0x000ea40000300800 */
[----:B------:R-:W2:Y:S02]  /*32fc0*/  LDL.LU R10, [R1+0x238] ;  /* 0x00023800010a7983 */ /* 0x000ea40000300800 */
[----:B------:R-:W2:Y:S02]  /*32fd0*/  LDL.LU R11, [R1+0x23c] ;  /* 0x00023c00010b7983 */ /* 0x000ea40000300800 */
[----:B------:R-:W-:-:S04]  /*32fe0*/  FADD R2, R29, -R25 ;  /* 0x800000191d027221 */ /* 0x000fc80000000000 */
[----:B------:R-:W-:Y:S02]  /*32ff0*/  FMUL R0, R2, 1.4426950216293334961 ;  /* 0x3fb8aa3b02007820 */ /* 0x000fe40000400000 */
[----:B------:R-:W-:Y:S01]  /*33000*/  FADD R2, R21, -R25 ;  /* 0x8000001915027221 */ /* 0x000fe20000000000 */
[----:B------:R0:W-:Y:S01]  /*33010*/  STL [R1+0xd68], R25 ;  /* 0x000d681901007387 */ /* 0x0001e20000100800 */
[----:B------:R1:W3:Y:S03]  /*33020*/  MUFU.EX2 R16, R0 ;  /* 0x0000000000107308 */ /* 0x0002e60000000800 */
[----:B0-----:R-:W3:Y:S01]  /*33030*/  LDL.LU R25, [R1+0x2c0] ;  /* 0x0002c00001197983 */ /* 0x001ee20000300800 */
[----:B------:R-:W-:Y:S02]  /*33040*/  STL.64 [R1+0xe08], R26 ;  /* 0x000e081a01007387 */ /* 0x000fe40000100a00 */
[----:B----4-:R0:W-:Y:S02]  /*33050*/  STL [R1+0xe00], R24 ;  /* 0x000e001801007387 */ /* 0x0101e40000100800 */
[----:B------:R-:W-:Y:S01]  /*33060*/  FADD R13, R17, R13 ;  /* 0x0000000d110d7221 */ /* 0x000fe20000000000 */
[----:B0-----:R-:W4:Y:S01]  /*33070*/  LDL.LU R24, [R1+0x758] ;  /* 0x0007580001187983 */ /* 0x001f220000300800 */
[----:B------:R-:W3:Y:S02]  /*33080*/  LDL.64 R26, [R1+0x28] ;  /* 0x00002800011a7983 */ /* 0x000ee40000100a00 */
[----:B-1----:R-:W3:Y:S02]  /*33090*/  LDL.LU R0, [R1+0x2fc] ;  /* 0x0002fc0001007983 */ /* 0x002ee40000300800 */
[----:B------:R-:W3:Y:S01]  /*330a0*/  LDL.LU R29, [R1+0x75c] ;  /* 0x00075c00011d7983 */ /* 0x000ee20000300800 */
[----:B--2---:R-:W-:Y:S01]  /*330b0*/  HMMA.16816.F32 R20, R4, R22, R8 ;  /* 0x000000160414723c */ /* 0x004fe20000001808 */
[----:B------:R-:W2:Y:S01]  /*330c0*/  LDL.LU.64 R10, [R1+0xe30] ;  /* 0x000e3000010a7983 */ /* 0x000ea20000300a00 */
[----:B------:R-:W2:Y:S11]  /*330d0*/  LDL.LU.64 R8, [R1+0xe28] ;  /* 0x000e280001087983 */ /* 0x000eb60000300a00 */
[----:B------:R-:W-:Y:S10]  /*330e0*/  @!UPT UIADD3 URZ, URZ, URZ, URZ ;  /* 0x0000003f3f3ff290 */ /* 0x000ff4000fffe03f */
[----:B------:R-:W-:Y:S01]  /*330f0*/  STL.64 [R1+0x5a0], R20 ;  /* 0x0005a01401007387 */ /* 0x000fe20000100a00 */
[----:B------:R0:W-:Y:S03]  /*33100*/  STL.64 [R1+0x5a8], R22 ;  /* 0x0005a81601007387 */ /* 0x0001e60000100a00 */
[----:B0-----:R-:W4:Y:S01]  /*33110*/  LDL.LU.64 R22, [R1+0xe20] ;  /* 0x000e200001167983 */ /* 0x001f220000300a00 */
[----:B------:R-:W3:Y:S02]  /*33120*/  LDL.LU R17, [R1+0x2c4] ;  /* 0x0002c40001117983 */ /* 0x000ee40000300800 */
[----:B------:R-:W-:Y:S01]  /*33130*/  STL.64 [R1+0xe18], R18 ;  /* 0x000e181201007387 */ /* 0x000fe20000100a00 */
[----:B---3--:R0:W-:Y:S04]  /*33140*/  STL.64 [R1+0xe10], R16 ;  /* 0x000e101001007387 */ /* 0x0081e80000100a00 */
[----:B0-----:R-:W3:Y:S01]  /*33150*/  LDL.LU R16, [R1+0x220] ;  /* 0x0002200001107983 */ /* 0x001ee20000300800 */
[----:B------:R-:W3:Y:S02]  /*33160*/  LDL.LU R17, [R1+0x224] ;  /* 0x0002240001117983 */ /* 0x000ee40000300800 */
[----:B------:R-:W3:Y:S02]  /*33170*/  LDL.LU R18, [R1+0x228] ;  /* 0x0002280001127983 */ /* 0x000ee40000300800 */
[----:B------:R-:W3:Y:S02]  /*33180*/  LDL.LU R19, [R1+0x22c] ;  /* 0x00022c0001137983 */ /* 0x000ee40000300800 */
[----:B------:R-:W-:-:S02]  /*33190*/  FADD R3, R0, R3 ;  /* 0x0000000300037221 */ /* 0x000fc40000000000 */
[----:B------:R-:W-:Y:S01]  /*331a0*/  FMUL R0, R2, 1.4426950216293334961 ;  /* 0x3fb8aa3b02007820 */ /* 0x000fe20000400000 */
[----:B------:R-:W4:Y:S01]  /*331b0*/  LDL.LU R20, [R1+0x2d4] ;  /* 0x0002d40001147983 */ /* 0x000f220000300800 */
[----:B------:R-:W4:Y:S02]  /*331c0*/  LDL.LU R21, [R1+0x760] ;  /* 0x0007600001157983 */ /* 0x000f240000300800 */
[----:B--2---:R-:W-:Y:S02]  /*331d0*/  FADD R12, R12, R10 ;  /* 0x0000000a0c0c7221 */ /* 0x004fe40000000000 */
[----:B------:R-:W2:Y:S01]  /*331e0*/  LDL.LU R2, [R1+0x2ec] ;  /* 0x0002ec0001027983 */ /* 0x000ea20000300800 */
[----:B------:R0:W1:Y:S01]  /*331f0*/  MUFU.EX2 R10, R0 ;  /* 0x00000000000a7308 */ /* 0x0000620000000800 */
[----:B------:R-:W-:Y:S01]  /*33200*/  FADD R13, R25, R13 ;  /* 0x0000000d190d7221 */ /* 0x000fe20000000000 */
[----:B------:R-:W-:Y:S01]  /*33210*/  MOV R25, R27 ;  /* 0x0000001b00197202 */ /* 0x000fe20000000f00 */
[----:B0-----:R-:W2:Y:S01]  /*33220*/  LDL.LU R0, [R1+0x2d0] ;  /* 0x0002d00001007983 */ /* 0x001ea20000300800 */
[----:B---3--:R-:W-:Y:S11]  /*33230*/  HMMA.16816.F32 R16, R4, R26, R16 ;  /* 0x0000001a0410723c */ /* 0x008ff60000001810 */
[----:B------:R-:W-:Y:S11]  /*33240*/  @!UPT UIADD3 URZ, URZ, URZ, URZ ;  /* 0x0000003f3f3ff290 */ /* 0x000ff6000fffe03f */
[----:B------:R-:W-:Y:S01]  /*33250*/  @!UPT UIADD3 URZ, URZ, URZ, URZ ;  /* 0x0000003f3f3ff290 */ /* 0x000fe2000fffe03f */
[----:B------:R-:W-:Y:S01]  /*33260*/  STL.64 [R1+0x590], R16 ;  /* 0x0005901001007387 */ /* 0x000fe20000100a00 */
[----:B------:R0:W-:Y:S03]  /*33270*/  STL.64 [R1+0x598], R18 ;  /* 0x0005981201007387 */ /* 0x0001e60000100a00 */
[----:B0-----:R-:W3:Y:S01]  /*33280*/  LDL.LU.64 R18, [R1+0xe18] ;  /* 0x000e180001127983 */ /* 0x001ee20000300a00 */
[----:B------:R-:W3:Y:S02]  /*33290*/  LDL.LU.64 R16, [R1+0xe10] ;  /* 0x000e100001107983 */ /* 0x000ee40000300a00 */
[----:B------:R-:W3:Y:S02]  /*332a0*/  LDL.LU.64 R26, [R1+0xe08] ;  /* 0x000e0800011a7983 */ /* 0x000ee40000300a00 */
[----:B--2---:R-:W-:Y:S02]  /*332b0*/  FADD R11, R2, R11 ;  /* 0x0000000b020b7221 */ /* 0x004fe40000000000 */
[----:B----4-:R-:W-:-:S02]  /*332c0*/  FADD R2, R24, -R23 ;  /* 0x8000001718027221 */ /* 0x010fc40000000000 */
[----:B------:R-:W2:Y:S04]  /*332d0*/  LDL.LU R24, [R1+0xe00] ;  /* 0x000e000001187983 */ /* 0x000ea80000300800 */
[----:B---3--:R-:W-:Y:S01]  /*332e0*/  STL.64 [R1+0xdc8], R26 ;  /* 0x000dc81a01007387 */ /* 0x008fe20000100a00 */
[----:B------:R0:W-:Y:S03]  /*332f0*/  STL [R1+0xdc4], R25 ;  /* 0x000dc41901007387 */ /* 0x0001e60000100800 */
[----:B0-----:R-:W3:Y:S01]  /*33300*/  LDL.LU R25, [R1+0x2e8] ;  /* 0x0002e80001197983 */ /* 0x001ee20000300800 */
[----:B------:R-:W4:Y:S02]  /*33310*/  LDL.LU.64 R26, [R1+0x8] ;  /* 0x00000800011a7983 */ /* 0x000f240000300a00 */
[----:B---3--:R-:W-:Y:S01]  /*33320*/  FADD R11, R25, R11 ;  /* 0x0000000b190b7221 */ /* 0x008fe20000000000 */
[----:B----4-:R-:W-:Y:S01]  /*33330*/  STL.64 [R1+0xde8], R26 ;  /* 0x000de81a01007387 */ /* 0x010fe20000100a00 */
[----:B--2---:R0:W-:Y:S03]  /*33340*/  STL [R1+0xde0], R24 ;  /* 0x000de01801007387 */ /* 0x0041e60000100800 */
[----:B0-----:R-:W2:Y:S01]  /*33350*/  LDL.LU R24, [R1+0x2f8] ;  /* 0x0002f80001187983 */ /* 0x001ea20000300800 */
[----:B------:R-:W3:Y:S02]  /*33360*/  LDL R26, [R1+0x18] ;  /* 0x00001800011a7983 */ /* 0x000ee40000100800 */
[----:B------:R-:W3:Y:S02]  /*33370*/  LDL R27, [R1+0x1c] ;  /* 0x00001c00011b7983 */ /* 0x000ee40000100800 */
[----:B-1----:R-:W-:Y:S01]  /*33380*/  STL.64 [R1+0xdf8], R10 ;  /* 0x000df80a01007387 */ /* 0x002fe20000100a00 */
[----:B------:R0:W-:Y:S04]  /*33390*/  STL.64 [R1+0xdf0], R8 ;  /* 0x000df00801007387 */ /* 0x0001e80000100a00 */
[----:B0-----:R-:W3:Y:S01]  /*333a0*/  LDL.LU R8, [R1+0x210] ;  /* 0x0002100001087983 */ /* 0x001ee20000300800 */
[----:B------:R-:W3:Y:S02]  /*333b0*/  LDL.LU R9, [R1+0x214] ;  /* 0x0002140001097983 */ /* 0x000ee40000300800 */
[----:B------:R-:W3:Y:S02]  /*333c0*/  LDL.LU R10, [R1+0x218] ;  /* 0x00021800010a7983 */ /* 0x000ee40000300800 */
[----:B------:R-:W3:Y:S02]  /*333d0*/  LDL.LU R11, [R1+0x21c] ;  /* 0x00021c00010b7983 */ /* 0x000ee40000300800 */
[----:B--2---:R-:W-:-:S02]  /*333e0*/  FADD R3, R24, R3 ;  /* 0x0000000318037221 */ /* 0x004fc40000000000 */
[----:B---3--:R-:W-:Y:S01]  /*333f0*/  HMMA.16816.F32 R24, R4, R26, R8 ;  /* 0x0000001a0418723c */ /* 0x008fe20000001808 */
[----:B------:R-:W2:Y:S01]  /*33400*/  LDL.LU.64 R10, [R1+0xdf8] ;  /* 0x000df800010a7983 */ /* 0x000ea20000300a00 */
[----:B------:R-:W3:Y:S11]  /*33410*/  LDL.LU.64 R8, [R1+0xdf0] ;  /* 0x000df00001087983 */ /* 0x000ef60000300a00 */
[----:B------:R-:W-:Y:S10]  /*33420*/  @!UPT UIADD3 URZ, URZ, URZ, URZ ;  /* 0x0000003f3f3ff290 */ /* 0x000ff4000fffe03f */
[----:B------:R-:W-:Y:S01]  /*33430*/  STL.64 [R1+0x580], R24 ;  /* 0x0005801801007387 */ /* 0x000fe20000100a00 */
[----:B------:R0:W-:Y:S03]  /*33440*/  STL.64 [R1+0x588], R26 ;  /* 0x0005881a01007387 */ /* 0x0001e60000100a00 */
[----:B0-----:R-:W4:Y:S01]  /*33450*/  LDL.LU.64 R26, [R1+0xde8] ;  /* 0x000de800011a7983 */ /* 0x001f220000300a00 */
[----:B------:R-:W4:Y:S02]  /*33460*/  LDL.LU R24, [R1+0xde0] ;  /* 0x000de00001187983 */ /* 0x000f240000300800 */
[----:B------:R-:W-:Y:S01]  /*33470*/  FADD R17, R17, R13 ;  /* 0x0000000d11117221 */ /* 0x000fe20000000000 */
[----:B--2---:R-:W-:Y:S01]  /*33480*/  STL [R1+0xdd8], R10 ;  /* 0x000dd80a01007387 */ /* 0x004fe20000100800 */
[----:B---3--:R0:W-:Y:S03]  /*33490*/  STL.64 [R1+0xdd0], R8 ;  /* 0x000dd00801007387 */ /* 0x0081e60000100a00 */
[----:B0-----:R-:W2:Y:S01]  /*334a0*/  LDL.LU R8, [R1+0x200] ;  /* 0x0002000001087983 */ /* 0x001ea20000300800 */
[----:B------:R-:W2:Y:S02]  /*334b0*/  LDL.LU R9, [R1+0x204] ;  /* 0x0002040001097983 */ /* 0x000ea40000300800 */
[----:B------:R-:W2:Y:S02]  /*334c0*/  LDL.LU R10, [R1+0x208] ;  /* 0x00020800010a7983 */ /* 0x000ea40000300800 */
[----:B----4-:R-:W-:-:S02]  /*334d0*/  FADD R13, R24, R11 ;  /* 0x0000000b180d7221 */ /* 0x010fc40000000000 */
[----:B------:R-:W2:Y:S01]  /*334e0*/  LDL.LU R11, [R1+0x20c] ;  /* 0x00020c00010b7983 */ /* 0x000ea20000300800 */
[----:B------:R-:W-:-:S04]  /*334f0*/  FADD R12, R0, R12 ;  /* 0x0000000c000c7221 */ /* 0x000fc80000000000 */
[----:B------:R-:W-:Y:S02]  /*33500*/  FADD R20, R20, R12 ;  /* 0x0000000c14147221 */ /* 0x000fe40000000000 */
[----:B------:R-:W-:Y:S02]  /*33510*/  FADD R12, R21, -R23 ;  /* 0x80000017150c7221 */ /* 0x000fe40000000000 */
[----:B-----5:R-:W-:Y:S02]  /*33520*/  FADD R21, R15, R17 ;  /* 0x000000110f157221 */ /* 0x020fe40000000000 */
[----:B------:R-:W3:Y:S01]  /*33530*/  LDL.LU R15, [R1+0xddc] ;  /* 0x000ddc00010f7983 */ /* 0x000ee20000300800 */
[----:B------:R-:W-:Y:S02]  /*33540*/  FADD R0, R29, -R23 ;  /* 0x800000171d007221 */ /* 0x000fe40000000000 */
[----:B------:R-:W-:Y:S02]  /*33550*/  FADD R3, R28, R3 ;  /* 0x000000031c037221 */ /* 0x000fe40000000000 */
[----:B------:R-:W-:Y:S01]  /*33560*/  IMAD.MOV.U32 R28, RZ, RZ, R26 ;  /* 0x000000ffff1c7224 */ /* 0x000fe200078e001a */
[----:B------:R-:W-:Y:S01]  /*33570*/  MOV R29, R27 ;  /* 0x0000001b001d7202 */ /* 0x000fe20000000f00 */
[----:B--2---:R-:W-:Y:S11]  /*33580*/  HMMA.16816.F32 R8, R4, R26, R8 ;  /* 0x0000001a0408723c */ /* 0x004ff60000001808 */
[----:B------:R-:W-:Y:S11]  /*33590*/  @!UPT UIADD3 URZ, URZ, URZ, URZ ;  /* 0x0000003f3f3ff290 */ /* 0x000ff6000fffe03f */
[----:B------:R-:W-:Y:S01]  /*335a0*/  @!UPT UIADD3 URZ, URZ, URZ, URZ ;  /* 0x0000003f3f3ff290 */ /* 0x000fe2000fffe03f */
[----:B------:R-:W-:Y:S01]  /*335b0*/  STL.64 [R1+0x560], R8 ;  /* 0x0005600801007387 */ /* 0x000fe20000100a00 */
[----:B------:R0:W-:Y:S03]  /*335c0*/  STL.64 [R1+0x568], R10 ;  /* 0x0005680a01007387 */ /* 0x0001e60000100a00 */
[----:B0-----:R-:W2:Y:S01]  /*335d0*/  LDL.LU R10, [R1+0xdd8] ;  /* 0x000dd800010a7983 */ /* 0x001ea20000300800 */
[----:B------:R-:W4:Y:S02]  /*335e0*/  LDL.LU.64 R8, [R1+0xdd0] ;  /* 0x000dd00001087983 */ /* 0x000f240000300a00 */
[----:B------:R-:W5:Y:S02]  /*335f0*/  LDL.LU.64 R26, [R1+0xdc8] ;  /* 0x000dc800011a7983 */ /* 0x000f640000300a00 */
[----:B------:R-:W2:Y:S02]  /*33600*/  LDL.LU R25, [R1+0xdc4] ;  /* 0x000dc40001197983 */ /* 0x000ea40000300800 */
[----:B-----5:R-:W-:-:S02]  /*33610*/  FADD R11, R26, R3 ;  /* 0x000000031a0b7221 */ /* 0x020fc40000000000 */
[----:B------:R-:W-:Y:S01]  /*33620*/  FMUL R3, R12, 1.4426950216293334961 ;  /* 0x3fb8aa3b0c037820 */ /* 0x000fe20000400000 */
[----:B------:R-:W5:Y:S01]  /*33630*/  LDL.LU R26, [R1+0xdc0] ;  /* 0x000dc000011a7983 */ /* 0x000f620000300800 */
[----:B------:R-:W2:Y:S02]  /*33640*/  LDL.LU R12, [R1+0x44] ;  /* 0x00004400010c7983 */ /* 0x000ea40000300800 */
[----:B------:R-:W-:Y:S02]  /*33650*/  FADD R17, R27, R13 ;  /* 0x0000000d1b117221 */ /* 0x000fe40000000000 */
[----:B------:R-:W5:Y:S01]  /*33660*/  LDL.LU R27, [R1+0xdbc] ;  /* 0x000dbc00011b7983 */ /* 0x000f620000300800 */
[----:B------:R-:W2:Y:S02]  /*33670*/  LDL.LU R13, [R1+0x768] ;  /* 0x00076800010d7983 */ /* 0x000ea40000300800 */
[----:B------:R-:W-:Y:S02]  /*33680*/  STL.64 [R1+0xda8], R18 ;  /* 0x000da81201007387 */ /* 0x000fe40000100a00 */
[----:B------:R0:W-:Y:S02]  /*33690*/  STL.64 [R1+0xda0], R16 ;  /* 0x000da01001007387 */ /* 0x0001e40000100a00 */
[----:B------:R-:W-:Y:S01]  /*336a0*/  FADD R24, R14, R20 ;  /* 0x000000140e187221 */ /* 0x000fe20000000000 */
[----:B0-----:R-:W4:Y:S01]  /*336b0*/  LDL.LU R16, [R1+0x1f0] ;  /* 0x0001f00001107983 */ /* 0x001f220000300800 */
[----:B------:R-:W4:Y:S02]  /*336c0*/  LDL.LU R17, [R1+0x1f4] ;  /* 0x0001f40001117983 */ /* 0x000f240000300800 */
[----:B------:R-:W4:Y:S02]  /*336d0*/  LDL.LU R18, [R1+0x1f8] ;  /* 0x0001f80001127983 */ /* 0x000f240000300800 */
[----:B------:R-:W4:Y:S01]  /*336e0*/  LDL.LU R19, [R1+0x1fc] ;  /* 0x0001fc0001137983 */ /* 0x000f220000300800 */
[----:B------:R-:W4:Y:S04]  /*336f0*/  LDL.LU R14, [R1+0xdb8] ;  /* 0x000db800010e7983 */ /* 0x000f280000300800 */
[----:B-----5:R-:W-:Y:S01]  /*33700*/  STL.64 [R1+0xd88], R26 ;  /* 0x000d881a01007387 */ /* 0x020fe20000100a00 */
[----:B--2---:R3:W-:Y:S02]  /*33710*/  STL.64 [R1+0xd80], R24 ;  /* 0x000d801801007387 */ /* 0x0047e40000100a00 */
[----:B---3--:R-:W-:-:S02]  /*33720*/  IMAD.MOV.U32 R24, RZ, RZ, R15 ;  /* 0x000000ffff187224 */ /* 0x008fc400078e000f */
[----:B------:R-:W4:Y:S01]  /*33730*/  LDL.LU R15, [R1+0xdb4] ;  /* 0x000db400010f7983 */ /* 0x000f220000300800 */
[----:B------:R-:W2:Y:S02]  /*33740*/  LDL.LU R25, [R1+0x1e4] ;  /* 0x0001e40001197983 */ /* 0x000ea40000300800 */
[----:B------:R-:W2:Y:S02]  /*33750*/  LDL.LU R26, [R1+0x1e8] ;  /* 0x0001e800011a7983 */ /* 0x000ea40000300800 */
[----:B------:R-:W2:Y:S02]  /*33760*/  LDL.LU R27, [R1+0x1ec] ;  /* 0x0001ec00011b7983 */ /* 0x000ea40000300800 */
[----:B------:R-:W-:Y:S02]  /*33770*/  FADD R20, R13, -R23 ;  /* 0x800000170d147221 */ /* 0x000fe40000000000 */
[----:B------:R-:W3:Y:S01]  /*33780*/  LDL.LU R23, [R1+0xdb0] ;  /* 0x000db00001177983 */ /* 0x000ee20000300800 */
[----:B----4-:R-:W-:Y:S11]  /*33790*/  HMMA.16816.F32 R16, R4, R14, R16 ;  /* 0x0000000e0410723c */ /* 0x010ff60000001810 */
[----:B------:R-:W-:Y:S11]  /*337a0*/  @!UPT UIADD3 URZ, URZ, URZ, URZ ;  /* 0x0000003f3f3ff290 */ /* 0x000ff6000fffe03f */
[----:B------:R-:W-:Y:S01]  /*337b0*/  @!UPT UIADD3 URZ, URZ, URZ, URZ ;  /* 0x0000003f3f3ff290 */ /* 0x000fe2000fffe03f */
[----:B------:R-:W-:Y:S01]  /*337c0*/  STL.64 [R1+0x530], R16 ;  /* 0x0005301001007387 */ /* 0x000fe20000100a00 */
[----:B------:R0:W-:Y:S03]  /*337d0*/  STL.64 [R1+0x538], R18 ;  /* 0x0005381201007387 */ /* 0x0001e60000100a00 */
[----:B0-----:R-:W4:Y:S01]  /*337e0*/  LDL.LU.64 R18, [R1+0xda8] ;  /* 0x000da80001127983 */ /* 0x001f220000300a00 */
[----:B------:R-:W4:Y:S01]  /*337f0*/  LDL.LU.64 R16, [R1+0xda0] ;  /* 0x000da00001107983 */ /* 0x000f220000300a00 */
[----:B------:R4:W-:Y:S01]  /*33800*/  MUFU.EX2 R13, R3 ;  /* 0x00000003000d7308 */ /* 0x0009e20000000800 */
[----:B------:R-:W-:Y:S02]  /*33810*/  FADD R12, R12, R11 ;  /* 0x0000000b0c0c7221 */ /* 0x000fe40000000000 */
[----:B------:R-:W-:Y:S02]  /*33820*/  FMUL R11, R20, 1.4426950216293334961 ;  /* 0x3fb8aa3b140b7820 */ /* 0x000fe40000400000 */
[----:B----4-:R-:W-:-:S02]  /*33830*/  FADD R3, R18, R17 ;  /* 0x0000001112037221 */ /* 0x010fc40000000000 */
[----:B------:R-:W2:Y:S01]  /*33840*/  LDL.LU R18, [R1+0xd98] ;  /* 0x000d980001127983 */ /* 0x000ea20000300800 */
[----:B------:R-:W4:Y:S02]  /*33850*/  LDL.LU R17, [R1+0x40] ;  /* 0x0000400001117983 */ /* 0x000f240000300800 */
[----:B------:R-:W5:Y:S02]  /*33860*/  LDL.LU R20, [R1+0x2d8] ;  /* 0x0002d80001147983 */ /* 0x000f640000300800 */
[----:B------:R-:W-:Y:S02]  /*33870*/  FADD R12, R19, R12 ;  /* 0x0000000c130c7221 */ /* 0x000fe40000000000 */
[----:B------:R-:W2:Y:S02]  /*33880*/  LDL.LU R19, [R1+0xd94] ;  /* 0x000d940001137983 */ /* 0x000ea40000300800 */
[----:B--2---:R-:W-:Y:S01]  /*33890*/  HMMA.16816.F32 R24, R4, R18, R24 ;  /* 0x000000120418723c */ /* 0x004fe20000001818 */
[----:B-----5:R-:W-:-:S02]  /*338a0*/  FADD R20, R20, R21 ;  /* 0x0000001514147221 */ /* 0x020fc40000000000 */
[----:B----4-:R-:W-:Y:S02]  /*338b0*/  FADD R21, R17, R3 ;  /* 0x0000000311157221 */ /* 0x010fe40000000000 */
[----:B------:R-:W-:Y:S02]  /*338c0*/  FADD R3, R22, R12 ;  /* 0x0000000c16037221 */ /* 0x000fe40000000000 */
[----:B------:R-:W2:Y:S11]  /*338d0*/  LDL.LU R22, [R1+0xd90] ;  /* 0x000d900001167983 */ /* 0x000eb60000300800 */
[----:B------:R-:W-:Y:S05]  /*338e0*/  @!UPT UIADD3 URZ, URZ, URZ, URZ ;  /* 0x0000003f3f3ff290 */ /* 0x000fea000fffe03f */
[----:B------:R-:W-:Y:S01]  /*338f0*/  STL.64 [R1+0x4f0], R24 ;  /* 0x0004f01801007387 */ /* 0x000fe20000100a00 */
[----:B------:R0:W-:Y:S03]  /*33900*/  STL.64 [R1+0x4f8], R26 ;  /* 0x0004f81a01007387 */ /* 0x0001e60000100a00 */
[----:B0-----:R-:W4:Y:S01]  /*33910*/  LDL.LU.64 R26, [R1+0xd88] ;  /* 0x000d8800011a7983 */ /* 0x001f220000300a00 */
[----:B------:R-:W5:Y:S02]  /*33920*/  LDL.LU.64 R24, [R1+0xd80] ;  /* 0x000d800001187983 */ /* 0x000f640000300a00 */
[----:B------:R-:W-:-:S06]  /*33930*/  FMUL R2, R2, 1.4426950216293334961 ;  /* 0x3fb8aa3b02027820 */ /* 0x000fcc0000400000 */
[----:B------:R-:W0:Y:S02]  /*33940*/  MUFU.EX2 R2, R2 ;  /* 0x0000000200027308 */ /* 0x000e240000000800 */
[----:B0-----:R-:W-:Y:S01]  /*33950*/  FADD R12, R2, R20 ;  /* 0x00000014020c7221 */ /* 0x001fe20000000000 */
[----:B----4-:R-:W-:Y:S01]  /*33960*/  STL.64 [R1+0xd70], R26 ;  /* 0x000d701a01007387 */ /* 0x010fe20000100a00 */
[----:B-----5:R-:W-:Y:S02]  /*33970*/  FADD R17, R9, R24 ;  /* 0x0000001809117221 */ /* 0x020fe40000000000 */
[----:B------:R0:W-:Y:S02]  /*33980*/  STL [R1+0xd6c], R25 ;  /* 0x000d6c1901007387 */ /* 0x0001e40000100800 */
[----:B------:R-:W4:Y:S01]  /*33990*/  LDL.LU R24, [R1+0x1d0] ;  /* 0x0001d00001187983 */ /* 0x000f220000300800 */
[----:B0-----:R-:W4:Y:S01]  /*339a0*/  LDL.LU R25, [R1+0x1d4] ;  /* 0x0001d40001197983 */ /* 0x001f220000300800 */
[----:B--2---:R-:W-:-:S02]  /*339b0*/  MOV R26, R22 ;  /* 0x00000016001a7202 */ /* 0x004fc40000000f00 */
[----:B------:R-:W4:Y:S02]  /*339c0*/  LDL.LU R22, [R1+0xd7c] ;  /* 0x000d7c0001167983 */ /* 0x000f240000300800 */
[----:B------:R-:W4:Y:S01]  /*339d0*/  LDL.LU R27, [R1+0x1dc] ;  /* 0x0001dc00011b7983 */ /* 0x000f220000300800 */
[----:B------:R-:W2:Y:S01]  /*339e0*/  LDL.LU R20, [R1+0x4] ;  /* 0x0000040001147983 */ /* 0x000ea20000300800 */
[----:B---3--:R-:W-:Y:S02]  /*339f0*/  FADD R21, R23, R21 ;  /* 0x0000001517157221 */ /* 0x008fe40000000000 */
[----:B------:R-:W4:Y:S02]  /*33a00*/  LDL.LU R23, [R1+0xd78] ;  /* 0x000d780001177983 */ /* 0x000f240000300800 */
[----:B------:R-:W-:-:S06]  /*33a10*/  FMUL R0, R0, 1.4426950216293334961 ;  /* 0x3fb8aa3b00007820 */ /* 0x000fcc0000400000 */
[----:B------:R-:W0:Y:S08]  /*33a20*/  MUFU.EX2 R0, R0 ;  /* 0x0000000000007308 */ /* 0x000e300000000800 */
[----:B------:R-:W1:Y:S01]  /*33a30*/  MUFU.EX2 R11, R11 ;  /* 0x0000000b000b7308 */ /* 0x000e620000000800 */
[----:B--2---:R-:W-:Y:S02]  /*33a40*/  FADD R3, R20, R3 ;  /* 0x0000000314037221 */ /* 0x004fe40000000000 */
[----:B0-----:R-:W-:-:S02]  /*33a50*/  FADD R20, R0, R12 ;  /* 0x0000000c00147221 */ /* 0x001fc40000000000 */
[----:B------:R-:W2:Y:S01]  /*33a60*/  LDL.LU R12, [R1+0x14] ;  /* 0x00001400010c7983 */ /* 0x000ea20000300800 */
[----:B----4-:R-:W-:Y:S01]  /*33a70*/  HMMA.16816.F32 R24, R4, R22, R24 ;  /* 0x000000160418723c */ /* 0x010fe20000001818 */
[----:B------:R-:W-:Y:S02]  /*33a80*/  FADD R20, R13, R20 ;  /* 0x000000140d147221 */ /* 0x000fe40000000000 */
[C---:B------:R-:W-:Y:S01]  /*33a90*/  FADD R17, R8.reuse, R17 ;  /* 0x0000001108117221 */ /* 0x040fe20000000000 */
[----:B------:R-:W-:Y:S01]  /*33aa0*/  F2FP.PACK_AB R8, R8, R9 ;  /* 0x000000090808723e */ /* 0x000fe200000000ff */
[----:B------:R-:W-:Y:S02]  /*33ab0*/  F2FP.PACK_AB R9, R0, R2 ;  /* 0x000000020009723e */ /* 0x000fe400000000ff */
[----:B-1----:R-:W-:Y:S11]  /*33ac0*/  FADD R0, R11, R20 ;  /* 0x000000140b007221 */ /* 0x002ff60000000000 */
[----:B------:R-:W-:Y:S05]  /*33ad0*/  @!UPT UIADD3 URZ, URZ, URZ, URZ ;  /* 0x0000003f3f3ff290 */ /* 0x000fea000fffe03f */
[----:B------:R-:W-:Y:S01]  /*33ae0*/  STL.64 [R1+0x4c0], R24 ;  /* 0x0004c01801007387 */ /* 0x000fe20000100a00 */
[----:B------:R0:W-:Y:S03]  /*33af0*/  STL.64 [R1+0x4c8], R26 ;  /* 0x0004c81a01007387 */ /* 0x0001e60000100a00 */
[----:B0-----:R-:W3:Y:S01]  /*33b00*/  LDL.LU.64 R26, [R1+0xd70] ;  /* 0x000d7000011a7983 */ /* 0x001ee20000300a00 */
[----:B------:R-:W4:Y:S02]  /*33b10*/  LDL.LU R25, [R1+0xd6c] ;  /* 0x000d6c0001197983 */ /* 0x000f240000300800 */
[----:B------:R0:W-:Y:S02]  /*33b20*/  STL.64 [R1+0xc60], R22 ;  /* 0x000c601601007387 */ /* 0x0001e40000100a00 */
[----:B------:R-:W3:Y:S02]  /*33b30*/  LDL.LU R20, [R1+0x1c0] ;  /* 0x0001c00001147983 */ /* 0x000ee40000300800 */
[----:B--2---:R-:W-:-:S02]  /*33b40*/  FADD R12, R12, R21 ;  /* 0x000000150c0c7221 */ /* 0x004fc40000000000 */
[----:B------:R-:W3:Y:S01]  /*33b50*/  LDL.LU R21, [R1+0x1c4] ;  /* 0x0001c40001157983 */ /* 0x000ee20000300800 */
[----:B0-----:R-:W3:Y:S02]  /*33b60*/  LDL.LU R22, [R1+0x1c8] ;  /* 0x0001c80001167983 */ /* 0x001ee40000300800 */
[----:B------:R-:W3:Y:S02]  /*33b70*/  LDL.LU R23, [R1+0x1cc] ;  /* 0x0001cc0001177983 */ /* 0x000ee40000300800 */
[----:B------:R0:W-:Y:S01]  /*33b80*/  STL.64 [R1+0xc68], R18 ;  /* 0x000c681201007387 */ /* 0x0001e20000100a00 */
[----:B---3--:R-:W-:Y:S01]  /*33b90*/  HMMA.16816.F32 R4, R4, R26, R20 ;  /* 0x0000001a0404723c */ /* 0x008fe20000001814 */
[----:B------:R-:W2:Y:S11]  /*33ba0*/  LDL.LU R22, [R1+0x18] ;  /* 0x0000180001167983 */ /* 0x000eb60000300800 */
[----:B------:R-:W-:Y:S11]  /*33bb0*/  @!UPT UIADD3 URZ, URZ, URZ, URZ ;  /* 0x0000003f3f3ff290 */ /* 0x000ff6000fffe03f */
[----:B------:R-:W-:Y:S01]  /*33bc0*/  STL.64 [R1+0x480], R4 ;  /* 0x0004800401007387 */ /* 0x000fe20000100a00 */
[----:B------:R-:W-:Y:S02]  /*33bd0*/  STL.64 [R1+0x488], R6 ;  /* 0x0004880601007387 */ /* 0x000fe40000100a00 */
[----:B------:R-:W2:Y:S02]  /*33be0*/  LDL.LU R23, [R1+0x1c] ;  /* 0x00001c0001177983 */ /* 0x000ea40000300800 */
[----:B------:R-:W-:-:S04]  /*33bf0*/  FADD R17, R16, R17 ;  /* 0x0000001110117221 */ /* 0x000fc80000000000 */
[C---:B------:R-:W-:Y:S01]  /*33c00*/  FADD R2, R10.reuse, R17 ;  /* 0x000000110a027221 */ /* 0x040fe20000000000 */
[----:B------:R-:W-:Y:S01]  /*33c10*/  F2FP.PACK_AB R10, R10, R16 ;  /* 0x000000100a0a723e */ /* 0x000fe200000000ff */
[----:B--2---:R1:W-:Y:S01]  /*33c20*/  STL.64 [R1+0xc70], R22 ;  /* 0x000c701601007387 */ /* 0x0043e20000100a00 */
[----:B------:R-:W2:Y:S02]  /*33c30*/  LDL.LU R16, [R1+0x110] ;  /* 0x0001100001107983 */ /* 0x000ea40000300800 */
[----:B------:R-:W2:Y:S02]  /*33c40*/  LDL.LU R17, [R1+0x114] ;  /* 0x0001140001117983 */ /* 0x000ea40000300800 */
[----:B0-----:R-:W3:Y:S01]  /*33c50*/  LDL.LU R18, [R1+0x118] ;  /* 0x0001180001127983 */ /* 0x001ee20000300800 */
[----:B------:R-:W3:Y:S04]  /*33c60*/  LDL.LU R19, [R1+0x11c] ;  /* 0x00011c0001137983 */ /* 0x000ee80000300800 */
[----:B---3--:R-:W-:Y:S01]  /*33c70*/  STL.64 [R1+0xc80], R18 ;  /* 0x000c801201007387 */ /* 0x008fe20000100a00 */
[----:B--2---:R-:W-:Y:S02]  /*33c80*/  STL.64 [R1+0xc78], R16 ;  /* 0x000c781001007387 */ /* 0x004fe40000100a00 */
[----:B-1----:R-:W2:Y:S02]  /*33c90*/  LDL.LU R22, [R1+0x28] ;  /* 0x0000280001167983 */ /* 0x002ea40000300800 */
[----:B----4-:R-:W-:-:S02]  /*33ca0*/  IMAD.MOV.U32 R23, RZ, RZ, R25 ;  /* 0x000000ffff177224 */ /* 0x010fc400078e0019 */
[----:B------:R-:W3:Y:S04]  /*33cb0*/  LDL.LU R25, [R1+0xd68] ;  /* 0x000d680001197983 */ /* 0x000ee80000300800 */
[----:B--2---:R0:W-:Y:S04]  /*33cc0*/  STL.64 [R1+0xc88], R22 ;  /* 0x000c881601007387 */ /* 0x0041e80000100a00 */
[----:B0-----:R-:W2:Y:S01]  /*33cd0*/  LDL.LU R22, [R1+0x38] ;  /* 0x0000380001167983 */ /* 0x001ea20000300800 */
[----:B------:R-:W2:Y:S03]  /*33ce0*/  LDL.LU R23, [R1+0x3c] ;  /* 0x00003c0001177983 */ /* 0x000ea60000300800 */
[----:B--2---:R0:W-:Y:S01]  /*33cf0*/  STL.64 [R1+0xca0], R22 ;  /* 0x000ca01601007387 */ /* 0x0041e20000100a00 */
[----:B------:R-:W2:Y:S02]  /*33d00*/  LDL.LU R16, [R1+0x120] ;  /* 0x0001200001107983 */ /* 0x000ea40000300800 */
[----:B------:R-:W2:Y:S02]  /*33d10*/  LDL.LU R17, [R1+0x124] ;  /* 0x0001240001117983 */ /* 0x000ea40000300800 */
[----:B------:R-:W4:Y:S01]  /*33d20*/  LDL.LU R18, [R1+0x128] ;  /* 0x0001280001127983 */ /* 0x000f220000300800 */
[----:B------:R-:W4:Y:S04]  /*33d30*/  LDL.LU R19, [R1+0x12c] ;  /* 0x00012c0001137983 */ /* 0x000f280000300800 */
[----:B0-----:R-:W5:Y:S01]  /*33d40*/  LDL.LU R22, [R1+0x48] ;  /* 0x0000480001167983 */ /* 0x001f620000300800 */
[----:B------:R-:W5:Y:S03]  /*33d50*/  LDL.LU R23, [R1+0x4c] ;  /* 0x00004c0001177983 */ /* 0x000f660000300800 */
        /* <DEDUP_REMOVED lines=69> */
[----:B------:R-:W-:Y:S04]  /*341b0*/  SHFL.BFLY PT, R6, R0, 0x2, 0x1f ;  /* 0x0c401f0000067f89 */ /* 0x000fe800000e0000 */
[----:B------:R-:W0:Y:S04]  /*341c0*/  SHFL.BFLY PT, R7, R12, 0x2, 0x1f ;  /* 0x0c401f000c077f89 */ /* 0x000e2800000e0000 */
[----:B------:R-:W-:Y:S04]  /*341d0*/  SHFL.BFLY PT, R4, R3, 0x2, 0x1f ;  /* 0x0c401f0003047f89 */ /* 0x000fe800000e0000 */
[----:B----4-:R-:W-:Y:S01]  /*341e0*/  STL.64 [R1+0xd58], R18 ;  /* 0x000d581201007387 */ /* 0x010fe20000100a00 */
[----:B--2---:R1:W-:Y:S03]  /*341f0*/  STL.64 [R1+0xd50], R16 ;  /* 0x000d501001007387 */ /* 0x0043e60000100a00 */
[----:B-1----:R-:W5:Y:S01]  /*34200*/  LDL.LU R16, [R1+0x1b0] ;  /* 0x0001b00001107983 */ /* 0x002f620000300800 */
[----:B------:R-:W5:Y:S02]  /*34210*/  LDL.LU R17, [R1+0x1b4] ;  /* 0x0001b40001117983 */ /* 0x000f640000300800 */
[----:B------:R-:W5:Y:S02]  /*34220*/  LDL.LU R18, [R1+0x1b8] ;  /* 0x0001b80001127983 */ /* 0x000f640000300800 */
[----:B------:R-:W5:Y:S01]  /*34230*/  LDL.LU R19, [R1+0x1bc] ;  /* 0x0001bc0001137983 */ /* 0x000f620000300800 */
[----:B------:R-:W-:Y:S01]  /*34240*/  STL.64 [R1+0xc38], R26 ;  /* 0x000c381a01007387 */ /* 0x000fe20000100a00 */
[----:B---3--:R1:W-:Y:S02]  /*34250*/  STL [R1+0xc30], R25 ;  /* 0x000c301901007387 */ /* 0x0083e40000100800 */
[----:B------:R-:W2:Y:S01]  /*34260*/  LDL.LU R24, [R1+0xf0] ;  /* 0x0000f00001187983 */ /* 0x000ea20000300800 */
[----:B-1----:R-:W2:Y:S01]  /*34270*/  LDL.LU R25, [R1+0xf4] ;  /* 0x0000f40001197983 */ /* 0x002ea20000300800 */
[----:B------:R-:W3:Y:S02]  /*34280*/  LDL.LU R26, [R1+0xf8] ;  /* 0x0000f800011a7983 */ /* 0x000ee40000300800 */
[----:B------:R-:W3:Y:S01]  /*34290*/  LDL.LU R27, [R1+0xfc] ;  /* 0x0000fc00011b7983 */ /* 0x000ee20000300800 */
[----:B------:R-:W1:Y:S01]  /*342a0*/  SHFL.BFLY PT, R5, R2, 0x2, 0x1f ;  /* 0x0c401f0002057f89 */ /* 0x000e6200000e0000 */
[----:B------:R-:W-:-:S07]  /*342b0*/  F2FP.PACK_AB R11, R11, R13 ;  /* 0x0000000d0b0b723e */ /* 0x000fce00000000ff */
[C---:B-----5:R-:W-:Y:S01]  /*342c0*/  HMMA.16816.F32 R20, R8.reuse, R22, R16 ;  /* 0x000000160814723c */ /* 0x060fe20000001810 */
[----:B---3--:R3:W-:Y:S01]  /*342d0*/  STL.64 [R1+0xc48], R26 ;  /* 0x000c481a01007387 */ /* 0x0087e20000100a00 */
[----:B--2---:R-:W-:Y:S01]  /*342e0*/  STL.64 [R1+0xc40], R24 ;  /* 0x000c401801007387 */ /* 0x004fe20000100a00 */
[----:B---3--:R-:W-:Y:S01]  /*342f0*/  MOV R26, R28 ;  /* 0x0000001c001a7202 */ /* 0x008fe20000000f00 */
[----:B------:R-:W-:Y:S01]  /*34300*/  IMAD.MOV.U32 R27, RZ, RZ, R29 ;  /* 0x000000ffff1b7224 */ /* 0x000fe200078e001d */
[----:B------:R-:W2:Y:S01]  /*34310*/  LDL.LU R28, [R1+0xd64] ;  /* 0x000d6400011c7983 */ /* 0x000ea20000300800 */
[----:B------:R-:W3:Y:S02]  /*34320*/  LDL.LU R29, [R1+0xd60] ;  /* 0x000d6000011d7983 */ /* 0x000ee40000300800 */
[----:B0-----:R-:W-:Y:S02]  /*34330*/  STL.64 [R1+0xc58], R6 ;  /* 0x000c580601007387 */ /* 0x001fe40000100a00 */
[----:B-1----:R0:W-:Y:S02]  /*34340*/  STL.64 [R1+0xc50], R4 ;  /* 0x000c500401007387 */ /* 0x0021e40000100a00 */
[----:B0-----:R-:W4:Y:S01]  /*34350*/  LDL.LU R4, [R1+0x100] ;  /* 0x0001000001047983 */ /* 0x001f220000300800 */
[----:B------:R-:W4:Y:S02]  /*34360*/  LDL.LU R5, [R1+0x104] ;  /* 0x0001040001057983 */ /* 0x000f240000300800 */
[----:B------:R-:W4:Y:S02]  /*34370*/  LDL.LU R6, [R1+0x108] ;  /* 0x0001080001067983 */ /* 0x000f240000300800 */
[----:B------:R-:W4:Y:S01]  /*34380*/  LDL.LU R7, [R1+0x10c] ;  /* 0x00010c0001077983 */ /* 0x000f220000300800 */
[----:B------:R-:W5:Y:S01]  /*34390*/  LDL.LU.64 R18, [R1+0xd58] ;  /* 0x000d580001127983 */ /* 0x000f620000300a00 */
[----:B------:R-:W5:Y:S04]  /*343a0*/  LDL.LU.64 R16, [R1+0xd50] ;  /* 0x000d500001107983 */ /* 0x000f680000300a00 */
[----:B------:R-:W-:Y:S02]  /*343b0*/  STL.64 [R1+0x430], R20 ;  /* 0x0004301401007387 */ /* 0x000fe40000100a00 */
[----:B------:R0:W-:Y:S02]  /*343c0*/  STL.64 [R1+0x438], R22 ;  /* 0x0004381601007387 */ /* 0x0001e40000100a00 */
[----:B0-----:R-:W5:Y:S02]  /*343d0*/  LDL.LU.64 R22, [R1+0xd48] ;  /* 0x000d480001167983 */ /* 0x001f640000300a00 */
[C---:B-----5:R-:W-:Y:S02]  /*343e0*/  HMMA.16816.F32 R20, R8.reuse, R22, R16 ;  /* 0x000000160814723c */ /* 0x060fe40000001810 */
[----:B------:R-:W5:Y:S01]  /*343f0*/  LDL.LU.64 R18, [R1+0xd40] ;  /* 0x000d400001127983 */ /* 0x000f620000300a00 */
[----:B------:R-:W5:Y:S11]  /*34400*/  LDL.LU.64 R16, [R1+0xd38] ;  /* 0x000d380001107983 */ /* 0x000f760000300a00 */
[----:B------:R-:W-:Y:S09]  /*34410*/  @!UPT UIADD3 URZ, URZ, URZ, URZ ;  /* 0x0000003f3f3ff290 */ /* 0x000ff2000fffe03f */
[----:B------:R-:W-:Y:S01]  /*34420*/  STL.64 [R1+0x470], R20 ;  /* 0x0004701401007387 */ /* 0x000fe20000100a00 */
[----:B------:R0:W-:Y:S03]  /*34430*/  STL.64 [R1+0x478], R22 ;  /* 0x0004781601007387 */ /* 0x0001e60000100a00 */
        /* <DEDUP_REMOVED lines=56> */
[----:B0-----:R-:W5:Y:S01]  /*347c0*/  LDL.LU.64 R22, [R1+0xc70] ;  /* 0x000c700001167983 */ /* 0x001f620000300a00 */
[C---:B----4-:R-:W-:Y:S08]  /*347d0*/  HMMA.16816.F32 R24, R8.reuse, R26, R4 ;  /* 0x0000001a0818723c */ /* 0x050ff00000001804 */
[C---:B-----5:R-:W-:Y:S01]  /*347e0*/  HMMA.16816.F32 R20, R8.reuse, R22, R16 ;  /* 0x000000160814723c */ /* 0x060fe20000001810 */
[----:B------:R-:W4:Y:S11]  /*347f0*/  LDL.LU.64 R18, [R1+0xc68] ;  /* 0x000c680001127983 */ /* 0x000f360000300a00 */
[----:B------:R-:W-:Y:S11]  /*34800*/  @!UPT UIADD3 URZ, URZ, URZ, URZ ;  /* 0x0000003f3f3ff290 */ /* 0x000ff6000fffe03f */
[----:B------:R-:W-:Y:S01]  /*34810*/  STL.64 [R1+0x500], R20 ;  /* 0x0005001401007387 */ /* 0x000fe20000100a00 */
[----:B------:R0:W-:Y:S03]  /*34820*/  STL.64 [R1+0x508], R22 ;  /* 0x0005081601007387 */ /* 0x0001e60000100a00 */
[----:B0-----:R-:W5:Y:S01]  /*34830*/  LDL.LU.64 R22, [R1+0xc60] ;  /* 0x000c600001167983 */ /* 0x001f620000300a00 */
[----:B------:R-:W2:Y:S02]  /*34840*/  LDL.LU R20, [R1+0x414] ;  /* 0x0004140001147983 */ /* 0x000ea40000300800 */
[----:B------:R-:W2:Y:S02]  /*34850*/  LDL.LU R17, [R1+0x410] ;  /* 0x0004100001117983 */ /* 0x000ea40000300800 */
[----:B------:R-:W2:Y:S01]  /*34860*/  LDL.LU R21, [R1+0x418] ;  /* 0x0004180001157983 */ /* 0x000ea20000300800 */
[----:B------:R-:W2:Y:S01]  /*34870*/  LDL.LU.64 R6, [R1+0xc58] ;  /* 0x000c580001067983 */ /* 0x000ea20000300a00 */
[----:B------:R-:W2:Y:S02]  /*34880*/  LDL.LU.64 R4, [R1+0xc50] ;  /* 0x000c500001047983 */ /* 0x000ea40000300a00 */
[----:B------:R-:W-:Y:S02]  /*34890*/  STL.64 [R1+0x520], R24 ;  /* 0x0005201801007387 */ /* 0x000fe40000100a00 */
[----:B------:R0:W-:Y:S02]  /*348a0*/  STL.64 [R1+0x528], R26 ;  /* 0x0005281a01007387 */ /* 0x0001e40000100a00 */
[----:B0-----:R-:W2:Y:S01]  /*348b0*/  LDL.LU.64 R26, [R1+0xc48] ;  /* 0x000c4800011a7983 */ /* 0x001ea20000300a00 */
[----:B------:R-:W2:Y:S02]  /*348c0*/  LDL.LU.64 R24, [R1+0xc40] ;  /* 0x000c400001187983 */ /* 0x000ea40000300a00 */
[----:B--2---:R-:W-:Y:S11]  /*348d0*/  HMMA.16816.F32 R24, R8, R14, R24 ;  /* 0x0000000e0818723c */ /* 0x004ff60000001818 */
[----:B------:R-:W-:Y:S11]  /*348e0*/  @!UPT UIADD3 URZ, URZ, URZ, URZ ;  /* 0x0000003f3f3ff290 */ /* 0x000ff6000fffe03f */
[----:B------:R-:W-:Y:S01]  /*348f0*/  @!UPT UIADD3 URZ, URZ, URZ, URZ ;  /* 0x0000003f3f3ff290 */ /* 0x000fe2000fffe03f */
[----:B------:R-:W-:Y:S01]  /*34900*/  STL.64 [R1+0x550], R24 ;  /* 0x0005501801007387 */ /* 0x000fe20000100a00 */
[----:B------:R0:W-:Y:S03]  /*34910*/  STL.64 [R1+0x558], R26 ;  /* 0x0005581a01007387 */ /* 0x0001e60000100a00 */
[----:B0-----:R-:W2:Y:S01]  /*34920*/  LDL.LU.64 R26, [R1+0xc38] ;  /* 0x000c3800011a7983 */ /* 0x001ea20000300a00 */
[----:B------:R-:W3:Y:S02]  /*34930*/  LDL.LU R25, [R1+0xc30] ;  /* 0x000c300001197983 */ /* 0x000ee40000300800 */
[----:B------:R-:W3:Y:S02]  /*34940*/  LDL R24, [R1+0x404] ;  /* 0x0004040001187983 */ /* 0x000ee40000100800 */
[----:B------:R-:W-:Y:S02]  /*34950*/  FADD R3, R3, R4 ;  /* 0x0000000403037221 */ /* 0x000fe40000000000 */
[----:B------:R-:W-:Y:S01]  /*34960*/  FADD R4, R12, R7 ;  /* 0x000000070c047221 */ /* 0x000fe20000000000 */
[----:B--2---:R-:W-:Y:S01]  /*34970*/  STL.64 [R1+0xc20], R26 ;  /* 0x000c201a01007387 */ /* 0x004fe20000100a00 */
[----:B---3--:R0:W-:Y:S03]  /*34980*/  STL.64 [R1+0xc18], R24 ;  /* 0x000c181801007387 */ /* 0x0081e60000100a00 */
[----:B0-----:R-:W5:Y:S01]  /*34990*/  LDL.LU R24, [R1+0xd0] ;  /* 0x0000d00001187983 */ /* 0x001f620000300800 */
[----:B------:R-:W5:Y:S02]  /*349a0*/  LDL.LU R25, [R1+0xd4] ;  /* 0x0000d40001197983 */ /* 0x000f640000300800 */
[----:B------:R-:W5:Y:S02]  /*349b0*/  LDL.LU R26, [R1+0xd8] ;  /* 0x0000d800011a7983 */ /* 0x000f640000300800 */
[----:B------:R-:W5:Y:S01]  /*349c0*/  LDL.LU R27, [R1+0xdc] ;  /* 0x0000dc00011b7983 */ /* 0x000f620000300800 */
[----:B------:R-:W4:Y:S01]  /*349d0*/  LDL.LU R12, [R1+0xe0] ;  /* 0x0000e000010c7983 */ /* 0x000f220000300800 */
[----:B------:R-:W4:Y:S02]  /*349e0*/  LDL.LU R13, [R1+0xe4] ;  /* 0x0000e400010d7983 */ /* 0x000f240000300800 */
[----:B------:R-:W4:Y:S02]  /*349f0*/  LDL.LU R14, [R1+0xe8] ;  /* 0x0000e800010e7983 */ /* 0x000f240000300800 */
[----:B------:R-:W4:Y:S02]  /*34a00*/  LDL.LU R15, [R1+0xec] ;  /* 0x0000ec00010f7983 */ /* 0x000f240000300800 */
[----:B------:R-:W-:-:S02]  /*34a10*/  FADD R2, R2, R5 ;  /* 0x0000000502027221 */ /* 0x000fc40000000000 */
[----:B------:R-:W-:Y:S01]  /*34a20*/  FADD R0, R0, R6 ;  /* 0x0000000600007221 */ /* 0x000fe20000000000 */
[----:B------:R-:W-:Y:S04]  /*34a30*/  SHFL.BFLY PT, R5, R3, 0x1, 0x1f ;  /* 0x0c201f0003057f89 */ /* 0x000fe800000e0000 */
[----:B------:R-:W-:Y:S04]  /*34a40*/  SHFL.BFLY PT, R6, R2, 0x1, 0x1f ;  /* 0x0c201f0002067f89 */ /* 0x000fe800000e0000 */
[----:B------:R-:W0:Y:S01]  /*34a50*/  SHFL.BFLY PT, R7, R0, 0x1, 0x1f ;  /* 0x0c201f0000077f89 */ /* 0x000e2200000e0000 */
[C---:B----4-:R-:W-:Y:S08]  /*34a60*/  HMMA.16816.F32 R12, R8.reuse, R18, R12 ;  /* 0x00000012080c723c */ /* 0x050ff0000000180c */
[----:B-----5:R-:W-:Y:S01]  /*34a70*/  HMMA.16816.F32 R24, R8, R22, R24 ;  /* 0x000000160818723c */ /* 0x020fe20000001818 */
[----:B------:R-:W2:Y:S11]  /*34a80*/  LDL.LU R19, [R1+0x41c] ;  /* 0x00041c0001137983 */ /* 0x000eb60000300800 */
[----:B------:R-:W-:Y:S03]  /*34a90*/  @!UPT UIADD3 URZ, URZ, URZ, URZ ;  /* 0x0000003f3f3ff290 */ /* 0x000fe6000fffe03f */
[----:B------:R-:W-:Y:S01]  /*34aa0*/  STL.64 [R1+0x510], R12 ;  /* 0x0005100c01007387 */ /* 0x000fe20000100a00 */
[----:B------:R-:W-:Y:S02]  /*34ab0*/  STL.64 [R1+0x518], R14 ;  /* 0x0005180e01007387 */ /* 0x000fe40000100a00 */
[----:B0-----:R0:W-:Y:S02]  /*34ac0*/  STL.64 [R1+0xc10], R6 ;  /* 0x000c100601007387 */ /* 0x0011e40000100a00 */
[----:B------:R-:W1:Y:S01]  /*34ad0*/  SHFL.BFLY PT, R12, R4, 0x1, 0x1f ;  /* 0x0c201f00040c7f89 */ /* 0x000e6200000e0000 */
[----:B------:R3:W-:Y:S01]  /*34ae0*/  STL.64 [R1+0xc08], R4 ;  /* 0x000c080401007387 */ /* 0x0007e20000100a00 */
[----:B0-----:R-:W-:-:S03]  /*34af0*/  MOV R6, R29 ;  /* 0x0000001d00067202 */ /* 0x001fc60000000f00 */
[----:B---3--:R-:W3:Y:S01]  /*34b00*/  LDL.LU R4, [R1+0xc0] ;  /* 0x0000c00001047983 */ /* 0x008ee20000300800 */
[----:B------:R-:W3:Y:S02]  /*34b10*/  LDL.LU R5, [R1+0xc4] ;  /* 0x0000c40001057983 */ /* 0x000ee40000300800 */
[----:B------:R-:W4:Y:S02]  /*34b20*/  LDL.LU R29, [R1+0xc2c] ;  /* 0x000c2c00011d7983 */ /* 0x000f240000300800 */
[----:B------:R-:W-:Y:S02]  /*34b30*/  IMAD.MOV.U32 R7, RZ, RZ, R28 ;  /* 0x000000ffff077224 */ /* 0x000fe400078e001c */
[----:B------:R-:W5:Y:S01]  /*34b40*/  LDL.LU R28, [R1+0xc28] ;  /* 0x000c2800011c7983 */ /* 0x000f620000300800 */
[----:B------:R-:W-:Y:S02]  /*34b50*/  STL.64 [R1+0x540], R24 ;  /* 0x0005401801007387 */ /* 0x000fe40000100a00 */
[----:B------:R0:W-:Y:S02]  /*34b60*/  STL.64 [R1+0x548], R26 ;  /* 0x0005481a01007387 */ /* 0x0001e40000100a00 */
[----:B0-----:R-:W3:Y:S01]  /*34b70*/  LDL.LU.64 R26, [R1+0xc20] ;  /* 0x000c2000011a7983 */ /* 0x001ee20000300a00 */
[----:B------:R-:W2:Y:S02]  /*34b80*/  LDL.LU.64 R24, [R1+0xc18] ;  /* 0x000c180001187983 */ /* 0x000ea40000300a00 */
[----:B------:R-:W2:Y:S02]  /*34b90*/  LDL.LU R22, [R1+0x40c] ;  /* 0x00040c0001167983 */ /* 0x000ea40000300800 */
[----:B------:R-:W2:Y:S01]  /*34ba0*/  LDL.LU R23, [R1+0x420] ;  /* 0x0004200001177983 */ /* 0x000ea20000300800 */
[----:B------:R-:W2:Y:S01]  /*34bb0*/  LDL.LU R18, [R1+0x7dc] ;  /* 0x0007dc0001127983 */ /* 0x000ea20000300800 */
[----:B------:R-:W2:Y:S02]  /*34bc0*/  LDL.LU R16, [R1+0x7e0] ;  /* 0x0007e00001107983 */ /* 0x000ea40000300800 */
[----:B------:R-:W2:Y:S02]  /*34bd0*/  LDL.LU R15, [R1+0x7e4] ;  /* 0x0007e400010f7983 */ /* 0x000ea40000300800 */
[----:B------:R-:W2:Y:S01]  /*34be0*/  LDL.LU R14, [R1+0x7d8] ;  /* 0x0007d800010e7983 */ /* 0x000ea20000300800 */
[----:B---3--:R-:W-:Y:S01]  /*34bf0*/  HMMA.16816.F32 R8, R8, R26, R4 ;  /* 0x0000001a0808723c */ /* 0x008fe20000001804 */
[----:B------:R-:W3:Y:S01]  /*34c00*/  LDL.LU.64 R6, [R1+0xc10] ;  /* 0x000c100001067983 */ /* 0x000ee20000300a00 */
[----:B------:R-:W4:Y:S03]  /*34c10*/  LDL.LU.64 R4, [R1+0xc08] ;  /* 0x000c080001047983 */ /* 0x000f260000300a00 */
[----:B------:R-:W0:Y:S01]  /*34c20*/  S2R R27, SR_CTAID.X ;  /* 0x00000000001b7919 */ /* 0x000e220000002500 */
[----:B------:R-:W-:-:S05]  /*34c30*/  MOV R13, 0x80 ;  /* 0x00000080000d7802 */ /* 0x000fca0000000f00 */
[C---:B--2---:R-:W-:Y:S02]  /*34c40*/  IMAD R22, R13.reuse, c[0x0][0x1b4], R22 ;  /* 0x00006d000d167a24 */ /* 0x044fe400078e0216 */
[----:B------:R-:W-:Y:S01]  /*34c50*/  IMAD R23, R13, c[0x0][0x1a4], R23 ;  /* 0x000069000d177a24 */ /* 0x000fe200078e0217 */
[----:B------:R-:W-:-:S04]  /*34c60*/  UIADD3 UR4, UP0, UR4, 0x80, URZ ;  /* 0x0000008004047890 */ /* 0x000fc8000ff1e03f */
[----:B------:R-:W-:-:S05]  /*34c70*/  UIADD3.X UR5, URZ, UR5, URZ, UP0, !UPT ;  /* 0x000000053f057290 */ /* 0x000fca00087fe43f */
[----:B------:R2:W-:Y:S01]  /*34c80*/  STL.64 [R1+0x570], R8 ;  /* 0x0005700801007387 */ /* 0x0005e20000100a00 */
[----:B------:R1:W-:Y:S02]  /*34c90*/  STL.64 [R1+0x578], R10 ;  /* 0x0005780a01007387 */ /* 0x0003e40000100a00 */
[----:B------:R1:W-:Y:S02]  /*34ca0*/  STL [R1+0x40c], R22 ;  /* 0x00040c1601007387 */ /* 0x0003e40000100800 */
[----:B------:R1:W-:Y:S02]  /*34cb0*/  STL [R1+0x420], R23 ;  /* 0x0004201701007387 */ /* 0x0003e40000100800 */
[----:B0-----:R-:W-:-:S05]  /*34cc0*/  IMAD.SHL.U32 R27, R27, 0x100, RZ ;  /* 0x000001001b1b7824 */ /* 0x001fca00078e00ff */
[----:B------:R-:W-:Y:S02]  /*34cd0*/  IADD3 R27, R27, 0x100, RZ ;  /* 0x000001001b1b7810 */ /* 0x000fe40007ffe0ff */
[----:B--2---:R-:W-:Y:S02]  /*34ce0*/  MOV R8, UR5 ;  /* 0x0000000500087c02 */ /* 0x004fe40008000f00 */
[----:B------:R-:W-:-:S04]  /*34cf0*/  ISETP.LE.U32.AND P0, PT, R27, UR4, PT ;  /* 0x000000041b007c0c */ /* 0x000fc8000bf03070 */
[----:B------:R-:W-:Y:S01]  /*34d00*/  ISETP.GE.U32.AND.EX P0, PT, R8, RZ, PT, P0 ;  /* 0x000000ff0800720c */ /* 0x000fe20003f06100 */
[----:B---3--:R-:W-:Y:S02]  /*34d10*/  FADD R2, R2, R6 ;  /* 0x0000000602027221 */ /* 0x008fe40000000000 */
[----:B----4-:R-:W-:Y:S02]  /*34d20*/  FADD R3, R3, R5 ;  /* 0x0000000503037221 */ /* 0x010fe40000000000 */
[----:B------:R-:W-:Y:S02]  /*34d30*/  FADD R0, R0, R7 ;  /* 0x0000000700007221 */ /* 0x000fe40000000000 */
[----:B-1----:R-:W-:Y:S02]  /*34d40*/  FADD R4, R4, R12 ;  /* 0x0000000c04047221 */ /* 0x002fe40000000000 */
[----:B------:R-:W-:Y:S02]  /*34d50*/  FFMA R16, R20, R16, R2 ;  /* 0x0000001014107223 */ /* 0x000fe40000000002 */
[----:B------:R-:W-:-:S02]  /*34d60*/  FFMA R18, R19, R18, R3 ;  /* 0x0000001213127223 */ /* 0x000fc40000000003 */
[----:B------:R-:W-:Y:S02]  /*34d70*/  FFMA R15, R17, R15, R0 ;  /* 0x0000000f110f7223 */ /* 0x000fe40000000000 */
[----:B------:R-:W-:Y:S01]  /*34d80*/  FFMA R14, R21, R14, R4 ;  /* 0x0000000e150e7223 */ /* 0x000fe20000000004 */
[----:B------:R0:W-:Y:S01]  /*34d90*/  STL [R1+0x7dc], R18 ;  /* 0x0007dc1201007387 */ /* 0x0001e20000100800 */
[----:B------:R0:W-:Y:S02]  /*34da0*/  STL [R1+0x7e0], R16 ;  /* 0x0007e01001007387 */ /* 0x0001e40000100800 */
[----:B-----5:R0:W-:Y:S02]  /*34db0*/  STL [R1+0x688], R28 ;  /* 0x0006881c01007387 */ /* 0x0201e40000100800 */
[----:B------:R0:W-:Y:S01]  /*34dc0*/  STL [R1+0x7e4], R15 ;  /* 0x0007e40f01007387 */ /* 0x0001e20000100800 */
[----:B------:R0:W-:Y:S01]  /*34dd0*/  STL [R1+0x7d8], R14 ;  /* 0x0007d80e01007387 */ /* 0x0001e20000100800 */
[----:B------:R0:W-:Y:S02]  /*34de0*/  STL [R1+0x668], R29 ;  /* 0x0006681d01007387 */ /* 0x0001e40000100800 */
[----:B------:R0:W-:Y:S02]  /*34df0*/  STL [R1+0x798], R25 ;  /* 0x0007981901007387 */ /* 0x0001e40000100800 */
[----:B------:R0:W-:Y:S01]  /*34e00*/  STL [R1+0x7cc], R24 ;  /* 0x0007cc1801007387 */ /* 0x0001e20000100800 */
[----:B------:R-:W-:Y:S01]  /*34e10*/  @P0 CALL.REL.NOINC `(.L_x_1) ;  /* 0x0000001000000944 */ /* 0x000fe20003c00000 */
[----:B------:R-:W-:Y:S05]  /*34e20*/  BRA `(.L_x_2) ;  /* 0xfffd42c000007947 */ /* 0x000fea000383ffff */
.L_x_1:
[----:B------:R-:W-:Y:S01]  /*34e30*/  IMAD.MOV.U32 R2, RZ, RZ, R24 ;  /* 0x000000ffff027224 */ /* 0x000fe200078e0018 */
[----:B------:R-:W-:-:S04]  /*34e40*/  MOV R0, R25 ;  /* 0x0000001900007202 */ /* 0x000fc80000000f00 */
[----:B------:R1:W-:Y:S04]  /*34e50*/  STL [R1+0x324], R2 ;  /* 0x0003240201007387 */ /* 0x0003e80000100800 */
[----:B------:R1:W-:Y:S04]  /*34e60*/  STL [R1+0x31c], R29 ;  /* 0x00031c1d01007387 */ /* 0x0003e80000100800 */
[----:B------:R1:W-:Y:S04]  /*34e70*/  STL [R1+0x320], R0 ;  /* 0x0003200001007387 */ /* 0x0003e80000100800 */
[----:B------:R1:W-:Y:S02]  /*34e80*/  STL [R1+0x318], R28 ;  /* 0x0003181c01007387 */ /* 0x0003e40000100800 */
.L_x_0:
[----:B-12---:R-:W1:Y:S04]  /*34e90*/  S2R R0, SR_TID.X ;  /* 0x0000000000007919 */ /* 0x006e680000002100 */
[----:B------:R-:W2:Y:S04]  /*34ea0*/  S2R R26, SR_TID.X ;  /* 0x00000000001a7919 */ /* 0x000ea80000002100 */
[----:B------:R-:W-:Y:S01]  /*34eb0*/  BAR.SYNC.DEFER_BLOCKING 0x0 ;  /* 0x0000000000007b1d */ /* 0x000fe20000010000 */
[----:B-1----:R-:W-:-:S02]  /*34ec0*/  LOP3.LUT R2, R0, 0x1c, RZ, 0xc0, !PT ;  /* 0x0000001c00027812 */ /* 0x002fc400078ec0ff */
[----:B------:R-:W-:-:S05]  /*34ed0*/  LOP3.LUT R0, R0, 0xe0, RZ, 0xc0, !PT ;  /* 0x000000e000007812 */ /* 0x000fca00078ec0ff */
[----:B------:R-:W-:Y:S02]  /*34ee0*/  IMAD R0, R0, 0x2, R2 ;  /* 0x0000000200007824 */ /* 0x000fe400078e0202 */
[----:B------:R-:W3:Y:S04]  /*34ef0*/  LDL.LU R2, [R1+0x620] ;  /* 0x0006200001027983 */ /* 0x000ee80000300800 */
[----:B------:R-:W4:Y:S04]  /*34f00*/  LDL.LU R0, [R1+0x624] ;  /* 0x0006240001007983 */ /* 0x000f280000300800 */
[----:B---3--:R1:W-:Y:S04]  /*34f10*/  STL [R1+0x1b4], R2 ;  /* 0x0001b40201007387 */ /* 0x0083e80000100800 */
[----:B-1----:R-:W3:Y:S04]  /*34f20*/  LDL.LU R2, [R1+0x628] ;  /* 0x0006280001027983 */ /* 0x002ee80000300800 */
[----:B----4-:R1:W-:Y:S04]  /*34f30*/  STL [R1+0x1ac], R0 ;  /* 0x0001ac0001007387 */ /* 0x0103e80000100800 */
[----:B-1----:R-:W4:Y:S04]  /*34f40*/  LDL.LU R0, [R1+0x62c] ;  /* 0x00062c0001007983 */ /* 0x002f280000300800 */
        /* <DEDUP_REMOVED lines=117> */
[----:B0-----:R-:W3:Y:S04]  /*356a0*/  LDL.LU R28, [R1+0x488] ;  /* 0x00048800011c7983 */ /* 0x001ee80000300800 */
[----:B----4-:R0:W-:Y:S04]  /*356b0*/  STL [R1+0xd4], R0 ;  /* 0x0000d40001007387 */ /* 0x0101e80000100800 */
[----:B-1----:R-:W4:Y:S04]  /*356c0*/  LDL.LU R2, [R1+0x48c] ;  /* 0x00048c0001027983 */ /* 0x002f280000300800 */
[----:B0-----:R-:W5:Y:S04]  /*356d0*/  LDL.LU R0, [R1+0x430] ;  /* 0x0004300001007983 */ /* 0x001f680000300800 */
[----:B----4-:R0:W-:Y:S04]  /*356e0*/  STL [R1+0xb8], R2 ;  /* 0x0000b80201007387 */ /* 0x0101e80000100800 */
[----:B0-----:R-:W4:Y:S04]  /*356f0*/  LDL.LU R2, [R1+0x434] ;  /* 0x0004340001027983 */ /* 0x001f280000300800 */
[----:B-----5:R0:W-:Y:S04]  /*35700*/  STL [R1+0xb4], R0 ;  /* 0x0000b40001007387 */ /* 0x0201e80000100800 */
        /* <DEDUP_REMOVED lines=37> */
[----:B----4-:R-:W-:Y:S04]  /*35960*/  STL [R1+0x64], R2 ;  /* 0x0000640201007387 */ /* 0x010fe80000100800 */
[----:B------:R-:W4:Y:S04]  /*35970*/  LDL.LU R24, [R1+0x494] ;  /* 0x0004940001187983 */ /* 0x000f280000300800 */
[----:B-----5:R0:W-:Y:S04]  /*35980*/  STL [R1+0x68], R0 ;  /* 0x0000680001007387 */ /* 0x0201e80000100800 */
[----:B----4-:R-:W-:Y:S04]  /*35990*/  STL [R1+0xfa4], R24 ;  /* 0x000fa41801007387 */ /* 0x010fe80000100800 */
[----:B------:R-:W4:Y:S04]  /*359a0*/  LDL.LU R23, [R1+0x498] ;  /* 0x0004980001177983 */ /* 0x000f280000300800 */
        /* <DEDUP_REMOVED lines=16> */
[----:B------:R-:W5:Y:S04]  /*35ab0*/  LDL.LU R14, [R1+0x4bc] ;  /* 0x0004bc00010e7983 */ /* 0x000f680000300800 */
[----:B------:R-:W2:Y:S04]  /*35ac0*/  LDL.LU R13, [R1+0x4d0] ;  /* 0x0004d000010d7983 */ /* 0x000ea80000300800 */
[----:B--2---:R-:W-:Y:S04]  /*35ad0*/  STL [R1+0xfb8], R13 ;  /* 0x000fb80d01007387 */ /* 0x004fe80000100800 */
[----:B------:R-:W2:Y:S04]  /*35ae0*/  LDL.LU R12, [R1+0x4d4] ;  /* 0x0004d400010c7983 */ /* 0x000ea80000300800 */
[----:B--2---:R-:W-:Y:S04]  /*35af0*/  STL [R1+0xfbc], R12 ;  /* 0x000fbc0c01007387 */ /* 0x004fe80000100800 */
[----:B------:R-:W2:Y:S04]  /*35b00*/  LDL.LU R11, [R1+0x4d8] ;  /* 0x0004d800010b7983 */ /* 0x000ea80000300800 */
[----:B------:R-:W2:Y:S04]  /*35b10*/  LDL.LU R10, [R1+0x4dc] ;  /* 0x0004dc00010a7983 */ /* 0x000ea80000300800 */
        /* <DEDUP_REMOVED lines=10> */
[----:B0-----:R-:W2:Y:S04]  /*35bc0*/  LDL.LU R0, [R1+0x508] ;  /* 0x0005080001007983 */ /* 0x001ea80000300800 */
[----:B------:R-:W2:Y:S04]  /*35bd0*/  LDL.LU R2, [R1+0x50c] ;  /* 0x00050c0001027983 */ /* 0x000ea80000300800 */
[----:B------:R-:W3:Y:S04]  /*35be0*/  LDL.LU R3, [R1+0x520] ;  /* 0x0005200001037983 */ /* 0x000ee80000300800 */
[----:B--2---:R0:W-:Y:S04]  /*35bf0*/  STL [R1], R2 ;  /* 0x0000000201007387 */ /* 0x0041e80000100800 */
[----:B0-----:R-:W2:Y:S04]  /*35c00*/  LDL.LU R2, [R1+0x524] ;  /* 0x0005240001027983 */ /* 0x001ea80000300800 */
[----:B---3--:R0:W-:Y:S04]  /*35c10*/  STL [R1+0x4], R3 ;  /* 0x0000040301007387 */ /* 0x0081e80000100800 */
[----:B0-----:R-:W3:Y:S04]  /*35c20*/  LDL.LU R3, [R1+0x528] ;  /* 0x0005280001037983 */ /* 0x001ee80000300800 */
[----:B--2---:R0:W-:Y:S04]  /*35c30*/  STL [R1+0x8], R2 ;  /* 0x0000080201007387 */ /* 0x0041e80000100800 */
        /* <DEDUP_REMOVED lines=18> */
[----:B------:R-:W3:Y:S04]  /*35d60*/  LDL.LU R24, [R1+0x540] ;  /* 0x0005400001187983 */ /* 0x000ee80000300800 */
[----:B--2---:R1:W-:Y:S04]  /*35d70*/  STL [R1+0x30], R2 ;  /* 0x0000300201007387 */ /* 0x0043e80000100800 */
[----:B---3--:R-:W-:Y:S04]  /*35d80*/  STL [R1+0xfd0], R24 ;  /* 0x000fd01801007387 */ /* 0x008fe80000100800 */
[----:B------:R-:W2:Y:S04]  /*35d90*/  LDL.LU R21, [R1+0x544] ;  /* 0x0005440001157983 */ /* 0x000ea80000300800 */
[----:B------:R-:W0:Y:S04]  /*35da0*/  S2R R5, SR_TID.X ;  /* 0x0000000000057919 */ /* 0x000e280000002100 */
[----:B--2---:R-:W-:Y:S04]  /*35db0*/  STL [R1+0xfd4], R21 ;  /* 0x000fd41501007387 */ /* 0x004fe80000100800 */
[----:B------:R-:W2:Y:S04]  /*35dc0*/  LDL.LU R23, [R1+0x548] ;  /* 0x0005480001177983 */ /* 0x000ea80000300800 */
[----:B------:R-:W3:Y:S04]  /*35dd0*/  LDL.LU R22, [R1+0x54c] ;  /* 0x00054c0001167983 */ /* 0x000ee80000300800 */
[----:B------:R-:W2:Y:S01]  /*35de0*/  LDL.LU R25, [R1+0x7d8] ;  /* 0x0007d80001197983 */ /* 0x000ea20000300800 */
[----:B0-----:R-:W-:-:S03]  /*35df0*/  SHF.L.U32 R3, R5, 0x9, RZ ;  /* 0x0000000905037819 */ /* 0x001fc600000006ff */
[----:B------:R-:W2:Y:S04]  /*35e00*/  LDL.LU R20, [R1+0x570] ;  /* 0x0005700001147983 */ /* 0x000ea80000300800 */
[----:B--2---:R0:W-:Y:S04]  /*35e10*/  STL [R1+0xfd8], R20 ;  /* 0x000fd81401007387 */ /* 0x0041e80000100800 */
[----:B------:R-:W2:Y:S01]  /*35e20*/  LDL.LU R17, [R1+0x574] ;  /* 0x0005740001117983 */ /* 0x000ea20000300800 */
[----:B------:R-:W-:Y:S02]  /*35e30*/  LOP3.LUT R27, R26, 0x3, RZ, 0xc0, !PT ;  /* 0x000000031a1b7812 */ /* 0x000fe400078ec0ff */
[----:B------:R-:W-:-:S05]  /*35e40*/  LOP3.LUT R3, R3, 0x3000, RZ, 0xc0, !PT ;  /* 0x0000300003037812 */ /* 0x000fca00078ec0ff */
[----:B------:R-:W-:Y:S01]  /*35e50*/  IMAD R13, R27, 0x20, R3 ;  /* 0x000000201b0d7824 */ /* 0x000fe200078e0203 */
[C---:B------:R-:W-:Y:S01]  /*35e60*/  FSETP.GEU.AND P1, PT, R25.reuse, 1.175494350822287508e-38, PT ;  /* 0x008000001900780b */ /* 0x040fe20003f2e000 */
[----:B-1----:R-:W-:-:S05]  /*35e70*/  FMUL R2, R25, 8388608 ;  /* 0x4b00000019027820 */ /* 0x002fca0000400000 */
[----:B------:R-:W-:Y:S02]  /*35e80*/  FSEL R4, R2, R25, !P1 ;  /* 0x0000001902047208 */ /* 0x000fe40004800000 */
[----:B------:R-:W-:Y:S01]  /*35e90*/  MOV R16, R28 ;  /* 0x0000001c00107202 */ /* 0x000fe20000000f00 */
[----:B--2---:R-:W-:Y:S04]  /*35ea0*/  STL [R1+0xfdc], R17 ;  /* 0x000fdc1101007387 */ /* 0x004fe80000100800 */
[----:B------:R-:W2:Y:S04]  /*35eb0*/  LDL.LU R19, [R1+0x578] ;  /* 0x0005780001137983 */ /* 0x000ea80000300800 */
[----:B------:R-:W2:Y:S04]  /*35ec0*/  LDL.LU R26, [R1+0x7dc] ;  /* 0x0007dc00011a7983 */ /* 0x000ea80000300800 */
[----:B------:R-:W3:Y:S04]  /*35ed0*/  LDL.LU R18, [R1+0x57c] ;  /* 0x00057c0001127983 */ /* 0x000ee80000300800 */
[----:B------:R-:W-:Y:S04]  /*35ee0*/  STL [R1+0xf6c], R25 ;  /* 0x000f6c1901007387 */ /* 0x000fe80000100800 */
[----:B------:R-:W3:Y:S01]  /*35ef0*/  LDL.LU R27, [R1+0x7e0] ;  /* 0x0007e000011b7983 */ /* 0x000ee20000300800 */
[----:B------:R-:W-:-:S03]  /*35f00*/  IADD3 R3, R4, -0x3f3504f3, RZ ;  /* 0xc0cafb0d04037810 */ /* 0x000fc60007ffe0ff */
[----:B------:R1:W-:Y:S04]  /*35f10*/  STL [R1+0x60], R4 ;  /* 0x0000600401007387 */ /* 0x0003e80000100800 */
[----:B------:R-:W4:Y:S04]  /*35f20*/  LDL.LU R28, [R1+0x7e4] ;  /* 0x0007e400011c7983 */ /* 0x000f280000300800 */
[----:B0-----:R-:W0:Y:S01]  /*35f30*/  S2R R20, SR_TID.X ;  /* 0x0000000000147919 */ /* 0x001e220000002100 */
[----:B-1----:R-:W-:-:S03]  /*35f40*/  LOP3.LUT R4, R3, 0xff800000, RZ, 0xc0, !PT ;  /* 0xff80000003047812 */ /* 0x002fc600078ec0ff */
[----:B------:R-:W1:Y:S01]  /*35f50*/  S2R R9, SR_CTAID.Y ;  /* 0x0000000000097919 */ /* 0x000e620000002600 */
[----:B------:R-:W0:Y:S02]  /*35f60*/  I2F R21, R4 ;  /* 0x0000000400157306 */ /* 0x000e240000201400 */
[C---:B0-----:R-:W-:Y:S02]  /*35f70*/  SHF.L.U32 R25, R20.reuse, 0x3, RZ ;  /* 0x0000000314197819 */ /* 0x041fe400000006ff */
[----:B------:R-:W-:Y:S01]  /*35f80*/  SHF.R.U32.HI R17, RZ, 0x1, R20 ;  /* 0x00000001ff117819 */ /* 0x000fe20000011614 */
[----:B------:R-:W-:Y:S02]  /*35f90*/  IMAD.SHL.U32 R24, R20, 0x800, RZ ;  /* 0x0000080014187824 */ /* 0x000fe400078e00ff */
[----:B-1----:R-:W-:-:S03]  /*35fa0*/  IMAD R9, R9, c[0x0][0x1c0], RZ ;  /* 0x0000700009097a24 */ /* 0x002fc600078e02ff */
[----:B------:R-:W-:Y:S01]  /*35fb0*/  LOP3.LUT R24, R24, 0x3000, RZ, 0xc0, !PT ;  /* 0x0000300018187812 */ /* 0x000fe200078ec0ff */
[C---:B--2---:R-:W-:Y:S01]  /*35fc0*/  FMUL R2, R26.reuse, 8388608 ;  /* 0x4b0000001a027820 */ /* 0x044fe20000400000 */
[----:B------:R-:W-:-:S04]  /*35fd0*/  FSETP.GEU.AND P2, PT, R26, 1.175494350822287508e-38, PT ;  /* 0x008000001a00780b */ /* 0x000fc80003f4e000 */
[----:B------:R-:W-:-:S04]  /*35fe0*/  FSEL R8, R2, R26, !P2 ;  /* 0x0000001a02087208 */ /* 0x000fc80005000000 */
[----:B------:R-:W-:Y:S01]  /*35ff0*/  IADD3 R3, R8, -0x3f3504f3, RZ ;  /* 0xc0cafb0d08037810 */ /* 0x000fe20007ffe0ff */
[C---:B---3--:R-:W-:Y:S01]  /*36000*/  FMUL R2, R27.reuse, 8388608 ;  /* 0x4b0000001b027820 */ /* 0x048fe20000400000 */
[----:B------:R-:W-:Y:S01]  /*36010*/  FSETP.GEU.AND P3, PT, R27, 1.175494350822287508e-38, PT ;  /* 0x008000001b00780b */ /* 0x000fe20003f6e000 */
[----:B------:R-:W-:Y:S01]  /*36020*/  STL [R1+0xfe0], R26 ;  /* 0x000fe01a01007387 */ /* 0x000fe20000100800 */
[----:B------:R-:W-:Y:S02]  /*36030*/  LOP3.LUT R3, R3, 0xff800000, RZ, 0xc0, !PT ;  /* 0xff80000003037812 */ /* 0x000fe400078ec0ff */
[----:B------:R-:W-:Y:S01]  /*36040*/  FSEL R2, R2, R27, !P3 ;  /* 0x0000001b02027208 */ /* 0x000fe20005800000 */
[----:B------:R-:W-:Y:S01]  /*36050*/  STL [R1+0x5c], R8 ;  /* 0x00005c0801007387 */ /* 0x000fe20000100800 */
[----:B------:R0:W1:Y:S03]  /*36060*/  I2F R12, R3 ;  /* 0x00000003000c7306 */ /* 0x0000660000201400 */
[----:B------:R-:W-:Y:S04]  /*36070*/  STL [R1+0x1b8], R4 ;  /* 0x0001b80401007387 */ /* 0x000fe80000100800 */
[----:B------:R-:W-:Y:S04]  /*36080*/  STL [R1+0x58], R2 ;  /* 0x0000580201007387 */ /* 0x000fe80000100800 */
[----:B------:R0:W-:Y:S04]  /*36090*/  STL [R1+0x1bc], R3 ;  /* 0x0001bc0301007387 */ /* 0x0001e80000100800 */
[----:B0-----:R-:W0:Y:S01]  /*360a0*/  S2R R3, SR_CTAID.X ;  /* 0x0000000000037919 */ /* 0x001e220000002500 */
[----:B----4-:R-:W-:Y:S01]  /*360b0*/  FMUL R29, R28, 8388608 ;  /* 0x4b0000001c1d7820 */ /* 0x010fe20000400000 */
[----:B------:R-:W-:-:S02]  /*360c0*/  LOP3.LUT R8, R5, 0xe0, RZ, 0xc0, !PT ;  /* 0x000000e005087812 */ /* 0x000fc400078ec0ff */
[----:B------:R-:W-:Y:S02]  /*360d0*/  LOP3.LUT R26, R5, 0x1c, RZ, 0xc0, !PT ;  /* 0x0000001c051a7812 */ /* 0x000fe400078ec0ff */
[----:B------:R-:W-:Y:S02]  /*360e0*/  FSETP.GEU.AND P4, PT, R28, 1.175494350822287508e-38, PT ;  /* 0x008000001c00780b */ /* 0x000fe40003f8e000 */
[----:B------:R-:W-:Y:S02]  /*360f0*/  IADD3 R2, R2, -0x3f3504f3, RZ ;  /* 0xc0cafb0d02027810 */ /* 0x000fe40007ffe0ff */
[----:B------:R-:W-:Y:S02]  /*36100*/  LEA R26, R8, R26, 0x1 ;  /* 0x0000001a081a7211 */ /* 0x000fe400078e08ff */
[----:B------:R-:W-:Y:S02]  /*36110*/  FSEL R29, R29, R28, !P4 ;  /* 0x0000001c1d1d7208 */ /* 0x000fe40006000000 */
[----:B------:R-:W-:Y:S01]  /*36120*/  LOP3.LUT R8, R2, 0xff800000, RZ, 0xc0, !PT ;  /* 0xff80000002087812 */ /* 0x000fe200078ec0ff */
[----:B------:R-:W-:Y:S01]  /*36130*/  IMAD.SHL.U32 R4, R20, 0x4, RZ ;  /* 0x0000000414047824 */ /* 0x000fe200078e00ff */
[----:B------:R-:W-:-:S03]  /*36140*/  IADD3 R2, R29, -0x3f3504f3, RZ ;  /* 0xc0cafb0d1d027810 */ /* 0x000fc60007ffe0ff */
[----:B------:R-:W-:Y:S04]  /*36150*/  STL [R1+0x1c0], R8 ;  /* 0x0001c00801007387 */ /* 0x000fe80000100800 */
[----:B------:R2:W-:Y:S01]  /*36160*/  STL [R1+0xee4], R29 ;  /* 0x000ee41d01007387 */ /* 0x0005e20000100800 */
[----:B0-----:R-:W-:Y:S01]  /*36170*/  PRMT R5, R5, 0x6540, R3 ;  /* 0x0000654005057816 */ /* 0x001fe20000000003 */
[----:B------:R-:W-:Y:S01]  /*36180*/  IMAD.SHL.U32 R3, R26, 0x4, RZ ;  /* 0x000000041a037824 */ /* 0x000fe200078e00ff */
[----:B------:R-:W-:Y:S02]  /*36190*/  LOP3.LUT R26, R25, 0x38, RZ, 0xc0, !PT ;  /* 0x00000038191a7812 */ /* 0x000fe400078ec0ff */
[----:B------:R-:W-:Y:S01]  /*361a0*/  LOP3.LUT R25, R17, 0x4, RZ, 0xc0, !PT ;  /* 0x0000000411197812 */ /* 0x000fe200078ec0ff */
[----:B------:R-:W-:Y:S01]  /*361b0*/  IMAD R5, R5, c[0x0][0x1c4], RZ ;  /* 0x0000710005057a24 */ /* 0x000fe200078e02ff */
[----:B--2---:R-:W-:-:S02]  /*361c0*/  LOP3.LUT R29, R4, 0x3c0, RZ, 0xc0, !PT ;  /* 0x000003c0041d7812 */ /* 0x004fc400078ec0ff */
[----:B------:R-:W-:Y:S01]  /*361d0*/  LOP3.LUT R4, R2, 0xff800000, RZ, 0xc0, !PT ;  /* 0xff80000002047812 */ /* 0x000fe200078ec0ff */
[----:B------:R-:W0:Y:S01]  /*361e0*/  I2F R8, R8 ;  /* 0x0000000800087306 */ /* 0x000e220000201400 */
[----:B------:R-:W-:Y:S01]  /*361f0*/  LOP3.LUT R3, R13, R3, RZ, 0x3c, !PT ;  /* 0x000000030d037212 */ /* 0x000fe200078e3cff */
[----:B------:R-:W-:Y:S01]  /*36200*/  IMAD.SHL.U32 R2, R5, 0x2, RZ ;  /* 0x0000000205027824 */ /* 0x000fe200078e00ff */
[----:B------:R-:W-:Y:S02]  /*36210*/  SHF.L.U32 R17, R9, 0x1, RZ ;  /* 0x0000000109117819 */ /* 0x000fe400000006ff */
[----:B------:R-:W-:-:S03]  /*36220*/  LOP3.LUT R20, R20, 0xff, RZ, 0xc0, !PT ;  /* 0x000000ff14147812 */ /* 0x000fc600078ec0ff */
[----:B------:R-:W2:Y:S01]  /*36230*/  I2F R4, R4 ;  /* 0x0000000400047306 */ /* 0x000ea20000201400 */
[----:B------:R-:W-:Y:S01]  /*36240*/  IADD3 R25, R25, R26, R29 ;  /* 0x0000001a19197210 */ /* 0x000fe20007ffe01d */
[----:B------:R3:W-:Y:S01]  /*36250*/  STL [R1+0x40], R3 ;  /* 0x0000400301007387 */ /* 0x0007e20000100800 */
[----:B------:R-:W-:Y:S01]  /*36260*/  LEA R20, R20, R24, 0x4 ;  /* 0x0000001814147211 */ /* 0x000fe200078e20ff */
[----:B------:R-:W-:Y:S01]  /*36270*/  IMAD.HI R25, R9, 0x2, RZ ;  /* 0x0000000209197827 */ /* 0x000fe200078e02ff */
[----:B------:R-:W-:Y:S01]  /*36280*/  IADD3 R2, P5, P6, R2, c[0x0][0x178], R17 ;  /* 0x00005e0002027a10 */ /* 0x000fe20007ebe011 */
[----:B------:R-:W4:Y:S01]  /*36290*/  LDL.LU R26, [R1+0x10] ;  /* 0x00001000011a7983 */ /* 0x000f220000300800 */
[----:B------:R-:W-:Y:S02]  /*362a0*/  FSEL R24, RZ, -23, P1 ;  /* 0xc1b80000ff187808 */ /* 0x000fe40000800000 */
[----:B------:R-:W-:Y:S01]  /*362b0*/  FSEL R13, RZ, -23, P2 ;  /* 0xc1b80000ff0d7808 */ /* 0x000fe20001000000 */
[----:B------:R-:W4:Y:S01]  /*362c0*/  LDL.LU R17, [R1+0xc] ;  /* 0x00000c0001117983 */ /* 0x000f220000300800 */
[----:B---3--:R-:W-:Y:S01]  /*362d0*/  IMAD.HI R3, R5, 0x2, RZ ;  /* 0x0000000205037827 */ /* 0x008fe200078e02ff */
[----:B------:R-:W-:-:S02]  /*362e0*/  FSEL R9, RZ, -23, P3 ;  /* 0xc1b80000ff097808 */ /* 0x000fc40001800000 */
[----:B------:R-:W3:Y:S01]  /*362f0*/  LDL.LU R20, [R1] ;  /* 0x0000000001147983 */ /* 0x000ee20000300800 */
[----:B------:R-:W-:Y:S02]  /*36300*/  FSEL R5, RZ, -23, P4 ;  /* 0xc1b80000ff057808 */ /* 0x000fe40002000000 */
[----:B------:R-:W-:Y:S01]  /*36310*/  IADD3.X R3, R3, c[0x0][0x17c], R25, P5, P6 ;  /* 0x00005f0003037a10 */ /* 0x000fe20002fec419 */
[----:B------:R-:W-:Y:S01]  /*36320*/  FFMA.FTZ R21, R21, 1.1920928955078125e-07, R24 ;  /* 0x3400000015157823 */ /* 0x000fe20000010018 */
[----:B------:R5:W-:Y:S01]  /*36330*/  STL [R1+0xe64], R2 ;  /* 0x000e640201007387 */ /* 0x000be20000100800 */
[----:B-1----:R-:W-:Y:S02]  /*36340*/  FFMA.FTZ R12, R12, 1.1920928955078125e-07, R13 ;  /* 0x340000000c0c7823 */ /* 0x002fe4000001000d */
[----:B0-----:R-:W-:Y:S02]  /*36350*/  FFMA.FTZ R8, R8, 1.1920928955078125e-07, R9 ;  /* 0x3400000008087823 */ /* 0x001fe40000010009 */
[----:B------:R-:W-:-:S02]  /*36360*/  IMAD.MOV.U32 R29, RZ, RZ, R16 ;  /* 0x000000ffff1d7224 */ /* 0x000fc400078e0010 */
[----:B--2---:R-:W-:Y:S01]  /*36370*/  FFMA.FTZ R4, R4, 1.1920928955078125e-07, R5 ;  /* 0x3400000004047823 */ /* 0x004fe20000010005 */
[----:B-----5:R-:W2:Y:S04]  /*36380*/  LDL.LU R2, [R1+0x20] ;  /* 0x0000200001027983 */ /* 0x020ea80000300800 */
[----:B------:R0:W-:Y:S04]  /*36390*/  STL [R1+0xe60], R3 ;  /* 0x000e600301007387 */ /* 0x0001e80000100800 */
[----:B0-----:R-:W5:Y:S04]  /*363a0*/  LDL.LU R3, [R1+0x1c] ;  /* 0x00001c0001037983 */ /* 0x001f680000300800 */
[----:B------:R-:W-:Y:S04]  /*363b0*/  STL [R1+0x224], R21 ;  /* 0x0002241501007387 */ /* 0x000fe80000100800 */
[----:B------:R-:W-:Y:S04]  /*363c0*/  STL [R1+0x218], R12 ;  /* 0x0002180c01007387 */ /* 0x000fe80000100800 */
[----:B------:R-:W-:Y:S04]  /*363d0*/  STL [R1+0x214], R8 ;  /* 0x0002140801007387 */ /* 0x000fe80000100800 */
[----:B------:R0:W-:Y:S04]  /*363e0*/  STL [R1+0xfe4], R29 ;  /* 0x000fe41d01007387 */ /* 0x0001e80000100800 */
[----:B------:R1:W-:Y:S04]  /*363f0*/  STL [R1+0x20c], R4 ;  /* 0x00020c0401007387 */ /* 0x0003e80000100800 */
[----:B0-----:R-:W2:Y:S04]  /*36400*/  LDL.LU R29, [R1+0x2c] ;  /* 0x00002c00011d7983 */ /* 0x001ea80000300800 */
[----:B------:R-:W2:Y:S04]  /*36410*/  LDL.LU R21, [R1+0x64] ;  /* 0x0000640001157983 */ /* 0x000ea80000300800 */
[----:B------:R-:W2:Y:S04]  /*36420*/  LDL.LU R25, [R1+0x6c] ;  /* 0x00006c0001197983 */ /* 0x000ea80000300800 */
[----:B------:R-:W2:Y:S04]  /*36430*/  LDL.LU R24, [R1+0x74] ;  /* 0x0000740001187983 */ /* 0x000ea80000300800 */
[----:B-1----:R-:W2:Y:S04]  /*36440*/  LDL.LU R4, [R1+0x7c] ;  /* 0x00007c0001047983 */ /* 0x002ea80000300800 */
[----:B------:R-:W2:Y:S04]  /*36450*/  LDL.LU R5, [R1+0x84] ;  /* 0x0000840001057983 */ /* 0x000ea80000300800 */
[----:B------:R-:W2:Y:S04]  /*36460*/  LDL.LU R8, [R1+0x8c] ;  /* 0x00008c0001087983 */ /* 0x000ea80000300800 */
[----:B------:R-:W2:Y:S01]  /*36470*/  LDL.LU R9, [R1+0x94] ;  /* 0x0000940001097983 */ /* 0x000ea20000300800 */
[----:B------:R-:W-:-:S03]  /*36480*/  FSETP.GT.AND P1, PT, |R27|, 8.50705917302346158658e+37, PT ;  /* 0x7e8000001b00780b */ /* 0x000fc60003f24200 */
[----:B------:R-:W2:Y:S04]  /*36490*/  LDL.LU R12, [R1+0x9c] ;  /* 0x00009c00010c7983 */ /* 0x000ea80000300800 */
[----:B------:R-:W2:Y:S04]  /*364a0*/  LDL.LU R13, [R1+0xa4] ;  /* 0x0000a400010d7983 */ /* 0x000ea80000300800 */
[----:B------:R-:W2:Y:S04]  /*364b0*/  LDL.LU R16, [R1+0xac] ;  /* 0x0000ac0001107983 */ /* 0x000ea80000300800 */
[----:B------:R0:W-:Y:S04]  /*364c0*/  STL [R1+0xfe8], R27 ;  /* 0x000fe81b01007387 */ /* 0x0001e80000100800 */
[----:B0-----:R-:W2:Y:S01]  /*364d0*/  LDL.LU R27, [R1+0x30] ;  /* 0x00003000011b7983 */ /* 0x001ea20000300800 */
[----:B------:R-:W-:-:S13]  /*364e0*/  FSETP.GT.AND P0, PT, |R28|, 8.50705917302346158658e+37, PT ;  /* 0x7e8000001c00780b */ /* 0x000fda0003f04200 */
[----:B------:R-:W-:Y:S02]  /*364f0*/  @P0 FMUL R18, R18, 0.25 ;  /* 0x3e80000012120820 */ /* 0x000fe40000400000 */
[----:B------:R-:W-:Y:S02]  /*36500*/  @P0 FMUL R19, R19, 0.25 ;  /* 0x3e80000013130820 */ /* 0x000fe40000400000 */
[----:B------:R-:W-:Y:S01]  /*36510*/  @P0 FMUL R22, R22, 0.25 ;  /* 0x3e80000016160820 */ /* 0x000fe20000400000 */
[----:B------:R0:W-:Y:S01]  /*36520*/  STL [R1+0x54], R18 ;  /* 0x0000541201007387 */ /* 0x0001e20000100800 */
[----:B------:R-:W-:-:S03]  /*36530*/  @P0 FMUL R23, R23, 0.25 ;  /* 0x3e80000017170820 */ /* 0x000fc60000400000 */
[----:B0-----:R-:W3:Y:S04]  /*36540*/  LDL.LU R18, [R1+0x1018] ;  /* 0x0010180001127983 */ /* 0x001ee80000300800 */
[----:B------:R0:W-:Y:S04]  /*36550*/  STL [R1+0x50], R19 ;  /* 0x0000501301007387 */ /* 0x0001e80000100800 */
[----:B0-----:R-:W3:Y:S04]  /*36560*/  LDL.LU R19, [R1+0x1014] ;  /* 0x0010140001137983 */ /* 0x001ee80000300800 */
[----:B------:R0:W-:Y:S04]  /*36570*/  STL [R1+0x44], R22 ;  /* 0x0000441601007387 */ /* 0x0001e80000100800 */
[----:B0-----:R-:W3:Y:S04]  /*36580*/  LDL.LU R22, [R1+0x1010] ;  /* 0x0010100001167983 */ /* 0x001ee80000300800 */
[----:B------:R0:W-:Y:S04]  /*36590*/  STL [R1+0x3c], R23 ;  /* 0x00003c1701007387 */ /* 0x0001e80000100800 */
[----:B0-----:R-:W3:Y:S01]  /*365a0*/  LDL.LU R23, [R1+0x100c] ;  /* 0x00100c0001177983 */ /* 0x001ee20000300800 */
[----:B--2---:R-:W-:-:S05]  /*365b0*/  @P0 FMUL R27, R27, 0.25 ;  /* 0x3e8000001b1b0820 */ /* 0x004fca0000400000 */
[----:B------:R0:W-:Y:S04]  /*365c0*/  STL [R1+0xffc], R27 ;  /* 0x000ffc1b01007387 */ /* 0x0001e80000100800 */
[----:B0-----:R-:W2:Y:S04]  /*365d0*/  LDL R27, [R1+0x3c] ;  /* 0x00003c00011b7983 */ /* 0x001ea80000100800 */
[----:B--2---:R0:W-:Y:S04]  /*365e0*/  STL [R1+0x1000], R27 ;  /* 0x0010001b01007387 */ /* 0x0041e80000100800 */
[----:B0-----:R-:W2:Y:S04]  /*365f0*/  LDL R27, [R1+0x44] ;  /* 0x00004400011b7983 */ /* 0x001ea80000100800 */
[----:B--2---:R0:W-:Y:S04]  /*36600*/  STL [R1+0x1004], R27 ;  /* 0x0010041b01007387 */ /* 0x0041e80000100800 */
[----:B0-----:R-:W2:Y:S01]  /*36610*/  LDL R27, [R1+0x50] ;  /* 0x00005000011b7983 */ /* 0x001ea20000100800 */
[----:B------:R-:W-:-:S03]  /*36620*/  FSETP.GEU.AND P2, PT, |R28|, 1.175494350822287508e-38, PT ;  /* 0x008000001c00780b */ /* 0x000fc60003f4e200 */
[----:B--2---:R0:W-:Y:S04]  /*36630*/  STL [R1+0x1008], R27 ;  /* 0x0010081b01007387 */ /* 0x0041e80000100800 */
[----:B0-----:R-:W2:Y:S06]  /*36640*/  LDL R27, [R1+0x54] ;  /* 0x00005400011b7983 */ /* 0x001eac0000100800 */
[----:B--2---:R-:W-:-:S05]  /*36650*/  @!P2 FMUL R27, R27, 16777216 ;  /* 0x4b8000001b1ba820 */ /* 0x004fca0000400000 */
[----:B------:R0:W-:Y:S04]  /*36660*/  @!P2 STL [R1+0x54], R27 ;  /* 0x0000541b0100a387 */ /* 0x0001e80000100800 */
[----:B0-----:R-:W2:Y:S02]  /*36670*/  LDL.LU R27, [R1+0x1008] ;  /* 0x00100800011b7983 */ /* 0x001ea40000300800 */
        /* <DEDUP_REMOVED lines=10> */
[----:B------:R0:W-:Y:S04]  /*36720*/  STL [R1+0xfec], R27 ;  /* 0x000fec1b01007387 */ /* 0x0001e80000100800 */
[----:B0-----:R-:W2:Y:S04]  /*36730*/  LDL.LU R27, [R1+0x3c] ;  /* 0x00003c00011b7983 */ /* 0x001ea80000300800 */
[----:B--2---:R0:W-:Y:S04]  /*36740*/  STL [R1+0xff0], R27 ;  /* 0x000ff01b01007387 */ /* 0x0041e80000100800 */
[----:B0-----:R-:W2:Y:S04]  /*36750*/  LDL.LU R27, [R1+0x44] ;  /* 0x00004400011b7983 */ /* 0x001ea80000300800 */
[----:B--2---:R0:W-:Y:S04]  /*36760*/  STL [R1+0xff4], R27 ;  /* 0x000ff41b01007387 */ /* 0x0041e80000100800 */
[----:B0-----:R-:W2:Y:S01]  /*36770*/  LDL.LU R27, [R1+0x50] ;  /* 0x00005000011b7983 */ /* 0x001ea20000300800 */
[----:B------:R-:W-:-:S04]  /*36780*/  @P0 FMUL R28, R28, 0.25 ;  /* 0x3e8000001c1c0820 */ /* 0x000fc80000400000 */
[----:B------:R-:W-:-:S06]  /*36790*/  @!P2 FMUL R28, R28, 16777216 ;  /* 0x4b8000001c1ca820 */ /* 0x000fcc0000400000 */
[----:B------:R-:W0:Y:S01]  /*367a0*/  MUFU.RCP R28, R28 ;  /* 0x0000001c001c7308 */ /* 0x000e220000001000 */
[----:B--2---:R1:W-:Y:S04]  /*367b0*/  STL [R1+0xff8], R27 ;  /* 0x000ff81b01007387 */ /* 0x0043e80000100800 */
[----:B-1----:R-:W0:Y:S02]  /*367c0*/  LDL.LU R27, [R1+0x54] ;  /* 0x00005400011b7983 */ /* 0x002e240000300800 */
[----:B0-----:R-:W-:-:S05]  /*367d0*/  FMUL R27, R28, R27 ;  /* 0x0000001b1c1b7220 */ /* 0x001fca0000400000 */
[----:B------:R0:W-:Y:S04]  /*367e0*/  STL [R1+0x2a4], R27 ;  /* 0x0002a41b01007387 */ /* 0x0001e80000100800 */
[----:B0-----:R-:W2:Y:S02]  /*367f0*/  LDL.LU R27, [R1+0xff8] ;  /* 0x000ff800011b7983 */ /* 0x001ea40000300800 */
[----:B--2---:R-:W-:-:S05]  /*36800*/  FMUL R27, R28, R27 ;  /* 0x0000001b1c1b7220 */ /* 0x004fca0000400000 */
[----:B------:R0:W-:Y:S04]  /*36810*/  STL [R1+0x2a0], R27 ;  /* 0x0002a01b01007387 */ /* 0x0001e80000100800 */
[----:B0-----:R-:W2:Y:S02]  /*36820*/  LDL.LU R27, [R1+0xff4] ;  /* 0x000ff400011b7983 */ /* 0x001ea40000300800 */
[----:B--2---:R-:W-:-:S05]  /*36830*/  FMUL R27, R28, R27 ;  /* 0x0000001b1c1b7220 */ /* 0x004fca0000400000 */
[----:B------:R0:W-:Y:S04]  /*36840*/  STL [R1+0x29c], R27 ;  /* 0x00029c1b01007387 */ /* 0x0001e80000100800 */
[----:B0-----:R-:W2:Y:S02]  /*36850*/  LDL.LU R27, [R1+0xff0] ;  /* 0x000ff000011b7983 */ /* 0x001ea40000300800 */
[----:B--2---:R-:W-:-:S05]  /*36860*/  FMUL R27, R28, R27 ;  /* 0x0000001b1c1b7220 */ /* 0x004fca0000400000 */
[----:B------:R0:W-:Y:S04]  /*36870*/  STL [R1+0x298], R27 ;  /* 0x0002981b01007387 */ /* 0x0001e80000100800 */
[----:B0-----:R-:W2:Y:S01]  /*36880*/  LDL.LU R27, [R1+0xfec] ;  /* 0x000fec00011b7983 */ /* 0x001ea20000300800 */
[----:B------:R-:W-:Y:S02]  /*36890*/  @P0 FMUL R29, R29, 0.25 ;  /* 0x3e8000001d1d0820 */ /* 0x000fe40000400000 */
[----:B------:R-:W-:Y:S02]  /*368a0*/  @P0 FMUL R2, R2, 0.25 ;  /* 0x3e80000002020820 */ /* 0x000fe40000400000 */
[----:B------:R-:W-:Y:S02]  /*368b0*/  @!P2 FMUL R29, R29, 16777216 ;  /* 0x4b8000001d1da820 */ /* 0x000fe40000400000 */
[----:B------:R-:W-:-:S02]  /*368c0*/  @!P2 FMUL R2, R2, 16777216 ;  /* 0x4b8000000202a820 */ /* 0x000fc40000400000 */
[C---:B------:R-:W-:Y:S02]  /*368d0*/  FMUL R29, R28.reuse, R29 ;  /* 0x0000001d1c1d7220 */ /* 0x040fe40000400000 */
[----:B------:R-:W-:Y:S02]  /*368e0*/  FMUL R2, R28, R2 ;  /* 0x000000021c027220 */ /* 0x000fe40000400000 */
[----:B-----5:R-:W-:Y:S02]  /*368f0*/  @P0 FMUL R3, R3, 0.25 ;  /* 0x3e80000003030820 */ /* 0x020fe40000400000 */
[----:B----4-:R-:W-:Y:S02]  /*36900*/  @P0 FMUL R26, R26, 0.25 ;  /* 0x3e8000001a1a0820 */ /* 0x010fe40000400000 */
[----:B------:R-:W-:Y:S02]  /*36910*/  @!P2 FMUL R3, R3, 16777216 ;  /* 0x4b8000000303a820 */ /* 0x000fe40000400000 */
[----:B------:R-:W-:-:S02]  /*36920*/  @!P2 FMUL R26, R26, 16777216 ;  /* 0x4b8000001a1aa820 */ /* 0x000fc40000400000 */
[----:B------:R-:W-:Y:S02]  /*36930*/  FMUL R3, R28, R3 ;  /* 0x000000031c037220 */ /* 0x000fe40000400000 */
[----:B------:R-:W-:Y:S02]  /*36940*/  @P0 FMUL R17, R17, 0.25 ;  /* 0x3e80000011110820 */ /* 0x000fe40000400000 */
[----:B---3--:R-:W-:Y:S02]  /*36950*/  @P0 FMUL R20, R20, 0.25 ;  /* 0x3e80000014140820 */ /* 0x008fe40000400000 */
[----:B------:R-:W-:Y:S02]  /*36960*/  @!P2 FMUL R17, R17, 16777216 ;  /* 0x4b8000001111a820 */ /* 0x000fe40000400000 */
[----:B------:R-:W-:Y:S02]  /*36970*/  @!P2 FMUL R20, R20, 16777216 ;  /* 0x4b8000001414a820 */ /* 0x000fe40000400000 */
[----:B------:R-:W-:-:S02]  /*36980*/  @P0 FMUL R0, R0, 0.25 ;  /* 0x3e80000000000820 */ /* 0x000fc40000400000 */
[----:B------:R-:W-:Y:S02]  /*36990*/  @P0 FMUL R6, R6, 0.25 ;  /* 0x3e80000006060820 */ /* 0x000fe40000400000 */
[----:B------:R-:W-:Y:S02]  /*369a0*/  @!P2 FMUL R0, R0, 16777216 ;  /* 0x4b8000000000a820 */ /* 0x000fe40000400000 */
[----:B------:R-:W-:Y:S02]  /*369b0*/  @P0 FMUL R7, R7, 0.25 ;  /* 0x3e80000007070820 */ /* 0x000fe40000400000 */
[----:B------:R-:W-:Y:S02]  /*369c0*/  @P0 FMUL R10, R10, 0.25 ;  /* 0x3e8000000a0a0820 */ /* 0x000fe40000400000 */
[----:B------:R-:W-:Y:S02]  /*369d0*/  @!P2 FMUL R6, R6, 16777216 ;  /* 0x4b8000000606a820 */ /* 0x000fe40000400000 */
[----:B------:R-:W-:-:S02]  /*369e0*/  @P0 FMUL R11, R11, 0.25 ;  /* 0x3e8000000b0b0820 */ /* 0x000fc40000400000 */
[----:B--2---:R-:W-:-:S05]  /*369f0*/  FMUL R27, R28, R27 ;  /* 0x0000001b1c1b7220 */ /* 0x004fca0000400000 */
[----:B------:R0:W-:Y:S04]  /*36a00*/  STL [R1+0x294], R27 ;  /* 0x0002941b01007387 */ /* 0x0001e80000100800 */
[----:B0-----:R-:W2:Y:S04]  /*36a10*/  LDL.LU R27, [R1+0xfe8] ;  /* 0x000fe800011b7983 */ /* 0x001ea80000300800 */
[----:B------:R0:W-:Y:S04]  /*36a20*/  STL [R1+0x290], R29 ;  /* 0x0002901d01007387 */ /* 0x0001e80000100800 */
[----:B0-----:R-:W3:Y:S04]  /*36a30*/  LDL.LU R29, [R1+0xfe4] ;  /* 0x000fe400011d7983 */ /* 0x001ee80000300800 */
[----:B------:R0:W-:Y:S04]  /*36a40*/  STL [R1+0xe68], R2 ;  /* 0x000e680201007387 */ /* 0x0001e80000100800 */
[----:B0-----:R-:W4:Y:S04]  /*36a50*/  LDL.LU R2, [R1+0xe4] ;  /* 0x0000e40001027983 */ /* 0x001f280000300800 */
[----:B------:R0:W-:Y:S02]  /*36a60*/  STL [R1+0xe6c], R3 ;  /* 0x000e6c0301007387 */ /* 0x0001e40000100800 */
[----:B0-----:R-:W-:-:S02]  /*36a70*/  FMUL R3, R28, R26 ;  /* 0x0000001a1c037220 */ /* 0x001fc40000400000 */
[----:B------:R-:W5:Y:S04]  /*36a80*/  LDL.LU R26, [R1+0xfe0] ;  /* 0x000fe000011a7983 */ /* 0x000f680000300800 */
[----:B------:R0:W-:Y:S02]  /*36a90*/  STL [R1+0x264], R3 ;  /* 0x0002640301007387 */ /* 0x0001e40000100800 */
[----:B0-----:R-:W-:Y:S02]  /*36aa0*/  FMUL R3, R28, R17 ;  /* 0x000000111c037220 */ /* 0x001fe40000400000 */
[----:B------:R-:W2:Y:S04]  /*36ab0*/  LDL.LU R17, [R1+0xfdc] ;  /* 0x000fdc0001117983 */ /* 0x000ea80000300800 */
[----:B------:R0:W-:Y:S01]  /*36ac0*/  STL [R1+0x260], R3 ;  /* 0x0002600301007387 */ /* 0x0001e20000100800 */
[----:B------:R-:W-:-:S02]  /*36ad0*/  @!P2 FMUL R7, R7, 16777216 ;  /* 0x4b8000000707a820 */ /* 0x000fc40000400000 */
[----:B0-----:R-:W-:Y:S02]  /*36ae0*/  FMUL R3, R28, R20 ;  /* 0x000000141c037220 */ /* 0x001fe40000400000 */
[----:B------:R-:W2:Y:S04]  /*36af0*/  LDL.LU R20, [R1+0xfd8] ;  /* 0x000fd80001147983 */ /* 0x000ea80000300800 */
[----:B------:R0:W-:Y:S01]  /*36b00*/  STL [R1+0x25c], R3 ;  /* 0x00025c0301007387 */ /* 0x0001e20000100800 */
[----:B------:R-:W-:Y:S02]  /*36b10*/  @!P2 FMUL R10, R10, 16777216 ;  /* 0x4b8000000a0aa820 */ /* 0x000fe40000400000 */
[----:B------:R-:W-:Y:S02]  /*36b20*/  @P0 FMUL R14, R14, 0.25 ;  /* 0x3e8000000e0e0820 */ /* 0x000fe40000400000 */
[----:B------:R-:W-:-:S02]  /*36b30*/  @P0 FMUL R15, R15, 0.25 ;  /* 0x3e8000000f0f0820 */ /* 0x000fc40000400000 */
[C---:B0-----:R-:W-:Y:S02]  /*36b40*/  FMUL R3, R28.reuse, R0 ;  /* 0x000000001c037220 */ /* 0x041fe40000400000 */
[----:B------:R-:W-:Y:S02]  /*36b50*/  FMUL R0, R28, R6 ;  /* 0x000000061c007220 */ /* 0x000fe40000400000 */
[----:B------:R-:W-:Y:S01]  /*36b60*/  @!P2 FMUL R11, R11, 16777216 ;  /* 0x4b8000000b0ba820 */ /* 0x000fe20000400000 */
[----:B------:R0:W-:Y:S01]  /*36b70*/  STL [R1+0x258], R3 ;  /* 0x0002580301007387 */ /* 0x0001e20000100800 */
[----:B------:R-:W-:Y:S02]  /*36b80*/  @P0 FMUL R18, R18, 0.25 ;  /* 0x3e80000012120820 */ /* 0x000fe40000400000 */
[----:B------:R-:W-:Y:S01]  /*36b90*/  FMUL R6, R28, R10 ;  /* 0x0000000a1c067220 */ /* 0x000fe20000400000 */
[----:B------:R1:W-:Y:S01]  /*36ba0*/  STL [R1+0x254], R0 ;  /* 0x0002540001007387 */ /* 0x0003e20000100800 */
[----:B------:R-:W-:-:S02]  /*36bb0*/  @!P2 FMUL R14, R14, 16777216 ;  /* 0x4b8000000e0ea820 */ /* 0x000fc40000400000 */
[----:B------:R-:W-:Y:S02]  /*36bc0*/  @!P2 FMUL R15, R15, 16777216 ;  /* 0x4b8000000f0fa820 */ /* 0x000fe40000400000 */
[C---:B0-----:R-:W-:Y:S02]  /*36bd0*/  FMUL R3, R28.reuse, R7 ;  /* 0x000000071c037220 */ /* 0x041fe40000400000 */
[----:B------:R-:W-:Y:S02]  /*36be0*/  @P0 FMUL R19, R19, 0.25 ;  /* 0x3e80000013130820 */ /* 0x000fe40000400000 */
[----:B-1----:R-:W-:Y:S01]  /*36bf0*/  FMUL R0, R28, R11 ;  /* 0x0000000b1c007220 */ /* 0x002fe20000400000 */
[----:B------:R0:W-:Y:S01]  /*36c00*/  STL [R1+0x250], R3 ;  /* 0x0002500301007387 */ /* 0x0001e20000100800 */
[----:B------:R-:W-:Y:S02]  /*36c10*/  @P0 FMUL R22, R22, 0.25 ;  /* 0x3e80000016160820 */ /* 0x000fe40000400000 */
[----:B------:R-:W-:Y:S01]  /*36c20*/  @!P2 FMUL R18, R18, 16777216 ;  /* 0x4b8000001212a820 */ /* 0x000fe20000400000 */
[----:B------:R1:W-:Y:S01]  /*36c30*/  STL [R1+0x24c], R6 ;  /* 0x00024c0601007387 */ /* 0x0003e20000100800 */
[----:B------:R-:W-:-:S02]  /*36c40*/  @P0 FMUL R23, R23, 0.25 ;  /* 0x3e80000017170820 */ /* 0x000fc40000400000 */
[----:B------:R-:W-:Y:S01]  /*36c50*/  @!P2 FMUL R19, R19, 16777216 ;  /* 0x4b8000001313a820 */ /* 0x000fe20000400000 */
[----:B------:R1:W-:Y:S01]  /*36c60*/  STL [R1+0x248], R0 ;  /* 0x0002480001007387 */ /* 0x0003e20000100800 */
[C---:B0-----:R-:W-:Y:S02]  /*36c70*/  FMUL R3, R28.reuse, R14 ;  /* 0x0000000e1c037220 */ /* 0x041fe40000400000 */
[----:B------:R-:W-:Y:S02]  /*36c80*/  @P0 FMUL R21, R21, 0.25 ;  /* 0x3e80000015150820 */ /* 0x000fe40000400000 */
[----:B-1----:R-:W-:Y:S02]  /*36c90*/  FMUL R6, R28, R15 ;  /* 0x0000000f1c067220 */ /* 0x002fe40000400000 */
[----:B------:R-:W-:Y:S02]  /*36ca0*/  @!P2 FMUL R22, R22, 16777216 ;  /* 0x4b8000001616a820 */ /* 0x000fe40000400000 */
[----:B------:R-:W-:Y:S01]  /*36cb0*/  FMUL R0, R28, R18 ;  /* 0x000000121c007220 */ /* 0x000fe20000400000 */
[----:B------:R0:W-:Y:S01]  /*36cc0*/  STL [R1+0x204], R3 ;  /* 0x0002040301007387 */ /* 0x0001e20000100800 */
[----:B------:R-:W-:-:S02]  /*36cd0*/  @!P2 FMUL R23, R23, 16777216 ;  /* 0x4b8000001717a820 */ /* 0x000fc40000400000 */
[----:B------:R-:W-:Y:S01]  /*36ce0*/  @P0 FMUL R25, R25, 0.25 ;  /* 0x3e80000019190820 */ /* 0x000fe20000400000 */
[----:B------:R1:W-:Y:S01]  /*36cf0*/  STL [R1+0x200], R6 ;  /* 0x0002000601007387 */ /* 0x0003e20000100800 */
[----:B------:R-:W-:-:S03]  /*36d00*/  @!P2 FMUL R21, R21, 16777216 ;  /* 0x4b8000001515a820 */ /* 0x000fc60000400000 */
[----:B------:R1:W-:Y:S01]  /*36d10*/  STL [R1+0x1f4], R0 ;  /* 0x0001f40001007387 */ /* 0x0003e20000100800 */
[C---:B0-----:R-:W-:Y:S02]  /*36d20*/  FMUL R3, R28.reuse, R19 ;  /* 0x000000131c037220 */ /* 0x041fe40000400000 */
[----:B-1----:R-:W-:-:S03]  /*36d30*/  FMUL R6, R28, R22 ;  /* 0x000000161c067220 */ /* 0x002fc60000400000 */
[----:B------:R0:W-:Y:S01]  /*36d40*/  STL [R1+0x1f0], R3 ;  /* 0x0001f00301007387 */ /* 0x0001e20000100800 */
[----:B------:R-:W-:Y:S02]  /*36d50*/  @P0 FMUL R24, R24, 0.25 ;  /* 0x3e80000018180820 */ /* 0x000fe40000400000 */
[----:B------:R-:W-:Y:S02]  /*36d60*/  FMUL R0, R28, R23 ;  /* 0x000000171c007220 */ /* 0x000fe40000400000 */
[----:B------:R-:W-:Y:S01]  /*36d70*/  @!P2 FMUL R25, R25, 16777216 ;  /* 0x4b8000001919a820 */ /* 0x000fe20000400000 */
[----:B------:R-:W-:Y:S01]  /*36d80*/  STL [R1+0x1e4], R6 ;  /* 0x0001e40601007387 */ /* 0x000fe20000100800 */
[----:B------:R-:W-:Y:S02]  /*36d90*/  @P0 FMUL R4, R4, 0.25 ;  /* 0x3e80000004040820 */ /* 0x000fe40000400000 */
[----:B0-----:R-:W-:Y:S02]  /*36da0*/  FMUL R3, R28, R21 ;  /* 0x000000151c037220 */ /* 0x001fe40000400000 */
[----:B------:R-:W5:Y:S01]  /*36db0*/  LDL.LU R21, [R1+0xfd4] ;  /* 0x000fd40001157983 */ /* 0x000f620000300800 */
[----:B------:R-:W-:-:S02]  /*36dc0*/  @!P2 FMUL R24, R24, 16777216 ;  /* 0x4b8000001818a820 */ /* 0x000fc40000400000 */
[----:B------:R-:W-:Y:S01]  /*36dd0*/  @P0 FMUL R5, R5, 0.25 ;  /* 0x3e80000005050820 */ /* 0x000fe20000400000 */
[----:B------:R0:W-:Y:S01]  /*36de0*/  STL [R1+0x1e0], R0 ;  /* 0x0001e00001007387 */ /* 0x0001e20000100800 */
[----:B------:R-:W-:Y:S02]  /*36df0*/  @!P2 FMUL R4, R4, 16777216 ;  /* 0x4b8000000404a820 */ /* 0x000fe40000400000 */
[----:B------:R-:W-:Y:S02]  /*36e00*/  @P0 FMUL R8, R8, 0.25 ;  /* 0x3e80000008080820 */ /* 0x000fe40000400000 */
[----:B------:R-:W-:Y:S02]  /*36e10*/  @!P2 FMUL R5, R5, 16777216 ;  /* 0x4b8000000505a820 */ /* 0x000fe40000400000 */
[----:B0-----:R-:W-:Y:S02]  /*36e20*/  FMUL R0, R28, R25 ;  /* 0x000000191c007220 */ /* 0x001fe40000400000 */
[----:B------:R-:W5:Y:S04]  /*36e30*/  LDL.LU R25, [R1+0x14] ;  /* 0x0000140001197983 */ /* 0x000f680000300800 */
[----:B------:R0:W-:Y:S01]  /*36e40*/  STL [R1+0x1dc], R3 ;  /* 0x0001dc0301007387 */ /* 0x0001e20000100800 */
[----:B------:R-:W-:-:S03]  /*36e50*/  @P0 FMUL R9, R9, 0.25 ;  /* 0x3e80000009090820 */ /* 0x000fc60000400000 */
[----:B------:R-:W5:Y:S01]  /*36e60*/  LDL.LU R23, [R1+0x4] ;  /* 0x0000040001177983 */ /* 0x000f620000300800 */
[----:B------:R-:W-:-:S03]  /*36e70*/  @!P2 FMUL R8, R8, 16777216 ;  /* 0x4b8000000808a820 */ /* 0x000fc60000400000 */
[----:B------:R1:W-:Y:S01]  /*36e80*/  STL [R1+0x1d8], R0 ;  /* 0x0001d80001007387 */ /* 0x0003e20000100800 */
[----:B0-----:R-:W-:-:S03]  /*36e90*/  FMUL R3, R28, R24 ;  /* 0x000000181c037220 */ /* 0x001fc60000400000 */
[----:B------:R-:W5:Y:S01]  /*36ea0*/  LDL.LU R24, [R1+0xfd0] ;  /* 0x000fd00001187983 */ /* 0x000f620000300800 */
[----:B------:R-:W-:Y:S02]  /*36eb0*/  @P0 FMUL R12, R12, 0.25 ;  /* 0x3e8000000c0c0820 */ /* 0x000fe40000400000 */
[----:B-1----:R-:W-:Y:S02]  /*36ec0*/  FMUL R0, R28, R4 ;  /* 0x000000041c007220 */ /* 0x002fe40000400000 */
[----:B------:R-:W5:Y:S01]  /*36ed0*/  LDL.LU R4, [R1+0xfcc] ;  /* 0x000fcc0001047983 */ /* 0x000f620000300800 */
[----:B------:R-:W-:-:S03]  /*36ee0*/  @!P2 FMUL R9, R9, 16777216 ;  /* 0x4b8000000909a820 */ /* 0x000fc60000400000 */
[----:B------:R0:W-:Y:S01]  /*36ef0*/  STL [R1+0x74], R3 ;  /* 0x0000740301007387 */ /* 0x0001e20000100800 */
[----:B------:R-:W-:Y:S02]  /*36f00*/  @P0 FMUL R13, R13, 0.25 ;  /* 0x3e8000000d0d0820 */ /* 0x000fe40000400000 */
[----:B------:R-:W-:Y:S02]  /*36f10*/  @!P2 FMUL R12, R12, 16777216 ;  /* 0x4b8000000c0ca820 */ /* 0x000fe40000400000 */
[----:B0-----:R-:W-:Y:S02]  /*36f20*/  FMUL R3, R28, R5 ;  /* 0x000000051c037220 */ /* 0x001fe40000400000 */
[----:B------:R-:W5:Y:S04]  /*36f30*/  LDL.LU R5, [R1+0xfc8] ;  /* 0x000fc80001057983 */ /* 0x000f680000300800 */
[----:B------:R0:W-:Y:S01]  /*36f40*/  STL [R1+0x6c], R0 ;  /* 0x00006c0001007387 */ /* 0x0001e20000100800 */
[----:B------:R-:W-:-:S02]  /*36f50*/  @P0 FMUL R16, R16, 0.25 ;  /* 0x3e80000010100820 */ /* 0x000fc40000400000 */
[----:B------:R-:W-:Y:S02]  /*36f60*/  @!P2 FMUL R13, R13, 16777216 ;  /* 0x4b8000000d0da820 */ /* 0x000fe40000400000 */
[----:B0-----:R-:W-:Y:S02]  /*36f70*/  FMUL R0, R28, R8 ;  /* 0x000000081c007220 */ /* 0x001fe40000400000 */
[----:B------:R-:W5:Y:S04]  /*36f80*/  LDL.LU R8, [R1+0xfc4] ;  /* 0x000fc40001087983 */ /* 0x000f680000300800 */
[----:B------:R0:W-:Y:S01]  /*36f90*/  STL [R1+0x64], R3 ;  /* 0x0000640301007387 */ /* 0x0001e20000100800 */
[----:B------:R-:W-:Y:S02]  /*36fa0*/  @!P2 FMUL R16, R16, 16777216 ;  /* 0x4b8000001010a820 */ /* 0x000fe40000400000 */
[----:B0-----:R-:W-:-:S02]  /*36fb0*/  FMUL R3, R28, R9 ;  /* 0x000000091c037220 */ /* 0x001fc40000400000 */
[----:B------:R-:W5:Y:S04]  /*36fc0*/  LDL.LU R9, [R1+0xfc0] ;  /* 0x000fc00001097983 */ /* 0x000f680000300800 */
[----:B------:R0:W-:Y:S02]  /*36fd0*/  STL [R1+0x54], R0 ;  /* 0x0000540001007387 */ /* 0x0001e40000100800 */
[C---:B0-----:R-:W-:Y:S02]  /*36fe0*/  FMUL R0, R28.reuse, R12 ;  /* 0x0000000c1c007220 */ /* 0x041fe40000400000 */
[----:B------:R-:W5:Y:S04]  /*36ff0*/  LDL.LU R12, [R1+0xfbc] ;  /* 0x000fbc00010c7983 */ /* 0x000f680000300800 */
[----:B------:R0:W-:Y:S02]  /*37000*/  STL [R1+0x50], R3 ;  /* 0x0000500301007387 */ /* 0x0001e40000100800 */
[----:B0-----:R-:W-:-:S02]  /*37010*/  FMUL R3, R28, R13 ;  /* 0x0000000d1c037220 */ /* 0x001fc40000400000 */
[----:B------:R-:W5:Y:S04]  /*37020*/  LDL.LU R13, [R1+0xfb8] ;  /* 0x000fb800010d7983 */ /* 0x000f680000300800 */
[----:B------:R0:W-:Y:S02]  /*37030*/  STL [R1+0x44], R0 ;  /* 0x0000440001007387 */ /* 0x0001e40000100800 */
[----:B0-----:R-:W-:Y:S02]  /*37040*/  FMUL R0, R28, R16 ;  /* 0x000000101c007220 */ /* 0x001fe40000400000 */
[----:B------:R-:W5:Y:S04]  /*37050*/  LDL.LU R16, [R1+0xfb4] ;  /* 0x000fb40001107983 */ /* 0x000f680000300800 */
[----:B------:R4:W-:Y:S02]  /*37060*/  STL [R1+0x3c], R3 ;  /* 0x00003c0301007387 */ /* 0x0009e40000100800 */
[----:B----4-:R-:W-:Y:S01]  /*37070*/  MOV R3, R2 ;  /* 0x0000000200037202 */ /* 0x010fe20000000f00 */
[----:B---3--:R-:W-:-:S04]  /*37080*/  IMAD.MOV.U32 R2, RZ, RZ, R29 ;  /* 0x000000ffff027224 */ /* 0x008fc800078e001d */
[----:B------:R0:W-:Y:S04]  /*37090*/  STL [R1+0xf8c], R3 ;  /* 0x000f8c0301007387 */ /* 0x0001e80000100800 */
[----:B------:R-:W-:Y:S04]  /*370a0*/  STL [R1+0x2c], R0 ;  /* 0x00002c0001007387 */ /* 0x000fe80000100800 */
[----:B0-----:R-:W3:Y:S04]  /*370b0*/  LDL.LU R3, [R1+0x24] ;  /* 0x0000240001037983 */ /* 0x001ee80000300800 */
[----:B------:R0:W-:Y:S04]  /*370c0*/  STL [R1+0xf90], R2 ;  /* 0x000f900201007387 */ /* 0x0001e80000100800 */
[----:B0-----:R-:W4:Y:S04]  /*370d0*/  LDL.LU R2, [R1+0x28] ;  /* 0x0000280001027983 */ /* 0x001f280000300800 */
[----:B------:R-:W3:Y:S04]  /*370e0*/  LDL.LU R28, [R1+0x8] ;  /* 0x00000800011c7983 */ /* 0x000ee80000300800 */
[----:B------:R-:W3:Y:S04]  /*370f0*/  LDL.LU R22, [R1+0x68] ;  /* 0x0000680001167983 */ /* 0x000ee80000300800 */
[----:B------:R-:W3:Y:S04]  /*37100*/  LDL.LU R19, [R1+0x70] ;  /* 0x0000700001137983 */ /* 0x000ee80000300800 */
[----:B------:R-:W3:Y:S04]  /*37110*/  LDL.LU R18, [R1+0x78] ;  /* 0x0000780001127983 */ /* 0x000ee80000300800 */
[----:B------:R-:W3:Y:S04]  /*37120*/  LDL.LU R15, [R1+0x80] ;  /* 0x00008000010f7983 */ /* 0x000ee80000300800 */
[----:B------:R-:W3:Y:S01]  /*37130*/  LDL.LU R29, [R1+0x88] ;  /* 0x00008800011d7983 */ /* 0x000ee20000300800 */
[----:B--2---:R-:W-:-:S03]  /*37140*/  @P1 FMUL R17, R17, 0.25 ;  /* 0x3e80000011111820 */ /* 0x004fc60000400000 */
[----:B------:R-:W2:Y:S04]  /*37150*/  LDL.LU R14, [R1+0x90] ;  /* 0x00009000010e7983 */ /* 0x000ea80000300800 */
[----:B------:R-:W2:Y:S01]  /*37160*/  LDL.LU R11, [R1+0x98] ;  /* 0x00009800010b7983 */ /* 0x000ea20000300800 */
[----:B------:R-:W-:-:S03]  /*37170*/  @P1 FMUL R20, R20, 0.25 ;  /* 0x3e80000014141820 */ /* 0x000fc60000400000 */
[----:B------:R-:W2:Y:S01]  /*37180*/  LDL.LU R10, [R1+0xa0] ;  /* 0x0000a000010a7983 */ /* 0x000ea20000300800 */
[----:B-----5:R-:W-:-:S03]  /*37190*/  FSETP.GT.AND P0, PT, |R26|, 8.50705917302346158658e+37, PT ;  /* 0x7e8000001a00780b */ /* 0x020fc60003f04200 */
[----:B------:R-:W5:Y:S04]  /*371a0*/  LDL.LU R7, [R1+0xa8] ;  /* 0x0000a80001077983 */ /* 0x000f680000300800 */
[----:B------:R-:W2:Y:S04]  /*371b0*/  LDL.LU R6, [R1+0xb0] ;  /* 0x0000b00001067983 */ /* 0x000ea80000300800 */
[----:B------:R-:W2:Y:S04]  /*371c0*/  LDL.LU R0, [R1+0xb4] ;  /* 0x0000b40001007983 */ /* 0x000ea80000300800 */
[----:B------:R0:W-:Y:S04]  /*371d0*/  STL [R1+0xf70], R26 ;  /* 0x000f701a01007387 */ /* 0x0001e80000100800 */
[----:B0-----:R-:W2:Y:S04]  /*371e0*/  LDL.LU R26, [R1+0x18] ;  /* 0x00001800011a7983 */ /* 0x001ea80000300800 */
[----:B------:R0:W-:Y:S04]  /*371f0*/  STL [R1+0x4c], R17 ;  /* 0x00004c1101007387 */ /* 0x0001e80000100800 */
[----:B0-----:R-:W2:Y:S04]  /*37200*/  LDL.LU R17, [R1+0xfb0] ;  /* 0x000fb00001117983 */ /* 0x001ea80000300800 */
[----:B------:R0:W-:Y:S04]  /*37210*/  STL [R1+0x48], R20 ;  /* 0x0000481401007387 */ /* 0x0001e80000100800 */
[----:B0-----:R-:W2:Y:S01]  /*37220*/  LDL.LU R20, [R1+0xfac] ;  /* 0x000fac0001147983 */ /* 0x001ea20000300800 */
[----:B------:R-:W-:-:S05]  /*37230*/  @P1 FMUL R21, R21, 0.25 ;  /* 0x3e80000015151820 */ /* 0x000fca0000400000 */
[----:B------:R0:W-:Y:S04]  /*37240*/  STL [R1+0x38], R21 ;  /* 0x0000381501007387 */ /* 0x0001e80000100800 */
[----:B0-----:R-:W2:Y:S01]  /*37250*/  LDL.LU R21, [R1+0xfa8] ;  /* 0x000fa80001157983 */ /* 0x001ea20000300800 */
[----:B------:R-:W-:-:S05]  /*37260*/  @P1 FMUL R24, R24, 0.25 ;  /* 0x3e80000018181820 */ /* 0x000fca0000400000 */
[----:B------:R0:W-:Y:S04]  /*37270*/  STL [R1+0x34], R24 ;  /* 0x0000341801007387 */ /* 0x0001e80000100800 */
[----:B0-----:R-:W2:Y:S01]  /*37280*/  LDL.LU R24, [R1+0xfa4] ;  /* 0x000fa40001187983 */ /* 0x001ea20000300800 */
[----:B----4-:R-:W-:-:S05]  /*37290*/  @P1 FMUL R2, R2, 0.25 ;  /* 0x3e80000002021820 */ /* 0x010fca0000400000 */
[----:B------:R0:W-:Y:S04]  /*372a0*/  STL [R1+0xf94], R2 ;  /* 0x000f940201007387 */ /* 0x0001e80000100800 */
[----:B0-----:R-:W4:Y:S04]  /*372b0*/  LDL R2, [R1+0x34] ;  /* 0x0000340001027983 */ /* 0x001f280000100800 */
[----:B----4-:R0:W-:Y:S04]  /*372c0*/  STL [R1+0xf98], R2 ;  /* 0x000f980201007387 */ /* 0x0101e80000100800 */
[----:B0-----:R-:W4:Y:S04]  /*372d0*/  LDL R2, [R1+0x38] ;  /* 0x0000380001027983 */ /* 0x001f280000100800 */
[----:B----4-:R0:W-:Y:S04]  /*372e0*/  STL [R1+0xf9c], R2 ;  /* 0x000f9c0201007387 */ /* 0x0101e80000100800 */
[----:B0-----:R-:W4:Y:S01]  /*372f0*/  LDL R2, [R1+0x48] ;  /* 0x0000480001027983 */ /* 0x001f220000100800 */
[----:B------:R-:W-:-:S03]  /*37300*/  FSETP.GEU.AND P2, PT, |R27|, 1.175494350822287508e-38, PT ;  /* 0x008000001b00780b */ /* 0x000fc60003f4e200 */
[----:B----4-:R0:W-:Y:S04]  /*37310*/  STL [R1+0xfa0], R2 ;  /* 0x000fa00201007387 */ /* 0x0101e80000100800 */
[----:B0-----:R-:W4:Y:S06]  /*37320*/  LDL R2, [R1+0x4c] ;  /* 0x00004c0001027983 */ /* 0x001f2c0000100800 */
[----:B----4-:R-:W-:-:S05]  /*37330*/  @!P2 FMUL R2, R2, 16777216 ;  /* 0x4b8000000202a820 */ /* 0x010fca0000400000 */
[----:B------:R0:W-:Y:S04]  /*37340*/  @!P2 STL [R1+0x4c], R2 ;  /* 0x00004c020100a387 */ /* 0x0001e80000100800 */
[----:B0-----:R-:W4:Y:S02]  /*37350*/  LDL.LU R2, [R1+0xfa0] ;  /* 0x000fa00001027983 */ /* 0x001f240000300800 */
        /* <DEDUP_REMOVED lines=8> */
[----:B0-----:R-:W4:Y:S01]  /*373e0*/  LDL.LU R2, [R1+0xf94] ;  /* 0x000f940001027983 */ /* 0x001f220000300800 */
[----:B---3--:R-:W-:-:S04]  /*373f0*/  @P1 FMUL R3, R3, 0.25 ;  /* 0x3e80000003031820 */ /* 0x008fc80000400000 */
[----:B------:R-:W-:Y:S02]  /*37400*/  @!P2 FMUL R3, R3, 16777216 ;  /* 0x4b8000000303a820 */ /* 0x000fe40000400000 */
[----:B----4-:R-:W-:-:S05]  /*37410*/  @!P2 FMUL R2, R2, 16777216 ;  /* 0x4b8000000202a820 */ /* 0x010fca0000400000 */
[----:B------:R0:W-:Y:S04]  /*37420*/  STL [R1+0x28], R2 ;  /* 0x0000280201007387 */ /* 0x0001e80000100800 */
[----:B0-----:R-:W3:Y:S04]  /*37430*/  LDL.LU R2, [R1+0xf90] ;  /* 0x000f900001027983 */ /* 0x001ee80000300800 */
[----:B------:R0:W-:Y:S04]  /*37440*/  STL [R1+0x24], R3 ;  /* 0x0000240301007387 */ /* 0x0001e80000100800 */
[----:B0-----:R-:W4:Y:S04]  /*37450*/  LDL.LU R3, [R1+0xf8c] ;  /* 0x000f8c0001037983 */ /* 0x001f280000300800 */
[----:B---3--:R0:W-:Y:S04]  /*37460*/  STL [R1+0xf78], R2 ;  /* 0x000f780201007387 */ /* 0x0081e80000100800 */
[----:B0-----:R-:W3:Y:S04]  /*37470*/  LDL.LU R2, [R1+0x4c] ;  /* 0x00004c0001027983 */ /* 0x001ee80000300800 */
[----:B----4-:R0:W-:Y:S04]  /*37480*/  STL [R1+0xf7c], R3 ;  /* 0x000f7c0301007387 */ /* 0x0101e80000100800 */
[----:B0-----:R-:W4:Y:S04]  /*37490*/  LDL.LU R3, [R1+0x34] ;  /* 0x0000340001037983 */ /* 0x001f280000300800 */
[----:B----4-:R0:W-:Y:S04]  /*374a0*/  STL [R1+0xf80], R3 ;  /* 0x000f800301007387 */ /* 0x0101e80000100800 */
[----:B0-----:R-:W4:Y:S01]  /*374b0*/  LDL.LU R3, [R1+0x38] ;  /* 0x0000380001037983 */ /* 0x001f220000300800 */
[----:B------:R-:W-:-:S04]  /*374c0*/  @P1 FMUL R27, R27, 0.25 ;  /* 0x3e8000001b1b1820 */ /* 0x000fc80000400000 */
[----:B------:R-:W-:Y:S01]  /*374d0*/  @!P2 FMUL R27, R27, 16777216 ;  /* 0x4b8000001b1ba820 */ /* 0x000fe20000400000 */
[----:B----4-:R0:W-:Y:S04]  /*374e0*/  STL [R1+0xf84], R3 ;  /* 0x000f840301007387 */ /* 0x0101e80000100800 */
[----:B0-----:R-:W4:Y:S01]  /*374f0*/  LDL.LU R3, [R1+0x48] ;  /* 0x0000480001037983 */ /* 0x001f220000300800 */
[----:B------:R-:W0:Y:S01]  /*37500*/  MUFU.RCP R27, R27 ;  /* 0x0000001b001b7308 */ /* 0x000e220000001000 */
[----:B--2---:R-:W-:-:S04]  /*37510*/  @P1 FMUL R26, R26, 0.25 ;  /* 0x3e8000001a1a1820 */ /* 0x004fc80000400000 */
[----:B------:R-:W-:Y:S01]  /*37520*/  @!P2 FMUL R26, R26, 16777216 ;  /* 0x4b8000001a1aa820 */ /* 0x000fe20000400000 */
[----:B----4-:R3:W-:Y:S02]  /*37530*/  STL [R1+0xf88], R3 ;  /* 0x000f880301007387 */ /* 0x0107e40000100800 */
[----:B---3--:R-:W-:Y:S02]  /*37540*/  MOV R3, R2 ;  /* 0x0000000200037202 */ /* 0x008fe40000000f00 */
[----:B------:R-:W2:Y:S03]  /*37550*/  LDL.LU R2, [R1+0x28] ;  /* 0x0000280001027983 */ /* 0x000ea60000300800 */
[C---:B0-----:R-:W-:Y:S01]  /*37560*/  FMUL R3, R27.reuse, R3 ;  /* 0x000000031b037220 */ /* 0x041fe20000400000 */
[----:B------:R0:W-:Y:S04]  /*37570*/  STL [R1+0xf74], R26 ;  /* 0x000f741a01007387 */ /* 0x0001e80000100800 */
[----:B0-----:R-:W3:Y:S04]  /*37580*/  LDL.LU R26, [R1+0x24] ;  /* 0x00002400011a7983 */ /* 0x001ee80000300800 */
[----:B------:R0:W-:Y:S04]  /*37590*/  STL [R1+0x284], R3 ;  /* 0x0002840301007387 */ /* 0x0001e80000100800 */
[----:B0-----:R-:W4:Y:S02]  /*375a0*/  LDL.LU R3, [R1+0xf88] ;  /* 0x000f880001037983 */ /* 0x001f240000300800 */
[----:B----4-:R-:W-:-:S05]  /*375b0*/  FMUL R3, R27, R3 ;  /* 0x000000031b037220 */ /* 0x010fca0000400000 */
[----:B------:R0:W-:Y:S04]  /*375c0*/  STL [R1+0x280], R3 ;  /* 0x0002800301007387 */ /* 0x0001e80000100800 */
[----:B0-----:R-:W4:Y:S02]  /*375d0*/  LDL.LU R3, [R1+0xf84] ;  /* 0x000f840001037983 */ /* 0x001f240000300800 */
[----:B----4-:R-:W-:-:S05]  /*375e0*/  FMUL R3, R27, R3 ;  /* 0x000000031b037220 */ /* 0x010fca0000400000 */
[----:B------:R0:W-:Y:S04]  /*375f0*/  STL [R1+0x27c], R3 ;  /* 0x00027c0301007387 */ /* 0x0001e80000100800 */
[----:B0-----:R-:W4:Y:S01]  /*37600*/  LDL.LU R3, [R1+0xf80] ;  /* 0x000f800001037983 */ /* 0x001f220000300800 */
[C---:B--2---:R-:W-:Y:S02]  /*37610*/  FMUL R2, R27.reuse, R2 ;  /* 0x000000021b027220 */ /* 0x044fe40000400000 */
[C---:B---3--:R-:W-:Y:S02]  /*37620*/  FMUL R26, R27.reuse, R26 ;  /* 0x0000001a1b1a7220 */ /* 0x048fe40000400000 */
[----:B----4-:R-:W-:-:S05]  /*37630*/  FMUL R3, R27, R3 ;  /* 0x000000031b037220 */ /* 0x010fca0000400000 */
[----:B------:R0:W-:Y:S04]  /*37640*/  STL [R1+0x278], R3 ;  /* 0x0002780301007387 */ /* 0x0001e80000100800 */
[----:B0-----:R-:W2:Y:S04]  /*37650*/  LDL.LU R3, [R1+0xf7c] ;  /* 0x000f7c0001037983 */ /* 0x001ea80000300800 */
[----:B------:R0:W-:Y:S04]  /*37660*/  STL [R1+0x274], R2 ;  /* 0x0002740201007387 */ /* 0x0001e80000100800 */
[----:B0-----:R-:W3:Y:S04]  /*37670*/  LDL.LU R2, [R1+0xf78] ;  /* 0x000f780001027983 */ /* 0x001ee80000300800 */
[----:B------:R0:W-:Y:S04]  /*37680*/  STL [R1+0x270], R26 ;  /* 0x0002701a01007387 */ /* 0x0001e80000100800 */
[----:B0-----:R-:W4:Y:S01]  /*37690*/  LDL.LU R26, [R1+0xf74] ;  /* 0x000f7400011a7983 */ /* 0x001f220000300800 */
[----:B------:R-:W-:-:S02]  /*376a0*/  @P1 FMUL R25, R25, 0.25 ;  /* 0x3e80000019191820 */ /* 0x000fc40000400000 */
[----:B------:R-:W-:Y:S02]  /*376b0*/  @P1 FMUL R28, R28, 0.25 ;  /* 0x3e8000001c1c1820 */ /* 0x000fe40000400000 */
[----:B------:R-:W-:Y:S02]  /*376c0*/  @!P2 FMUL R25, R25, 16777216 ;  /* 0x4b8000001919a820 */ /* 0x000fe40000400000 */
[----:B------:R-:W-:Y:S02]  /*376d0*/  @!P2 FMUL R28, R28, 16777216 ;  /* 0x4b8000001c1ca820 */ /* 0x000fe40000400000 */
[----:B------:R-:W-:Y:S02]  /*376e0*/  @P1 FMUL R23, R23, 0.25 ;  /* 0x3e80000017171820 */ /* 0x000fe40000400000 */
[----:B------:R-:W-:Y:S02]  /*376f0*/  FMUL R25, R27, R25 ;  /* 0x000000191b197220 */ /* 0x000fe40000400000 */
[----:B------:R-:W-:-:S02]  /*37700*/  @P1 FMUL R4, R4, 0.25 ;  /* 0x3e80000004041820 */ /* 0x000fc40000400000 */
[----:B------:R-:W-:Y:S02]  /*37710*/  @P1 FMUL R5, R5, 0.25 ;  /* 0x3e80000005051820 */ /* 0x000fe40000400000 */
[----:B------:R-:W-:Y:S02]  /*37720*/  FMUL R28, R27, R28 ;  /* 0x0000001c1b1c7220 */ /* 0x000fe40000400000 */
[----:B------:R-:W-:Y:S02]  /*37730*/  @P1 FMUL R8, R8, 0.25 ;  /* 0x3e80000008081820 */ /* 0x000fe40000400000 */
[----:B------:R-:W-:Y:S02]  /*37740*/  @!P2 FMUL R23, R23, 16777216 ;  /* 0x4b8000001717a820 */ /* 0x000fe40000400000 */
[----:B------:R-:W-:Y:S02]  /*37750*/  @!P2 FMUL R4, R4, 16777216 ;  /* 0x4b8000000404a820 */ /* 0x000fe40000400000 */
[----:B------:R-:W-:-:S02]  /*37760*/  @!P2 FMUL R5, R5, 16777216 ;  /* 0x4b8000000505a820 */ /* 0x000fc40000400000 */
[----:B------:R-:W-:Y:S02]  /*37770*/  @P1 FMUL R9, R9, 0.25 ;  /* 0x3e80000009091820 */ /* 0x000fe40000400000 */
[----:B------:R-:W-:Y:S02]  /*37780*/  @P1 FMUL R12, R12, 0.25 ;  /* 0x3e8000000c0c1820 */ /* 0x000fe40000400000 */
[----:B------:R-:W-:Y:S02]  /*37790*/  @!P2 FMUL R8, R8, 16777216 ;  /* 0x4b8000000808a820 */ /* 0x000fe40000400000 */
[----:B------:R-:W-:Y:S02]  /*377a0*/  @P1 FMUL R13, R13, 0.25 ;  /* 0x3e8000000d0d1820 */ /* 0x000fe40000400000 */
[----:B------:R-:W-:Y:S02]  /*377b0*/  FMUL R5, R27, R5 ;  /* 0x000000051b057220 */ /* 0x000fe40000400000 */
[----:B------:R-:W-:-:S02]  /*377c0*/  @!P2 FMUL R9, R9, 16777216 ;  /* 0x4b8000000909a820 */ /* 0x000fc40000400000 */
[----:B------:R-:W-:Y:S02]  /*377d0*/  @!P2 FMUL R12, R12, 16777216 ;  /* 0x4b8000000c0ca820 */ /* 0x000fe40000400000 */
[----:B------:R-:W-:Y:S02]  /*377e0*/  @P1 FMUL R16, R16, 0.25 ;  /* 0x3e80000010101820 */ /* 0x000fe40000400000 */
[----:B------:R-:W-:Y:S02]  /*377f0*/  @P1 FMUL R17, R17, 0.25 ;  /* 0x3e80000011111820 */ /* 0x000fe40000400000 */
[----:B------:R-:W-:Y:S02]  /*37800*/  @!P2 FMUL R13, R13, 16777216 ;  /* 0x4b8000000d0da820 */ /* 0x000fe40000400000 */
[----:B------:R-:W-:Y:S02]  /*37810*/  @P1 FMUL R20, R20, 0.25 ;  /* 0x3e80000014141820 */ /* 0x000fe40000400000 */
        /* <DEDUP_REMOVED lines=12> */
[----:B------:R-:W-:-:S02]  /*378e0*/  @P1 FMUL R15, R15, 0.25 ;  /* 0x3e8000000f0f1820 */ /* 0x000fc40000400000 */
[----:B------:R-:W-:Y:S02]  /*378f0*/  @!P2 FMUL R19, R19, 16777216 ;  /* 0x4b8000001313a820 */ /* 0x000fe40000400000 */
[----:B------:R-:W-:Y:S02]  /*37900*/  @!P2 FMUL R18, R18, 16777216 ;  /* 0x4b8000001212a820 */ /* 0x000fe40000400000 */
[----:B------:R-:W-:Y:S02]  /*37910*/  @!P2 FMUL R29, R29, 16777216 ;  /* 0x4b8000001d1da820 */ /* 0x000fe40000400000 */
[----:B------:R-:W-:Y:S02]  /*37920*/  @P1 FMUL R14, R14, 0.25 ;  /* 0x3e8000000e0e1820 */ /* 0x000fe40000400000 */
[----:B------:R-:W-:Y:S02]  /*37930*/  @!P2 FMUL R15, R15, 16777216 ;  /* 0x4b8000000f0fa820 */ /* 0x000fe40000400000 */
[----:B------:R-:W-:-:S02]  /*37940*/  @P1 FMUL R10, R10, 0.25 ;  /* 0x3e8000000a0a1820 */ /* 0x000fc40000400000 */
[----:B------:R-:W-:Y:S02]  /*37950*/  @P1 FMUL R11, R11, 0.25 ;  /* 0x3e8000000b0b1820 */ /* 0x000fe40000400000 */
[----:B------:R-:W-:Y:S02]  /*37960*/  FMUL R29, R27, R29 ;  /* 0x0000001d1b1d7220 */ /* 0x000fe40000400000 */
[----:B------:R-:W-:Y:S02]  /*37970*/  @!P2 FMUL R14, R14, 16777216 ;  /* 0x4b8000000e0ea820 */ /* 0x000fe40000400000 */
[----:B------:R-:W-:Y:S02]  /*37980*/  @!P2 FMUL R10, R10, 16777216 ;  /* 0x4b8000000a0aa820 */ /* 0x000fe40000400000 */
[----:B------:R-:W-:Y:S02]  /*37990*/  @!P2 FMUL R11, R11, 16777216 ;  /* 0x4b8000000b0ba820 */ /* 0x000fe40000400000 */
[----:B-----5:R-:W-:-:S02]  /*379a0*/  @P1 FMUL R7, R7, 0.25 ;  /* 0x3e80000007071820 */ /* 0x020fc40000400000 */
[----:B------:R-:W-:Y:S02]  /*379b0*/  @P1 FMUL R6, R6, 0.25 ;  /* 0x3e80000006061820 */ /* 0x000fe40000400000 */
[----:B------:R-:W-:Y:S02]  /*379c0*/  @!P2 FMUL R7, R7, 16777216 ;  /* 0x4b8000000707a820 */ /* 0x000fe40000400000 */
[----:B------:R-:W-:Y:S02]  /*379d0*/  @!P2 FMUL R6, R6, 16777216 ;  /* 0x4b8000000606a820 */ /* 0x000fe40000400000 */
[----:B----4-:R-:W-:-:S05]  /*379e0*/  FMUL R26, R27, R26 ;  /* 0x0000001a1b1a7220 */ /* 0x010fca0000400000 */
[----:B------:R0:W-:Y:S04]  /*379f0*/  STL [R1+0x26c], R26 ;  /* 0x00026c1a01007387 */ /* 0x0001e80000100800 */
[----:B0-----:R-:W4:Y:S04]  /*37a00*/  LDL.LU R26, [R1+0xf70] ;  /* 0x000f7000011a7983 */ /* 0x001f280000300800 */
[----:B------:R0:W-:Y:S04]  /*37a10*/  STL [R1+0x268], R25 ;  /* 0x0002681901007387 */ /* 0x0001e80000100800 */
[----:B0-----:R-:W5:Y:S04]  /*37a20*/  LDL.LU R25, [R1+0xf6c] ;  /* 0x000f6c0001197983 */ /* 0x001f680000300800 */
[----:B------:R0:W-:Y:S02]  /*37a30*/  STL [R1+0x220], R28 ;  /* 0x0002201c01007387 */ /* 0x0001e40000100800 */
[----:B0-----:R-:W-:-:S02]  /*37a40*/  FMUL R28, R27, R23 ;  /* 0x000000171b1c7220 */ /* 0x001fc40000400000 */
[C---:B------:R-:W-:Y:S02]  /*37a50*/  FMUL R23, R27.reuse, R4 ;  /* 0x000000041b177220 */ /* 0x040fe40000400000 */
[C---:B------:R-:W-:Y:S01]  /*37a60*/  FMUL R4, R27.reuse, R8 ;  /* 0x000000081b047220 */ /* 0x040fe20000400000 */
[----:B------:R-:W-:Y:S01]  /*37a70*/  STL [R1+0x21c], R28 ;  /* 0x00021c1c01007387 */ /* 0x000fe20000100800 */
[----:B------:R-:W-:-:S03]  /*37a80*/  FMUL R8, R27, R9 ;  /* 0x000000091b087220 */ /* 0x000fc60000400000 */
[----:B------:R-:W-:Y:S04]  /*37a90*/  STL [R1+0x210], R23 ;  /* 0x0002101701007387 */ /* 0x000fe80000100800 */
[----:B------:R0:W-:Y:S04]  /*37aa0*/  STL [R1+0x208], R5 ;  /* 0x0002080501007387 */ /* 0x0001e80000100800 */
[----:B------:R1:W-:Y:S01]  /*37ab0*/  STL [R1+0x1fc], R4 ;  /* 0x0001fc0401007387 */ /* 0x0003e20000100800 */
[----:B0-----:R-:W-:-:S03]  /*37ac0*/  FMUL R5, R27, R12 ;  /* 0x0000000c1b057220 */ /* 0x001fc60000400000 */
[----:B------:R0:W-:Y:S01]  /*37ad0*/  STL [R1+0x1f8], R8 ;  /* 0x0001f80801007387 */ /* 0x0001e20000100800 */
[----:B-1----:R-:W-:-:S03]  /*37ae0*/  FMUL R4, R27, R13 ;  /* 0x0000000d1b047220 */ /* 0x002fc60000400000 */
[----:B------:R1:W-:Y:S04]  /*37af0*/  STL [R1+0x1ec], R5 ;  /* 0x0001ec0501007387 */ /* 0x0003e80000100800 */
[----:B------:R2:W-:Y:S01]  /*37b00*/  STL [R1+0x1e8], R4 ;  /* 0x0001e80401007387 */ /* 0x0005e20000100800 */
[C---:B0-----:R-:W-:Y:S02]  /*37b10*/  FMUL R8, R27.reuse, R16 ;  /* 0x000000101b087220 */ /* 0x041fe40000400000 */
[----:B-1----:R-:W-:-:S03]  /*37b20*/  FMUL R5, R27, R17 ;  /* 0x000000111b057220 */ /* 0x002fc60000400000 */
[----:B------:R0:W-:Y:S01]  /*37b30*/  STL [R1+0x1d4], R8 ;  /* 0x0001d40801007387 */ /* 0x0001e20000100800 */
[----:B--2---:R-:W-:-:S03]  /*37b40*/  FMUL R4, R27, R20 ;  /* 0x000000141b047220 */ /* 0x004fc60000400000 */
        /* <DEDUP_REMOVED lines=10> */
[----:B------:R-:W-:Y:S01]  /*37bf0*/  STL [R1+0x9c], R8 ;  /* 0x00009c0801007387 */ /* 0x000fe20000100800 */
[----:B--2---:R-:W-:-:S03]  /*37c00*/  FMUL R4, R27, R15 ;  /* 0x0000000f1b047220 */ /* 0x004fc60000400000 */
[----:B------:R0:W-:Y:S04]  /*37c10*/  STL [R1+0x94], R5 ;  /* 0x0000940501007387 */ /* 0x0001e80000100800 */
[----:B------:R1:W-:Y:S04]  /*37c20*/  STL [R1+0xee8], R29 ;  /* 0x000ee81d01007387 */ /* 0x0003e80000100800 */
[----:B------:R2:W-:Y:S01]  /*37c30*/  STL [R1+0x24], R4 ;  /* 0x0000240401007387 */ /* 0x0005e20000100800 */
[C---:B0-----:R-:W-:Y:S02]  /*37c40*/  FMUL R5, R27.reuse, R14 ;  /* 0x0000000e1b057220 */ /* 0x041fe40000400000 */
[----:B-1----:R-:W-:-:S03]  /*37c50*/  FMUL R29, R27, R10 ;  /* 0x0000000a1b1d7220 */ /* 0x002fc60000400000 */
[----:B------:R0:W-:Y:S01]  /*37c60*/  STL [R1+0x1c], R5 ;  /* 0x00001c0501007387 */ /* 0x0001e20000100800 */
[----:B--2---:R-:W-:-:S03]  /*37c70*/  FMUL R4, R27, R11 ;  /* 0x0000000b1b047220 */ /* 0x004fc60000400000 */
[----:B------:R-:W-:Y:S04]  /*37c80*/  STL [R1+0xeec], R29 ;  /* 0x000eec1d01007387 */ /* 0x000fe80000100800 */
[----:B------:R1:W-:Y:S01]  /*37c90*/  STL [R1+0x18], R4 ;  /* 0x0000180401007387 */ /* 0x0003e20000100800 */
[C---:B0-----:R-:W-:Y:S02]  /*37ca0*/  FMUL R5, R27.reuse, R7 ;  /* 0x000000071b057220 */ /* 0x041fe40000400000 */
[----:B------:R-:W-:Y:S02]  /*37cb0*/  IMAD.MOV.U32 R14, RZ, RZ, R3 ;  /* 0x000000ffff0e7224 */ /* 0x000fe400078e0003 */
[----:B-1----:R-:W-:Y:S01]  /*37cc0*/  FMUL R4, R27, R6 ;  /* 0x000000061b047220 */ /* 0x002fe20000400000 */
[----:B------:R3:W-:Y:S04]  /*37cd0*/  STL [R1+0x10], R5 ;  /* 0x0000100501007387 */ /* 0x0007e80000100800 */
[----:B------:R-:W-:Y:S01]  /*37ce0*/  STL [R1+0xc], R4 ;  /* 0x00000c0401007387 */ /* 0x000fe20000100800 */
[----:B---3--:R-:W-:-:S03]  /*37cf0*/  MOV R5, R2 ;  /* 0x0000000200057202 */ /* 0x008fc60000000f00 */
[----:B------:R-:W2:Y:S04]  /*37d00*/  LDL.LU R2, [R1+0xb8] ;  /* 0x0000b80001027983 */ /* 0x000ea80000300800 */
[----:B------:R-:W3:Y:S04]  /*37d10*/  LDL.LU R3, [R1+0xc0] ;  /* 0x0000c00001037983 */ /* 0x000ee80000300800 */
[----:B------:R0:W-:Y:S04]  /*37d20*/  STL [R1+0xf44], R14 ;  /* 0x000f440e01007387 */ /* 0x0001e80000100800 */
[----:B0-----:R-:W2:Y:S04]  /*37d30*/  LDL.LU R14, [R1+0xd8] ;  /* 0x0000d800010e7983 */ /* 0x001ea80000300800 */
[----:B--2---:R0:W-:Y:S04]  /*37d40*/  STL [R1+0xf5c], R14 ;  /* 0x000f5c0e01007387 */ /* 0x0041e80000100800 */
[----:B0-----:R-:W2:Y:S04]  /*37d50*/  LDL R14, [R1+0xd0] ;  /* 0x0000d000010e7983 */ /* 0x001ea80000100800 */
[----:B--2---:R0:W-:Y:S04]  /*37d60*/  STL [R1+0xf60], R14 ;  /* 0x000f600e01007387 */ /* 0x0041e80000100800 */
[----:B0-----:R-:W2:Y:S04]  /*37d70*/  LDL R14, [R1+0xcc] ;  /* 0x0000cc00010e7983 */ /* 0x001ea80000100800 */
[----:B--2---:R0:W-:Y:S04]  /*37d80*/  STL [R1+0xf64], R14 ;  /* 0x000f640e01007387 */ /* 0x0041e80000100800 */
[----:B0-----:R-:W2:Y:S01]  /*37d90*/  LDL R14, [R1+0xc8] ;  /* 0x0000c800010e7983 */ /* 0x001ea20000100800 */
[----:B------:R-:W-:-:S04]  /*37da0*/  @P1 FMUL R0, R0, 0.25 ;  /* 0x3e80000000001820 */ /* 0x000fc80000400000 */
[----:B------:R-:W-:-:S04]  /*37db0*/  @!P2 FMUL R0, R0, 16777216 ;  /* 0x4b8000000000a820 */ /* 0x000fc80000400000 */
[----:B------:R-:W-:Y:S01]  /*37dc0*/  FMUL R24, R27, R0 ;  /* 0x000000001b187220 */ /* 0x000fe20000400000 */
[----:B--2---:R0:W-:Y:S04]  /*37dd0*/  STL [R1+0xf68], R14 ;  /* 0x000f680e01007387 */ /* 0x0041e80000100800 */
[----:B0-----:R-:W2:Y:S04]  /*37de0*/  LDL R14, [R1+0xc4] ;  /* 0x0000c400010e7983 */ /* 0x001ea80000100800 */
[----:B------:R-:W3:Y:S04]  /*37df0*/  LDL.LU R27, [R1+0xf0] ;  /* 0x0000f000011b7983 */ /* 0x000ee80000300800 */
        /* <DEDUP_REMOVED lines=19> */
[----:B------:R-:W3:Y:S01]  /*37f30*/  LDL.LU R18, [R1+0x190] ;  /* 0x0001900001127983 */ /* 0x000ee20000300800 */
[----:B-----5:R-:W-:-:S03]  /*37f40*/  FSETP.GT.AND P1, PT, |R25|, 8.50705917302346158658e+37, PT ;  /* 0x7e8000001900780b */ /* 0x020fc60003f24200 */
[----:B------:R-:W5:Y:S04]  /*37f50*/  LDL.LU R0, [R1+0x198] ;  /* 0x0001980001007983 */ /* 0x000f680000300800 */
[----:B------:R0:W-:Y:S04]  /*37f60*/  STL [R1+0xef0], R24 ;  /* 0x000ef01801007387 */ /* 0x0001e80000100800 */
[----:B0-----:R-:W3:Y:S04]  /*37f70*/  LDL.LU R24, [R1+0xe8] ;  /* 0x0000e80001187983 */ /* 0x001ee80000300800 */
[----:B------:R0:W-:Y:S04]  /*37f80*/  STL [R1+0xf40], R25 ;  /* 0x000f401901007387 */ /* 0x0001e80000100800 */
[----:B0-----:R-:W3:Y:S01]  /*37f90*/  LDL.LU R25, [R1+0xe0] ;  /* 0x0000e00001197983 */ /* 0x001ee20000300800 */
[----:B--2---:R-:W-:-:S05]  /*37fa0*/  @P0 FMUL R14, R14, 0.25 ;  /* 0x3e8000000e0e0820 */ /* 0x004fca0000400000 */
[----:B------:R0:W-:Y:S04]  /*37fb0*/  @P0 STL [R1+0xc4], R14 ;  /* 0x0000c40e01000387 */ /* 0x0001e80000100800 */
[----:B0-----:R-:W2:Y:S02]  /*37fc0*/  LDL.LU R14, [R1+0xf68] ;  /* 0x000f6800010e7983 */ /* 0x001ea40000300800 */
        /* <DEDUP_REMOVED lines=10> */
[----:B------:R0:W-:Y:S04]  /*38070*/  STL [R1+0xf50], R14 ;  /* 0x000f500e01007387 */ /* 0x0001e80000100800 */
[----:B0-----:R-:W2:Y:S04]  /*38080*/  LDL R14, [R1+0xd0] ;  /* 0x0000d000010e7983 */ /* 0x001ea80000100800 */
[----:B--2---:R0:W-:Y:S04]  /*38090*/  STL [R1+0xf54], R14 ;  /* 0x000f540e01007387 */ /* 0x0041e80000100800 */
[----:B0-----:R-:W2:Y:S01]  /*380a0*/  LDL R14, [R1+0xcc] ;  /* 0x0000cc00010e7983 */ /* 0x001ea20000100800 */
[----:B----4-:R-:W-:Y:S01]  /*380b0*/  FSETP.GEU.AND P2, PT, |R26|, 1.175494350822287508e-38, PT ;  /* 0x008000001a00780b */ /* 0x010fe20003f4e200 */
[----:B---3--:R-:W-:-:S02]  /*380c0*/  @P0 FMUL R3, R3, 0.25 ;  /* 0x3e80000003030820 */ /* 0x008fc40000400000 */
[----:B--2---:R0:W-:Y:S04]  /*380d0*/  STL [R1+0xf58], R14 ;  /* 0x000f580e01007387 */ /* 0x0041e80000100800 */
[----:B0-----:R-:W2:Y:S06]  /*380e0*/  LDL R14, [R1+0xc8] ;  /* 0x0000c800010e7983 */ /* 0x001eac0000100800 */
[----:B------:R-:W-:-:S05]  /*380f0*/  @!P2 FMUL R3, R3, 16777216 ;  /* 0x4b8000000303a820 */ /* 0x000fca0000400000 */
[----:B------:R0:W-:Y:S04]  /*38100*/  STL [R1+0xf4c], R3 ;  /* 0x000f4c0301007387 */ /* 0x0001e80000100800 */
[----:B0-----:R-:W3:Y:S01]  /*38110*/  LDL.LU R3, [R1+0xc4] ;  /* 0x0000c40001037983 */ /* 0x001ee20000300800 */
        /* <DEDUP_REMOVED lines=8> */
[----:B0-----:R-:W2:Y:S01]  /*381a0*/  LDL.LU R14, [R1+0xf50] ;  /* 0x000f5000010e7983 */ /* 0x001ea20000300800 */
[----:B------:R-:W-:Y:S02]  /*381b0*/  @P0 FMUL R5, R5, 0.25 ;  /* 0x3e80000005050820 */ /* 0x000fe40000400000 */
[----:B------:R-:W-:Y:S02]  /*381c0*/  @P0 FMUL R26, R26, 0.25 ;  /* 0x3e8000001a1a0820 */ /* 0x000fe40000400000 */
[----:B------:R-:W-:Y:S02]  /*381d0*/  @!P2 FMUL R5, R5, 16777216 ;  /* 0x4b8000000505a820 */ /* 0x000fe40000400000 */
[----:B---3--:R-:W-:-:S02]  /*381e0*/  @!P2 FMUL R3, R3, 16777216 ;  /* 0x4b8000000303a820 */ /* 0x008fc40000400000 */
[----:B------:R-:W-:Y:S02]  /*381f0*/  @!P2 FMUL R26, R26, 16777216 ;  /* 0x4b8000001a1aa820 */ /* 0x000fe40000400000 */
[----:B------:R-:W-:-:S04]  /*38200*/  @P0 FMUL R2, R2, 0.25 ;  /* 0x3e80000002020820 */ /* 0x000fc80000400000 */
[----:B------:R-:W-:Y:S02]  /*38210*/  @!P2 FMUL R2, R2, 16777216 ;  /* 0x4b8000000202a820 */ /* 0x000fe40000400000 */
[----:B--2---:R-:W-:-:S05]  /*38220*/  @!P2 FMUL R14, R14, 16777216 ;  /* 0x4b8000000e0ea820 */ /* 0x004fca0000400000 */
[----:B------:R0:W-:Y:S02]  /*38230*/  STL [R1+0xf48], R14 ;  /* 0x000f480e01007387 */ /* 0x0001e40000100800 */
[----:B0-----:R-:W-:Y:S01]  /*38240*/  IMAD.MOV.U32 R14, RZ, RZ, R3 ;  /* 0x000000ffff0e7224 */ /* 0x001fe200078e0003 */
[----:B------:R-:W-:Y:S02]  /*38250*/  MOV R3, R5 ;  /* 0x0000000500037202 */ /* 0x000fe40000000f00 */
[----:B------:R0:W1:Y:S02]  /*38260*/  MUFU.RCP R5, R26 ;  /* 0x0000001a00057308 */ /* 0x0000640000001000 */
[----:B0-----:R-:W2:Y:S01]  /*38270*/  LDL.LU R26, [R1+0xd0] ;  /* 0x0000d000011a7983 */ /* 0x001ea20000300800 */
[C---:B-1----:R-:W-:Y:S02]  /*38280*/  FMUL R2, R5.reuse, R2 ;  /* 0x0000000205027220 */ /* 0x042fe40000400000 */
[----:B------:R-:W-:-:S03]  /*38290*/  FMUL R3, R5, R3 ;  /* 0x0000000305037220 */ /* 0x000fc60000400000 */
[----:B------:R0:W-:Y:S04]  /*382a0*/  STL [R1+0xe70], R2 ;  /* 0x000e700201007387 */ /* 0x0001e80000100800 */
[----:B0-----:R-:W3:Y:S04]  /*382b0*/  LDL.LU R2, [R1+0xc8] ;  /* 0x0000c80001027983 */ /* 0x001ee80000300800 */
[----:B------:R0:W-:Y:S04]  /*382c0*/  STL [R1+0x240], R3 ;  /* 0x0002400301007387 */ /* 0x0001e80000100800 */
[----:B0-----:R-:W4:Y:S01]  /*382d0*/  LDL.LU R3, [R1+0xf4c] ;  /* 0x000f4c0001037983 */ /* 0x001f220000300800 */
[----:B------:R-:W-:-:S02]  /*382e0*/  FMUL R14, R5, R14 ;  /* 0x0000000e050e7220 */ /* 0x000fc40000400000 */
[----:B----4-:R-:W-:-:S05]  /*382f0*/  FMUL R3, R5, R3 ;  /* 0x0000000305037220 */ /* 0x010fca0000400000 */
[----:B------:R0:W-:Y:S04]  /*38300*/  STL [R1+0xe74], R3 ;  /* 0x000e740301007387 */ /* 0x0001e80000100800 */
[----:B0-----:R-:W4:Y:S04]  /*38310*/  LDL.LU R3, [R1+0xcc] ;  /* 0x0000cc0001037983 */ /* 0x001f280000300800 */
[----:B------:R0:W-:Y:S04]  /*38320*/  STL [R1+0x238], R14 ;  /* 0x0002380e01007387 */ /* 0x0001e80000100800 */
[----:B0-----:R-:W5:Y:S01]  /*38330*/  LDL.LU R14, [R1+0xf48] ;  /* 0x000f4800010e7983 */ /* 0x001f620000300800 */
[----:B---3--:R-:W-:-:S02]  /*38340*/  FMUL R2, R5, R2 ;  /* 0x0000000205027220 */ /* 0x008fc40000400000 */
[----:B------:R-:W-:-:S03]  /*38350*/  @P0 FMUL R25, R25, 0.25 ;  /* 0x3e80000019190820 */ /* 0x000fc60000400000 */
[----:B------:R4:W-:Y:S01]  /*38360*/  STL [R1+0xe78], R2 ;  /* 0x000e780201007387 */ /* 0x0009e20000100800 */
[----:B------:R-:W-:Y:S02]  /*38370*/  @P0 FMUL R24, R24, 0.25 ;  /* 0x3e80000018180820 */ /* 0x000fe40000400000 */
[----:B------:R-:W-:Y:S02]  /*38380*/  @P0 FMUL R27, R27, 0.25 ;  /* 0x3e8000001b1b0820 */ /* 0x000fe40000400000 */
[----:B------:R-:W-:Y:S02]  /*38390*/  @!P2 FMUL R25, R25, 16777216 ;  /* 0x4b8000001919a820 */ /* 0x000fe40000400000 */
[----:B------:R-:W-:Y:S02]  /*383a0*/  @!P2 FMUL R24, R24, 16777216 ;  /* 0x4b8000001818a820 */ /* 0x000fe40000400000 */
[----:B------:R-:W-:Y:S02]  /*383b0*/  @P0 FMUL R29, R29, 0.25 ;  /* 0x3e8000001d1d0820 */ /* 0x000fe40000400000 */
[----:B------:R-:W-:-:S02]  /*383c0*/  @P0 FMUL R21, R21, 0.25 ;  /* 0x3e80000015150820 */ /* 0x000fc40000400000 */
[----:B------:R-:W-:Y:S02]  /*383d0*/  @!P2 FMUL R27, R27, 16777216 ;  /* 0x4b8000001b1ba820 */ /* 0x000fe40000400000 */
        /* <DEDUP_REMOVED lines=12> */
[----:B------:R-:W-:Y:S02]  /*384a0*/  FMUL R17, R5, R17 ;  /* 0x0000001105117220 */ /* 0x000fe40000400000 */
[----:B------:R-:W-:Y:S02]  /*384b0*/  @P0 FMUL R8, R8, 0.25 ;  /* 0x3e80000008080820 */ /* 0x000fe40000400000 */
[----:B------:R-:W-:Y:S02]  /*384c0*/  @!P2 FMUL R12, R12, 16777216 ;  /* 0x4b8000000c0ca820 */ /* 0x000fe40000400000 */
[----:B------:R-:W-:Y:S02]  /*384d0*/  @!P2 FMUL R9, R9, 16777216 ;  /* 0x4b8000000909a820 */ /* 0x000fe40000400000 */
[----:B------:R-:W-:-:S02]  /*384e0*/  @P0 FMUL R4, R4, 0.25 ;  /* 0x3e80000004040820 */ /* 0x000fc40000400000 */
[----:B------:R-:W-:Y:S02]  /*384f0*/  @P0 FMUL R28, R28, 0.25 ;  /* 0x3e8000001c1c0820 */ /* 0x000fe40000400000 */
[----:B------:R-:W-:Y:S02]  /*38500*/  @!P2 FMUL R8, R8, 16777216 ;  /* 0x4b8000000808a820 */ /* 0x000fe40000400000 */
[----:B------:R-:W-:Y:S02]  /*38510*/  @P0 FMUL R22, R22, 0.25 ;  /* 0x3e80000016160820 */ /* 0x000fe40000400000 */
[----:B------:R-:W-:Y:S02]  /*38520*/  FMUL R12, R5, R12 ;  /* 0x0000000c050c7220 */ /* 0x000fe40000400000 */
[----:B------:R-:W-:Y:S02]  /*38530*/  @P0 FMUL R23, R23, 0.25 ;  /* 0x3e80000017170820 */ /* 0x000fe40000400000 */
[----:B------:R-:W-:-:S02]  /*38540*/  @P0 FMUL R11, R11, 0.25 ;  /* 0x3e8000000b0b0820 */ /* 0x000fc40000400000 */
[----:B------:R-:W-:Y:S02]  /*38550*/  @!P2 FMUL R4, R4, 16777216 ;  /* 0x4b8000000404a820 */ /* 0x000fe40000400000 */
[----:B------:R-:W-:Y:S02]  /*38560*/  @P0 FMUL R19, R19, 0.25 ;  /* 0x3e80000013130820 */ /* 0x000fe40000400000 */
[----:B------:R-:W-:Y:S02]  /*38570*/  @!P2 FMUL R28, R28, 16777216 ;  /* 0x4b8000001c1ca820 */ /* 0x000fe40000400000 */
[----:B------:R-:W-:Y:S02]  /*38580*/  @P0 FMUL R10, R10, 0.25 ;  /* 0x3e8000000a0a0820 */ /* 0x000fe40000400000 */
[----:B------:R-:W-:Y:S02]  /*38590*/  @!P2 FMUL R22, R22, 16777216 ;  /* 0x4b8000001616a820 */ /* 0x000fe40000400000 */
[----:B------:R-:W-:-:S02]  /*385a0*/  @P0 FMUL R7, R7, 0.25 ;  /* 0x3e80000007070820 */ /* 0x000fc40000400000 */
[----:B------:R-:W-:Y:S02]  /*385b0*/  @!P2 FMUL R23, R23, 16777216 ;  /* 0x4b8000001717a820 */ /* 0x000fe40000400000 */
[----:B------:R-:W-:Y:S02]  /*385c0*/  @P0 FMUL R15, R15, 0.25 ;  /* 0x3e8000000f0f0820 */ /* 0x000fe40000400000 */
[----:B------:R-:W-:Y:S02]  /*385d0*/  @!P2 FMUL R11, R11, 16777216 ;  /* 0x4b8000000b0ba820 */ /* 0x000fe40000400000 */
[----:B------:R-:W-:Y:S02]  /*385e0*/  FMUL R4, R5, R4 ;  /* 0x0000000405047220 */ /* 0x000fe40000400000 */
[----:B------:R-:W-:Y:S02]  /*385f0*/  @!P2 FMUL R19, R19, 16777216 ;  /* 0x4b8000001313a820 */ /* 0x000fe40000400000 */
[----:B------:R-:W-:-:S02]  /*38600*/  @!P2 FMUL R10, R10, 16777216 ;  /* 0x4b8000000a0aa820 */ /* 0x000fc40000400000 */
[----:B------:R-:W-:Y:S02]  /*38610*/  @!P2 FMUL R7, R7, 16777216 ;  /* 0x4b8000000707a820 */ /* 0x000fe40000400000 */
[----:B------:R-:W-:Y:S02]  /*38620*/  @!P2 FMUL R15, R15, 16777216 ;  /* 0x4b8000000f0fa820 */ /* 0x000fe40000400000 */
[C---:B------:R-:W-:Y:S02]  /*38630*/  FMUL R11, R5.reuse, R11 ;  /* 0x0000000b050b7220 */ /* 0x040fe40000400000 */
[C---:B------:R-:W-:Y:S02]  /*38640*/  FMUL R10, R5.reuse, R10 ;  /* 0x0000000a050a7220 */ /* 0x040fe40000400000 */
[C---:B------:R-:W-:Y:S02]  /*38650*/  FMUL R7, R5.reuse, R7 ;  /* 0x0000000705077220 */ /* 0x040fe40000400000 */
[----:B----4-:R-:W-:-:S02]  /*38660*/  FMUL R2, R5, R3 ;  /* 0x0000000305027220 */ /* 0x010fc40000400000 */
[----:B--2---:R-:W-:-:S05]  /*38670*/  FMUL R3, R5, R26 ;  /* 0x0000001a05037220 */ /* 0x004fca0000400000 */
[----:B------:R0:W-:Y:S04]  /*38680*/  STL [R1+0xe9c], R3 ;  /* 0x000e9c0301007387 */ /* 0x0001e80000100800 */
[----:B------:R5:W-:Y:S01]  /*38690*/  STL [R1+0x230], R2 ;  /* 0x0002300201007387 */ /* 0x000be20000100800 */
[C---:B------:R-:W-:Y:S02]  /*386a0*/  FMUL R26, R5.reuse, R25 ;  /* 0x00000019051a7220 */ /* 0x040fe40000400000 */
[C---:B0-----:R-:W-:Y:S02]  /*386b0*/  FMUL R3, R5.reuse, R24 ;  /* 0x0000001805037220 */ /* 0x041fe40000400000 */
[C---:B-----5:R-:W-:Y:S02]  /*386c0*/  FMUL R2, R5.reuse, R14 ;  /* 0x0000000e05027220 */ /* 0x060fe40000400000 */
[----:B------:R-:W2:Y:S04]  /*386d0*/  LDL.LU R14, [R1+0xf44] ;  /* 0x000f4400010e7983 */ /* 0x000ea80000300800 */
[----:B------:R-:W3:Y:S04]  /*386e0*/  LDL.LU R25, [R1+0xf40] ;  /* 0x000f400001197983 */ /* 0x000ee80000300800 */
[----:B------:R0:W-:Y:S01]  /*386f0*/  STL [R1+0x228], R2 ;  /* 0x0002280201007387 */ /* 0x0001e20000100800 */
[----:B------:R-:W-:-:S03]  /*38700*/  FMUL R24, R5, R29 ;  /* 0x0000001d05187220 */ /* 0x000fc60000400000 */
[----:B------:R-:W-:Y:S01]  /*38710*/  STL [R1+0xb4], R26 ;  /* 0x0000b41a01007387 */ /* 0x000fe20000100800 */
[----:B0-----:R-:W-:-:S03]  /*38720*/  FMUL R2, R5, R27 ;  /* 0x0000001b05027220 */ /* 0x001fc60000400000 */
[----:B------:R0:W-:Y:S04]  /*38730*/  STL [R1+0xb0], R3 ;  /* 0x0000b00301007387 */ /* 0x0001e80000100800 */
[----:B------:R1:W-:Y:S01]  /*38740*/  STL [R1+0xa8], R2 ;  /* 0x0000a80201007387 */ /* 0x0003e20000100800 */
[----:B0-----:R-:W-:-:S03]  /*38750*/  FMUL R3, R5, R21 ;  /* 0x0000001505037220 */ /* 0x001fc60000400000 */
[----:B------:R-:W-:Y:S01]  /*38760*/  STL [R1+0xa0], R24 ;  /* 0x0000a01801007387 */ /* 0x000fe20000100800 */
[----:B-1----:R-:W-:-:S03]  /*38770*/  FMUL R2, R5, R20 ;  /* 0x0000001405027220 */ /* 0x002fc60000400000 */
        /* <DEDUP_REMOVED lines=8> */
[----:B------:R0:W-:Y:S01]  /*38800*/  STL [R1+0x68], R12 ;  /* 0x0000680c01007387 */ /* 0x0001e20000100800 */
[----:B-1----:R-:W-:-:S03]  /*38810*/  FMUL R2, R5, R8 ;  /* 0x0000000805027220 */ /* 0x002fc60000400000 */
[----:B------:R1:W-:Y:S01]  /*38820*/  STL [R1+0x38], R3 ;  /* 0x0000380301007387 */ /* 0x0003e20000100800 */
[----:B------:R-:W-:-:S03]  /*38830*/  FMUL R20, R5, R22 ;  /* 0x0000001605147220 */ /* 0x000fc60000400000 */
[----:B------:R4:W-:Y:S01]  /*38840*/  STL [R1+0x28], R2 ;  /* 0x0000280201007387 */ /* 0x0009e20000100800 */
[C---:B0-----:R-:W-:Y:S02]  /*38850*/  FMUL R12, R5.reuse, R19 ;  /* 0x00000013050c7220 */ /* 0x041fe40000400000 */
[C---:B-1----:R-:W-:Y:S01]  /*38860*/  FMUL R3, R5.reuse, R28 ;  /* 0x0000001c05037220 */ /* 0x042fe20000400000 */
[----:B------:R-:W-:Y:S01]  /*38870*/  STL [R1+0x8], R4 ;  /* 0x0000080401007387 */ /* 0x000fe20000100800 */
[----:B----4-:R-:W-:-:S03]  /*38880*/  FMUL R2, R5, R23 ;  /* 0x0000001705027220 */ /* 0x010fc60000400000 */
[----:B------:R0:W-:Y:S01]  /*38890*/  STL [R1+0x4], R3 ;  /* 0x0000040301007387 */ /* 0x0001e20000100800 */
[----:B------:R-:W-:-:S03]  /*388a0*/  FMUL R9, R5, R15 ;  /* 0x0000000f05097220 */ /* 0x000fc60000400000 */
[----:B------:R-:W-:Y:S04]  /*388b0*/  STL [R1+0xecc], R20 ;  /* 0x000ecc1401007387 */ /* 0x000fe80000100800 */
[----:B------:R-:W-:Y:S04]  /*388c0*/  STL [R1], R2 ;  /* 0x0000000201007387 */ /* 0x000fe80000100800 */
[----:B------:R-:W-:Y:S04]  /*388d0*/  STL [R1+0xef4], R11 ;  /* 0x000ef40b01007387 */ /* 0x000fe80000100800 */
[----:B------:R-:W-:Y:S04]  /*388e0*/  STL [R1+0xef8], R12 ;  /* 0x000ef80c01007387 */ /* 0x000fe80000100800 */
[----:B------:R-:W-:Y:S04]  /*388f0*/  STL [R1+0xefc], R10 ;  /* 0x000efc0a01007387 */ /* 0x000fe80000100800 */
[----:B------:R-:W-:Y:S04]  /*38900*/  STL [R1+0xf00], R7 ;  /* 0x000f000701007387 */ /* 0x000fe80000100800 */
[----:B------:R-:W-:Y:S04]  /*38910*/  STL [R1+0xf04], R9 ;  /* 0x000f040901007387 */ /* 0x000fe80000100800 */
[----:B0-----:R-:W4:Y:S01]  /*38920*/  LDL.LU R3, [R1+0xdc] ;  /* 0x0000dc0001037983 */ /* 0x001f220000300800 */
[----:B------:R-:W-:-:S04]  /*38930*/  @P0 FMUL R6, R6, 0.25 ;  /* 0x3e80000006060820 */ /* 0x000fc80000400000 */
[----:B------:R-:W-:-:S04]  /*38940*/  @!P2 FMUL R6, R6, 16777216 ;  /* 0x4b8000000606a820 */ /* 0x000fc80000400000 */
[----:B------:R-:W-:Y:S01]  /*38950*/  FMUL R6, R5, R6 ;  /* 0x0000000605067220 */ /* 0x000fe20000400000 */
[----:B----4-:R0:W-:Y:S04]  /*38960*/  STL [R1+0xf3c], R3 ;  /* 0x000f3c0301007387 */ /* 0x0101e80000100800 */
[----:B------:R-:W-:Y:S04]  /*38970*/  STL [R1+0xf08], R6 ;  /* 0x000f080601007387 */ /* 0x000fe80000100800 */
[----:B------:R-:W4:Y:S01]  /*38980*/  LDL.LU R15, [R1+0x1a0] ;  /* 0x0001a000010f7983 */ /* 0x000f220000300800 */
[----:B------:R-:W-:-:S04]  /*38990*/  @P0 FMUL R18, R18, 0.25 ;  /* 0x3e80000012120820 */ /* 0x000fc80000400000 */
[----:B------:R-:W-:Y:S01]  /*389a0*/  @!P2 FMUL R18, R18, 16777216 ;  /* 0x4b8000001212a820 */ /* 0x000fe20000400000 */
[----:B----4-:R-:W-:Y:S04]  /*389b0*/  STL [R1+0xf30], R15 ;  /* 0x000f300f01007387 */ /* 0x010fe80000100800 */
[----:B------:R-:W4:Y:S01]  /*389c0*/  LDL.LU R29, [R1+0x1a8] ;  /* 0x0001a800011d7983 */ /* 0x000f220000300800 */
[----:B------:R-:W-:Y:S02]  /*389d0*/  FMUL R8, R5, R18 ;  /* 0x0000001205087220 */ /* 0x000fe40000400000 */
[----:B------:R-:W-:Y:S01]  /*389e0*/  @P0 FMUL R0, R0, 0.25 ;  /* 0x3e80000000000820 */ /* 0x000fe20000400000 */
[----:B----4-:R1:W-:Y:S04]  /*389f0*/  STL [R1+0xf34], R29 ;  /* 0x000f341d01007387 */ /* 0x0103e80000100800 */
[----:B------:R-:W-:Y:S04]  /*38a00*/  STL [R1+0xf0c], R8 ;  /* 0x000f0c0801007387 */ /* 0x000fe80000100800 */
[----:B0-----:R-:W4:Y:S04]  /*38a10*/  LDL R3, [R1+0xd4] ;  /* 0x0000d40001037983 */ /* 0x001f280000100800 */
[----:B-1----:R-:W5:Y:S01]  /*38a20*/  LDL R29, [R1+0xf4] ;  /* 0x0000f400011d7983 */ /* 0x002f620000100800 */
[----:B------:R-:W-:-:S04]  /*38a30*/  @!P2 FMUL R0, R0, 16777216 ;  /* 0x4b8000000000a820 */ /* 0x000fc80000400000 */
[----:B------:R-:W-:Y:S02]  /*38a40*/  FMUL R5, R5, R0 ;  /* 0x0000000005057220 */ /* 0x000fe40000400000 */
[----:B--2---:R-:W-:Y:S01]  /*38a50*/  IMAD.MOV.U32 R16, RZ, RZ, R14 ;  /* 0x000000ffff107224 */ /* 0x004fe200078e000e */
[----:B-----5:R0:W-:Y:S04]  /*38a60*/  STL [R1+0xf38], R29 ;  /* 0x000f381d01007387 */ /* 0x0201e80000100800 */
[----:B------:R-:W2:Y:S04]  /*38a70*/  LDL R15, [R1+0xfc] ;  /* 0x0000fc00010f7983 */ /* 0x000ea80000100800 */
[----:B0-----:R-:W5:Y:S04]  /*38a80*/  LDL R29, [R1+0xec] ;  /* 0x0000ec00011d7983 */ /* 0x001f680000100800 */
[----:B------:R0:W-:Y:S04]  /*38a90*/  STL [R1+0xf10], R5 ;  /* 0x000f100501007387 */ /* 0x0001e80000100800 */
        /* <DEDUP_REMOVED lines=15> */
[----:B------:R-:W2:Y:S01]  /*38b90*/  LDL.LU R21, [R1+0x17c] ;  /* 0x00017c0001157983 */ /* 0x000ea20000300800 */
[----:B----4-:R-:W-:-:S03]  /*38ba0*/  @P1 FMUL R3, R3, 0.25 ;  /* 0x3e80000003031820 */ /* 0x010fc60000400000 */
        /* <DEDUP_REMOVED lines=8> */
[----:B------:R0:W-:Y:S04]  /*38c30*/  @P1 STL [R1+0xd4], R3 ;  /* 0x0000d40301001387 */ /* 0x0001e80000100800 */
[----:B0-----:R-:W2:Y:S01]  /*38c40*/  LDL.LU R3, [R1+0xf3c] ;  /* 0x000f3c0001037983 */ /* 0x001ea20000300800 */
[----:B-----5:R-:W-:-:S02]  /*38c50*/  @P1 FMUL R29, R29, 0.25 ;  /* 0x3e8000001d1d1820 */ /* 0x020fc40000400000 */
[----:B--2---:R-:W-:-:S05]  /*38c60*/  @P1 FMUL R3, R3, 0.25 ;  /* 0x3e80000003031820 */ /* 0x004fca0000400000 */
[----:B------:R0:W-:Y:S04]  /*38c70*/  STL [R1+0xf2c], R3 ;  /* 0x000f2c0301007387 */ /* 0x0001e80000100800 */
[----:B0-----:R-:W2:Y:S04]  /*38c80*/  LDL R3, [R1+0xd4] ;  /* 0x0000d40001037983 */ /* 0x001ea80000100800 */
[----:B------:R0:W-:Y:S04]  /*38c90*/  @P1 STL [R1+0xec], R29 ;  /* 0x0000ec1d01001387 */ /* 0x0001e80000100800 */
[----:B0-----:R-:W5:Y:S01]  /*38ca0*/  LDL.LU R29, [R1+0xf38] ;  /* 0x000f3800011d7983 */ /* 0x001f620000300800 */
[----:B------:R-:W-:-:S02]  /*38cb0*/  @P1 FMUL R15, R15, 0.25 ;  /* 0x3e8000000f0f1820 */ /* 0x000fc40000400000 */
[----:B------:R-:W-:Y:S02]  /*38cc0*/  @P1 FMUL R5, R5, 0.25 ;  /* 0x3e80000005051820 */ /* 0x000fe40000400000 */
[----:B-----5:R-:W-:-:S05]  /*38cd0*/  @P1 FMUL R29, R29, 0.25 ;  /* 0x3e8000001d1d1820 */ /* 0x020fca0000400000 */
[----:B------:R0:W-:Y:S04]  /*38ce0*/  @P1 STL [R1+0xf4], R29 ;  /* 0x0000f41d01001387 */ /* 0x0001e80000100800 */
[----:B0-----:R-:W5:Y:S04]  /*38cf0*/  LDL.LU R29, [R1+0xf34] ;  /* 0x000f3400011d7983 */ /* 0x001f680000300800 */
[----:B------:R0:W-:Y:S04]  /*38d00*/  @P1 STL [R1+0xfc], R15 ;  /* 0x0000fc0f01001387 */ /* 0x0001e80000100800 */
[----:B0-----:R-:W2:Y:S04]  /*38d10*/  LDL.LU R15, [R1+0xf30] ;  /* 0x000f3000010f7983 */ /* 0x001ea80000300800 */
[----:B------:R0:W-:Y:S04]  /*38d20*/  STL [R1+0xf20], R5 ;  /* 0x000f200501007387 */ /* 0x0001e80000100800 */
[----:B0-----:R-:W2:Y:S01]  /*38d30*/  LDL R5, [R1+0xfc] ;  /* 0x0000fc0001057983 */ /* 0x001ea20000100800 */
[----:B---3--:R-:W-:-:S03]  /*38d40*/  FSETP.GEU.AND P0, PT, |R25|, 1.175494350822287508e-38, PT ;  /* 0x008000001900780b */ /* 0x008fc60003f0e200 */
[----:B--2---:R0:W-:Y:S04]  /*38d50*/  STL [R1+0xf24], R5 ;  /* 0x000f240501007387 */ /* 0x0041e80000100800 */
[----:B0-----:R-:W2:Y:S06]  /*38d60*/  LDL R5, [R1+0xf4] ;  /* 0x0000f40001057983 */ /* 0x001eac0000100800 */
[----:B------:R-:W-:Y:S01]  /*38d70*/  @!P0 FMUL R3, R3, 16777216 ;  /* 0x4b80000003038820 */ /* 0x000fe20000400000 */
[----:B--2---:R0:W-:Y:S04]  /*38d80*/  STL [R1+0xf28], R5 ;  /* 0x000f280501007387 */ /* 0x0041e80000100800 */
[----:B0-----:R-:W2:Y:S04]  /*38d90*/  LDL R5, [R1+0xec] ;  /* 0x0000ec0001057983 */ /* 0x001ea80000100800 */
[----:B------:R0:W-:Y:S04]  /*38da0*/  @!P0 STL [R1+0xd4], R3 ;  /* 0x0000d40301008387 */ /* 0x0001e80000100800 */
[----:B0-----:R-:W3:Y:S01]  /*38db0*/  LDL.LU R3, [R1+0xf2c] ;  /* 0x000f2c0001037983 */ /* 0x001ee20000300800 */
[----:B--2---:R-:W-:-:S02]  /*38dc0*/  @!P0 FMUL R5, R5, 16777216 ;  /* 0x4b80000005058820 */ /* 0x004fc40000400000 */
[----:B---3--:R-:W-:-:S05]  /*38dd0*/  @!P0 FMUL R3, R3, 16777216 ;  /* 0x4b80000003038820 */ /* 0x008fca0000400000 */
[----:B------:R0:W-:Y:S04]  /*38de0*/  STL [R1+0xf1c], R3 ;  /* 0x000f1c0301007387 */ /* 0x0001e80000100800 */
[----:B0-----:R-:W2:Y:S04]  /*38df0*/  LDL.LU R3, [R1+0xd4] ;  /* 0x0000d40001037983 */ /* 0x001ea80000300800 */
[----:B------:R0:W-:Y:S04]  /*38e00*/  @!P0 STL [R1+0xec], R5 ;  /* 0x0000ec0501008387 */ /* 0x0001e80000100800 */
[----:B0-----:R-:W3:Y:S02]  /*38e10*/  LDL.LU R5, [R1+0xf28] ;  /* 0x000f280001057983 */ /* 0x001ee40000300800 */
[----:B---3--:R-:W-:-:S05]  /*38e20*/  @!P0 FMUL R5, R5, 16777216 ;  /* 0x4b80000005058820 */ /* 0x008fca0000400000 */
[----:B------:R0:W-:Y:S04]  /*38e30*/  @!P0 STL [R1+0xf4], R5 ;  /* 0x0000f40501008387 */ /* 0x0001e80000100800 */
[----:B0-----:R-:W3:Y:S02]  /*38e40*/  LDL.LU R5, [R1+0xf24] ;  /* 0x000f240001057983 */ /* 0x001ee40000300800 */
[----:B---3--:R-:W-:-:S05]  /*38e50*/  @!P0 FMUL R5, R5, 16777216 ;  /* 0x4b80000005058820 */ /* 0x008fca0000400000 */
[----:B------:R0:W-:Y:S04]  /*38e60*/  @!P0 STL [R1+0xfc], R5 ;  /* 0x0000fc0501008387 */ /* 0x0001e80000100800 */
[----:B0-----:R-:W3:Y:S01]  /*38e70*/  LDL.LU R5, [R1+0xf20] ;  /* 0x000f200001057983 */ /* 0x001ee20000300800 */
[----:B------:R-:W-:Y:S02]  /*38e80*/  @P1 FMUL R16, R16, 0.25 ;  /* 0x3e80000010101820 */ /* 0x000fe40000400000 */
[----:B---3--:R-:W-:-:S05]  /*38e90*/  @!P0 FMUL R5, R5, 16777216 ;  /* 0x4b80000005058820 */ /* 0x008fca0000400000 */
[----:B------:R0:W-:Y:S04]  /*38ea0*/  STL [R1+0xf14], R5 ;  /* 0x000f140501007387 */ /* 0x0001e80000100800 */
[----:B0-----:R-:W3:Y:S01]  /*38eb0*/  LDL.LU R5, [R1+0xec] ;  /* 0x0000ec0001057983 */ /* 0x001ee20000300800 */
[----:B------:R-:W-:Y:S02]  /*38ec0*/  @P1 FMUL R25, R25, 0.25 ;  /* 0x3e80000019191820 */ /* 0x000fe40000400000 */
[----:B------:R-:W-:Y:S02]  /*38ed0*/  @!P0 FMUL R16, R16, 16777216 ;  /* 0x4b80000010108820 */ /* 0x000fe40000400000 */
[----:B------:R-:W-:Y:S01]  /*38ee0*/  @!P0 FMUL R25, R25, 16777216 ;  /* 0x4b80000019198820 */ /* 0x000fe20000400000 */
[----:B---3--:R0:W-:Y:S02]  /*38ef0*/  STL [R1+0xf18], R5 ;  /* 0x000f180501007387 */ /* 0x0081e40000100800 */
[----:B0-----:R-:W-:-:S02]  /*38f00*/  MOV R5, R16 ;  /* 0x0000001000057202 */ /* 0x001fc40000000f00 */
[----:B------:R0:W2:Y:S02]  /*38f10*/  MUFU.RCP R16, R25 ;  /* 0x0000001900107308 */ /* 0x0000a40000001000 */
[----:B0-----:R-:W3:Y:S01]  /*38f20*/  LDL.LU R25, [R1+0xfc] ;  /* 0x0000fc0001197983 */ /* 0x001ee20000300800 */
[----:B--2---:R-:W-:-:S05]  /*38f30*/  FMUL R3, R16, R3 ;  /* 0x0000000310037220 */ /* 0x004fca0000400000 */
[----:B------:R0:W-:Y:S04]  /*38f40*/  STL [R1+0xf0], R3 ;  /* 0x0000f00301007387 */ /* 0x0001e80000100800 */
[----:B0-----:R-:W2:Y:S01]  /*38f50*/  LDL.LU R3, [R1+0xf1c] ;  /* 0x000f1c0001037983 */ /* 0x001ea20000300800 */
[C---:B------:R-:W-:Y:S02]  /*38f60*/  FMUL R5, R16.reuse, R5 ;  /* 0x0000000510057220 */ /* 0x040fe40000400000 */
[----:B--2---:R-:W-:-:S05]  /*38f70*/  FMUL R3, R16, R3 ;  /* 0x0000000310037220 */ /* 0x004fca0000400000 */
[----:B------:R0:W-:Y:S04]  /*38f80*/  STL [R1+0xeb0], R3 ;  /* 0x000eb00301007387 */ /* 0x0001e80000100800 */
[----:B0-----:R-:W2:Y:S04]  /*38f90*/  LDL.LU R3, [R1+0xf4] ;  /* 0x0000f40001037983 */ /* 0x001ea80000300800 */
[----:B------:R0:W-:Y:S04]  /*38fa0*/  STL [R1+0xe4], R5 ;  /* 0x0000e40501007387 */ /* 0x0001e80000100800 */
[----:B0-----:R-:W2:Y:S02]  /*38fb0*/  LDL.LU R5, [R1+0xf18] ;  /* 0x000f180001057983 */ /* 0x001ea40000300800 */
[----:B--2---:R-:W-:-:S05]  /*38fc0*/  FMUL R5, R16, R5 ;  /* 0x0000000510057220 */ /* 0x004fca0000400000 */
[----:B------:R0:W-:Y:S04]  /*38fd0*/  STL [R1+0xe0], R5 ;  /* 0x0000e00501007387 */ /* 0x0001e80000100800 */
[----:B0-----:R-:W2:Y:S01]  /*38fe0*/  LDL.LU R5, [R1+0xf14] ;  /* 0x000f140001057983 */ /* 0x001ea20000300800 */
[----:B------:R-:W-:Y:S02]  /*38ff0*/  FMUL R3, R16, R3 ;  /* 0x0000000310037220 */ /* 0x000fe40000400000 */
[----:B------:R-:W-:Y:S02]  /*39000*/  @P1 FMUL R8, R8, 0.25 ;  /* 0x3e80000008081820 */ /* 0x000fe40000400000 */
[----:B------:R-:W-:Y:S01]  /*39010*/  @P1 FMUL R6, R6, 0.25 ;  /* 0x3e80000006061820 */ /* 0x000fe20000400000 */
[----:B------:R3:W-:Y:S01]  /*39020*/  STL [R1+0xdc], R3 ;  /* 0x0000dc0301007387 */ /* 0x0007e20000100800 */
[----:B------:R-:W-:-:S02]  /*39030*/  @!P0 FMUL R8, R8, 16777216 ;  /* 0x4b80000008088820 */ /* 0x000fc40000400000 */
[----:B------:R-:W-:Y:S02]  /*39040*/  @P1 FMUL R9, R9, 0.25 ;  /* 0x3e80000009091820 */ /* 0x000fe40000400000 */
[----:B------:R-:W-:Y:S02]  /*39050*/  @!P0 FMUL R6, R6, 16777216 ;  /* 0x4b80000006068820 */ /* 0x000fe40000400000 */
[----:B---3--:R-:W-:Y:S02]  /*39060*/  FMUL R3, R16, R25 ;  /* 0x0000001910037220 */ /* 0x008fe40000400000 */
[----:B------:R-:W-:Y:S02]  /*39070*/  @!P0 FMUL R9, R9, 16777216 ;  /* 0x4b80000009098820 */ /* 0x000fe40000400000 */
[----:B------:R-:W-:Y:S02]  /*39080*/  @P1 FMUL R7, R7, 0.25 ;  /* 0x3e80000007071820 */ /* 0x000fe40000400000 */
[----:B------:R-:W-:-:S02]  /*39090*/  @P1 FMUL R10, R10, 0.25 ;  /* 0x3e8000000a0a1820 */ /* 0x000fc40000400000 */
[----:B------:R-:W-:Y:S02]  /*390a0*/  @!P0 FMUL R7, R7, 16777216 ;  /* 0x4b80000007078820 */ /* 0x000fe40000400000 */
[----:B------:R-:W-:Y:S02]  /*390b0*/  @P1 FMUL R12, R12, 0.25 ;  /* 0x3e8000000c0c1820 */ /* 0x000fe40000400000 */
[----:B------:R-:W-:Y:S02]  /*390c0*/  @!P0 FMUL R10, R10, 16777216 ;  /* 0x4b8000000a0a8820 */ /* 0x000fe40000400000 */
[----:B------:R-:W-:Y:S02]  /*390d0*/  @P1 FMUL R11, R11, 0.25 ;  /* 0x3e8000000b0b1820 */ /* 0x000fe40000400000 */
[----:B------:R-:W-:Y:S02]  /*390e0*/  @!P0 FMUL R12, R12, 16777216 ;  /* 0x4b8000000c0c8820 */ /* 0x000fe40000400000 */
[----:B------:R-:W-:-:S02]  /*390f0*/  @!P0 FMUL R11, R11, 16777216 ;  /* 0x4b8000000b0b8820 */ /* 0x000fc40000400000 */
[C---:B--2---:R-:W-:Y:S02]  /*39100*/  FMUL R25, R16.reuse, R5 ;  /* 0x0000000510197220 */ /* 0x044fe40000400000 */
[----:B------:R-:W2:Y:S04]  /*39110*/  LDL.LU R5, [R1+0xf10] ;  /* 0x000f100001057983 */ /* 0x000ea80000300800 */
[----:B------:R0:W-:Y:S02]  /*39120*/  STL [R1+0xd8], R3 ;  /* 0x0000d80301007387 */ /* 0x0001e40000100800 */
[C---:B0-----:R-:W-:Y:S02]  /*39130*/  FMUL R3, R16.reuse, R8 ;  /* 0x0000000810037220 */ /* 0x041fe40000400000 */
[----:B------:R-:W2:Y:S04]  /*39140*/  LDL.LU R8, [R1+0xf0c] ;  /* 0x000f0c0001087983 */ /* 0x000ea80000300800 */
[----:B------:R0:W-:Y:S02]  /*39150*/  STL [R1+0xd4], R25 ;  /* 0x0000d41901007387 */ /* 0x0001e40000100800 */
[----:B0-----:R-:W-:-:S02]  /*39160*/  FMUL R25, R16, R6 ;  /* 0x0000000610197220 */ /* 0x001fc40000400000 */
[----:B------:R-:W3:Y:S04]  /*39170*/  LDL.LU R6, [R1+0xf08] ;  /* 0x000f080001067983 */ /* 0x000ee80000300800 */
[----:B------:R0:W-:Y:S02]  /*39180*/  STL [R1+0xd0], R3 ;  /* 0x0000d00301007387 */ /* 0x0001e40000100800 */
[C---:B0-----:R-:W-:Y:S02]  /*39190*/  FMUL R3, R16.reuse, R9 ;  /* 0x0000000910037220 */ /* 0x041fe40000400000 */
[----:B------:R-:W3:Y:S04]  /*391a0*/  LDL.LU R9, [R1+0xf04] ;  /* 0x000f040001097983 */ /* 0x000ee80000300800 */
[----:B------:R0:W-:Y:S04]  /*391b0*/  STL [R1+0x84], R25 ;  /* 0x0000841901007387 */ /* 0x0001e80000100800 */
[----:B------:R1:W-:Y:S01]  /*391c0*/  STL [R1+0xeb4], R3 ;  /* 0x000eb40301007387 */ /* 0x0003e20000100800 */
[----:B0-----:R-:W-:-:S02]  /*391d0*/  FMUL R25, R16, R10 ;  /* 0x0000000a10197220 */ /* 0x001fc40000400000 */
[C---:B-1----:R-:W-:Y:S02]  /*391e0*/  FMUL R3, R16.reuse, R7 ;  /* 0x0000000710037220 */ /* 0x042fe40000400000 */
[----:B------:R-:W3:Y:S04]  /*391f0*/  LDL.LU R7, [R1+0xf00] ;  /* 0x000f000001077983 */ /* 0x000ee80000300800 */
[----:B------:R-:W3:Y:S04]  /*39200*/  LDL.LU R10, [R1+0xefc] ;  /* 0x000efc00010a7983 */ /* 0x000ee80000300800 */
[----:B------:R0:W-:Y:S02]  /*39210*/  STL [R1+0x7c], R3 ;  /* 0x00007c0301007387 */ /* 0x0001e40000100800 */
[----:B0-----:R-:W-:-:S02]  /*39220*/  FMUL R3, R16, R12 ;  /* 0x0000000c10037220 */ /* 0x001fc40000400000 */
[----:B------:R-:W3:Y:S04]  /*39230*/  LDL.LU R12, [R1+0xef8] ;  /* 0x000ef800010c7983 */ /* 0x000ee80000300800 */
[----:B------:R0:W-:Y:S02]  /*39240*/  STL [R1+0x78], R25 ;  /* 0x0000781901007387 */ /* 0x0001e40000100800 */
[----:B0-----:R-:W-:Y:S02]  /*39250*/  FMUL R25, R16, R11 ;  /* 0x0000000b10197220 */ /* 0x001fe40000400000 */
[----:B------:R-:W3:Y:S01]  /*39260*/  LDL.LU R11, [R1+0xef4] ;  /* 0x000ef400010b7983 */ /* 0x000ee20000300800 */
[----:B------:R-:W-:Y:S02]  /*39270*/  @P1 FMUL R24, R24, 0.25 ;  /* 0x3e80000018181820 */ /* 0x000fe40000400000 */
[----:B------:R-:W-:-:S02]  /*39280*/  @P1 FMUL R28, R28, 0.25 ;  /* 0x3e8000001c1c1820 */ /* 0x000fc40000400000 */
[----:B------:R-:W-:Y:S02]  /*39290*/  @P1 FMUL R2, R2, 0.25 ;  /* 0x3e80000002021820 */ /* 0x000fe40000400000 */
[----:B------:R-:W-:Y:S02]  /*392a0*/  @P1 FMUL R27, R27, 0.25 ;  /* 0x3e8000001b1b1820 */ /* 0x000fe40000400000 */
[----:B------:R-:W-:Y:S02]  /*392b0*/  @!P0 FMUL R24, R24, 16777216 ;  /* 0x4b80000018188820 */ /* 0x000fe40000400000 */
[----:B------:R-:W-:Y:S02]  /*392c0*/  @P1 FMUL R26, R26, 0.25 ;  /* 0x3e8000001a1a1820 */ /* 0x000fe40000400000 */
[----:B------:R-:W-:Y:S01]  /*392d0*/  @!P0 FMUL R28, R28, 16777216 ;  /* 0x4b8000001c1c8820 */ /* 0x000fe20000400000 */
[----:B------:R0:W-:Y:S01]  /*392e0*/  STL [R1+0x4c], R3 ;  /* 0x00004c0301007387 */ /* 0x0001e20000100800 */
[----:B------:R-:W-:-:S02]  /*392f0*/  @P1 FMUL R20, R20, 0.25 ;  /* 0x3e80000014141820 */ /* 0x000fc40000400000 */
[----:B------:R-:W-:Y:S02]  /*39300*/  @!P0 FMUL R2, R2, 16777216 ;  /* 0x4b80000002028820 */ /* 0x000fe40000400000 */
[----:B------:R-:W-:Y:S02]  /*39310*/  @P1 FMUL R0, R0, 0.25 ;  /* 0x3e80000000001820 */ /* 0x000fe40000400000 */
[----:B------:R-:W-:Y:S02]  /*39320*/  @!P0 FMUL R27, R27, 16777216 ;  /* 0x4b8000001b1b8820 */ /* 0x000fe40000400000 */
[----:B------:R-:W-:Y:S02]  /*39330*/  @!P0 FMUL R26, R26, 16777216 ;  /* 0x4b8000001a1a8820 */ /* 0x000fe40000400000 */
[C---:B0-----:R-:W-:Y:S02]  /*39340*/  FMUL R3, R16.reuse, R24 ;  /* 0x0000001810037220 */ /* 0x041fe40000400000 */
[----:B------:R-:W-:Y:S01]  /*39350*/  FMUL R28, R16, R28 ;  /* 0x0000001c101c7220 */ /* 0x000fe20000400000 */
[----:B------:R-:W3:Y:S01]  /*39360*/  LDL.LU R24, [R1+0xef0] ;  /* 0x000ef00001187983 */ /* 0x000ee20000300800 */
[----:B------:R-:W-:-:S02]  /*39370*/  @!P0 FMUL R20, R20, 16777216 ;  /* 0x4b80000014148820 */ /* 0x000fc40000400000 */
[----:B------:R-:W-:Y:S01]  /*39380*/  FMUL R2, R16, R2 ;  /* 0x0000000210027220 */ /* 0x000fe20000400000 */
[----:B------:R0:W-:Y:S01]  /*39390*/  STL [R1+0x48], R25 ;  /* 0x0000481901007387 */ /* 0x0001e20000100800 */
[----:B------:R-:W-:Y:S02]  /*393a0*/  @!P0 FMUL R0, R0, 16777216 ;  /* 0x4b80000000008820 */ /* 0x000fe40000400000 */
[C---:B------:R-:W-:Y:S01]  /*393b0*/  FMUL R27, R16.reuse, R27 ;  /* 0x0000001b101b7220 */ /* 0x040fe20000400000 */
[----:B------:R-:W-:Y:S01]  /*393c0*/  STL [R1+0x34], R3 ;  /* 0x0000340301007387 */ /* 0x000fe20000100800 */
[----:B------:R-:W-:Y:S02]  /*393d0*/  FMUL R26, R16, R26 ;  /* 0x0000001a101a7220 */ /* 0x000fe40000400000 */
[----:B------:R-:W-:Y:S01]  /*393e0*/  @P1 FMUL R4, R4, 0.25 ;  /* 0x3e80000004041820 */ /* 0x000fe20000400000 */
[----:B------:R-:W-:Y:S01]  /*393f0*/  STL [R1+0xed0], R28 ;  /* 0x000ed01c01007387 */ /* 0x000fe20000100800 */
[----:B------:R-:W-:-:S02]  /*39400*/  @P1 FMUL R19, R19, 0.25 ;  /* 0x3e80000013131820 */ /* 0x000fc40000400000 */
[C---:B0-----:R-:W-:Y:S01]  /*39410*/  FMUL R25, R16.reuse, R20 ;  /* 0x0000001410197220 */ /* 0x041fe20000400000 */
[----:B------:R0:W-:Y:S01]  /*39420*/  STL [R1+0x30], R2 ;  /* 0x0000300201007387 */ /* 0x0001e20000100800 */
[----:B------:R-:W-:Y:S02]  /*39430*/  FMUL R0, R16, R0 ;  /* 0x0000000010007220 */ /* 0x000fe40000400000 */
[----:B------:R-:W-:Y:S01]  /*39440*/  @P1 FMUL R17, R17, 0.25 ;  /* 0x3e80000011111820 */ /* 0x000fe20000400000 */
[----:B------:R-:W-:Y:S01]  /*39450*/  STL [R1+0xed4], R27 ;  /* 0x000ed41b01007387 */ /* 0x000fe20000100800 */
[----:B------:R-:W-:Y:S02]  /*39460*/  @P1 FMUL R18, R18, 0.25 ;  /* 0x3e80000012121820 */ /* 0x000fe40000400000 */
[----:B------:R-:W-:Y:S02]  /*39470*/  @P1 FMUL R21, R21, 0.25 ;  /* 0x3e80000015151820 */ /* 0x000fe40000400000 */
[----:B----4-:R-:W-:Y:S01]  /*39480*/  @P1 FMUL R22, R22, 0.25 ;  /* 0x3e80000016161820 */ /* 0x010fe20000400000 */
[----:B0-----:R-:W4:Y:S01]  /*39490*/  LDL R2, [R1+0x40] ;  /* 0x0000400001027983 */ /* 0x001f220000100800 */
[----:B------:R-:W-:-:S02]  /*394a0*/  @P1 FMUL R23, R23, 0.25 ;  /* 0x3e80000017171820 */ /* 0x000fc40000400000 */
[----:B------:R-:W-:Y:S01]  /*394b0*/  @P1 FMUL R13, R13, 0.25 ;  /* 0x3e8000000d0d1820 */ /* 0x000fe20000400000 */
[----:B------:R-:W-:Y:S01]  /*394c0*/  STL [R1+0xed8], R26 ;  /* 0x000ed81a01007387 */ /* 0x000fe20000100800 */
[----:B------:R-:W-:Y:S02]  /*394d0*/  @P1 FMUL R14, R14, 0.25 ;  /* 0x3e8000000e0e1820 */ /* 0x000fe40000400000 */
[----:B------:R-:W-:Y:S01]  /*394e0*/  @P1 FMUL R15, R15, 0.25 ;  /* 0x3e8000000f0f1820 */ /* 0x000fe20000400000 */
[----:B------:R-:W-:Y:S01]  /*394f0*/  STL [R1+0xedc], R25 ;  /* 0x000edc1901007387 */ /* 0x000fe20000100800 */
[----:B-----5:R-:W-:Y:S02]  /*39500*/  @P1 FMUL R29, R29, 0.25 ;  /* 0x3e8000001d1d1820 */ /* 0x020fe40000400000 */
[----:B------:R-:W-:Y:S01]  /*39510*/  @!P0 FMUL R4, R4, 16777216 ;  /* 0x4b80000004048820 */ /* 0x000fe20000400000 */
[----:B------:R0:W-:Y:S01]  /*39520*/  STL [R1+0xee0], R0 ;  /* 0x000ee00001007387 */ /* 0x0001e20000100800 */
[----:B------:R-:W-:-:S02]  /*39530*/  @!P0 FMUL R19, R19, 16777216 ;  /* 0x4b80000013138820 */ /* 0x000fc40000400000 */
[----:B------:R-:W-:Y:S02]  /*39540*/  @!P0 FMUL R17, R17, 16777216 ;  /* 0x4b80000011118820 */ /* 0x000fe40000400000 */
[----:B------:R-:W-:Y:S02]  /*39550*/  @!P0 FMUL R18, R18, 16777216 ;  /* 0x4b80000012128820 */ /* 0x000fe40000400000 */
[----:B------:R-:W-:Y:S02]  /*39560*/  @!P0 FMUL R21, R21, 16777216 ;  /* 0x4b80000015158820 */ /* 0x000fe40000400000 */
[----:B------:R-:W-:Y:S01]  /*39570*/  @!P0 FMUL R22, R22, 16777216 ;  /* 0x4b80000016168820 */ /* 0x000fe20000400000 */
[----:B0-----:R-:W5:Y:S01]  /*39580*/  LDL.LU R0, [R1+0x60] ;  /* 0x0000600001007983 */ /* 0x001f620000300800 */
[----:B------:R-:W-:Y:S02]  /*39590*/  @!P0 FMUL R23, R23, 16777216 ;  /* 0x4b80000017178820 */ /* 0x000fe40000400000 */
[----:B------:R-:W-:Y:S01]  /*395a0*/  @!P0 FMUL R13, R13, 16777216 ;  /* 0x4b8000000d0d8820 */ /* 0x000fe20000400000 */
[----:B------:R-:W4:Y:S01]  /*395b0*/  LDL.LU R3, [R1+0x24] ;  /* 0x0000240001037983 */ /* 0x000f220000300800 */
[----:B------:R-:W-:-:S02]  /*395c0*/  @!P0 FMUL R14, R14, 16777216 ;  /* 0x4b8000000e0e8820 */ /* 0x000fc40000400000 */
[----:B------:R-:W-:Y:S01]  /*395d0*/  @!P0 FMUL R15, R15, 16777216 ;  /* 0x4b8000000f0f8820 */ /* 0x000fe20000400000 */
[----:B------:R-:W4:Y:S01]  /*395e0*/  LDL.LU R20, [R1+0x6c] ;  /* 0x00006c0001147983 */ /* 0x000f220000300800 */
[----:B------:R-:W-:Y:S02]  /*395f0*/  @!P0 FMUL R29, R29, 16777216 ;  /* 0x4b8000001d1d8820 */ /* 0x000fe40000400000 */
[C---:B------:R-:W-:Y:S01]  /*39600*/  FMUL R4, R16.reuse, R4 ;  /* 0x0000000410047220 */ /* 0x040fe20000400000 */
[----:B------:R-:W4:Y:S01]  /*39610*/  LDL.LU R26, [R1+0x5c] ;  /* 0x00005c00011a7983 */ /* 0x000f220000300800 */
[C---:B------:R-:W-:Y:S02]  /*39620*/  FMUL R19, R16.reuse, R19 ;  /* 0x0000001310137220 */ /* 0x040fe40000400000 */
[C---:B------:R-:W-:Y:S01]  /*39630*/  FMUL R17, R16.reuse, R17 ;  /* 0x0000001110117220 */ /* 0x040fe20000400000 */
[----:B------:R-:W4:Y:S01]  /*39640*/  LDL.LU R28, [R1+0x58] ;  /* 0x00005800011c7983 */ /* 0x000f220000300800 */
[----:B------:R-:W-:-:S02]  /*39650*/  FMUL R18, R16, R18 ;  /* 0x0000001210127220 */ /* 0x000fc40000400000 */
[C---:B------:R-:W-:Y:S01]  /*39660*/  FMUL R21, R16.reuse, R21 ;  /* 0x0000001510157220 */ /* 0x040fe20000400000 */
[----:B------:R-:W4:Y:S01]  /*39670*/  LDL.LU R25, [R1+0x1bc] ;  /* 0x0001bc0001197983 */ /* 0x000f220000300800 */
[C---:B------:R-:W-:Y:S02]  /*39680*/  FMUL R22, R16.reuse, R22 ;  /* 0x0000001610167220 */ /* 0x040fe40000400000 */
[C---:B------:R-:W-:Y:S01]  /*39690*/  FMUL R23, R16.reuse, R23 ;  /* 0x0000001710177220 */ /* 0x040fe20000400000 */
[----:B------:R-:W4:Y:S01]  /*396a0*/  LDL.LU R27, [R1+0x1c0] ;  /* 0x0001c000011b7983 */ /* 0x000f220000300800 */
[C---:B------:R-:W-:Y:S02]  /*396b0*/  FMUL R13, R16.reuse, R13 ;  /* 0x0000000d100d7220 */ /* 0x040fe40000400000 */
[C---:B------:R-:W-:Y:S02]  /*396c0*/  FMUL R14, R16.reuse, R14 ;  /* 0x0000000e100e7220 */ /* 0x040fe40000400000 */
[----:B------:R-:W-:-:S02]  /*396d0*/  FMUL R15, R16, R15 ;  /* 0x0000000f100f7220 */ /* 0x000fc40000400000 */
[----:B------:R-:W-:Y:S01]  /*396e0*/  FMUL R16, R16, R29 ;  /* 0x0000001d10107220 */ /* 0x000fe20000400000 */
[----:B------:R-:W-:Y:S01]  /*396f0*/  F2FP.PACK_AB R4, R4, R19 ;  /* 0x000000130404723e */ /* 0x000fe200000000ff */
[----:B------:R-:W4:Y:S04]  /*39700*/  LDL.LU R29, [R1+0xeec] ;  /* 0x000eec00011d7983 */ /* 0x000f280000300800 */
[----:B------:R-:W4:Y:S01]  /*39710*/  LDL.LU R19, [R1+0x74] ;  /* 0x0000740001137983 */ /* 0x000f220000300800 */
[----:B--2---:R-:W-:Y:S02]  /*39720*/  F2FP.PACK_AB R8, R8, R5 ;  /* 0x000000050808723e */ /* 0x004fe400000000ff */
[----:B------:R-:W-:Y:S02]  /*39730*/  F2FP.PACK_AB R5, R17, R18 ;  /* 0x000000121105723e */ /* 0x000fe400000000ff */
[----:B------:R-:W2:Y:S04]  /*39740*/  LDL.LU R17, [R1+0x44] ;  /* 0x0000440001117983 */ /* 0x000ea80000300800 */
[----:B------:R-:W2:Y:S01]  /*39750*/  LDL.LU R18, [R1+0x54] ;  /* 0x0000540001127983 */ /* 0x000ea20000300800 */
[----:B---3--:R-:W-:-:S02]  /*39760*/  F2FP.PACK_AB R9, R9, R6 ;  /* 0x000000060909723e */ /* 0x008fc400000000ff */
[----:B------:R-:W-:Y:S02]  /*39770*/  F2FP.PACK_AB R6, R15, R16 ;  /* 0x000000100f06723e */ /* 0x000fe400000000ff */
[----:B------:R-:W3:Y:S04]  /*39780*/  LDL.LU R15, [R1+0x18] ;  /* 0x00001800010f7983 */ /* 0x000ee80000300800 */
[----:B------:R-:W2:Y:S01]  /*39790*/  LDL.LU R16, [R1+0x2c] ;  /* 0x00002c0001107983 */ /* 0x000ea20000300800 */
[----:B------:R-:W-:Y:S02]  /*397a0*/  F2FP.PACK_AB R10, R10, R7 ;  /* 0x000000070a0a723e */ /* 0x000fe400000000ff */
[----:B------:R-:W-:Y:S02]  /*397b0*/  F2FP.PACK_AB R7, R13, R14 ;  /* 0x0000000e0d07723e */ /* 0x000fe400000000ff */
[----:B------:R-:W4:Y:S04]  /*397c0*/  LDL.LU R13, [R1+0x10] ;  /* 0x00001000010d7983 */ /* 0x000f280000300800 */
[----:B------:R-:W3:Y:S01]  /*397d0*/  LDL.LU R14, [R1+0x1c] ;  /* 0x00001c00010e7983 */ /* 0x000ee20000300800 */
[----:B------:R-:W-:-:S03]  /*397e0*/  F2FP.PACK_AB R11, R11, R12 ;  /* 0x0000000c0b0b723e */ /* 0x000fc600000000ff */
[----:B------:R-:W2:Y:S01]  /*397f0*/  LDL.LU R12, [R1+0xc] ;  /* 0x00000c00010c7983 */ /* 0x000ea20000300800 */
[----:B----4-:R-:W-:Y:S02]  /*39800*/  F2FP.PACK_AB R13, R29, R13 ;  /* 0x0000000d1d0d723e */ /* 0x010fe400000000ff */
[----:B--2---:R-:W-:Y:S02]  /*39810*/  F2FP.PACK_AB R12, R12, R24 ;  /* 0x000000180c0c723e */ /* 0x004fe400000000ff */
[----:B------:R-:W5:Y:S04]  /*39820*/  LDL.LU R24, [R1+0x1b8] ;  /* 0x0001b80001187983 */ /* 0x000f680000300800 */
[----:B------:R-:W2:Y:S01]  /*39830*/  LDL.LU R29, [R1+0xee8] ;  /* 0x000ee800011d7983 */ /* 0x000ea20000300800 */
[----:B---3--:R-:W-:-:S03]  /*39840*/  F2FP.PACK_AB R14, R14, R15 ;  /* 0x0000000f0e0e723e */ /* 0x008fc600000000ff */
[----:B------:R0:W-:Y:S01]  /*39850*/  STS.128 [R2], R4 ;  /* 0x0000000402007388 */ /* 0x0001e20000000c00 */
[----:B--2---:R-:W-:-:S03]  /*39860*/  F2FP.PACK_AB R15, R3, R29 ;  /* 0x0000001d030f723e */ /* 0x004fc600000000ff */
[----:B------:R-:W2:Y:S04]  /*39870*/  LDL.LU R29, [R1+0xee4] ;  /* 0x000ee400011d7983 */ /* 0x000ea80000300800 */
[----:B0-----:R-:W3:Y:S04]  /*39880*/  LDL.LU R4, [R1+0x3c] ;  /* 0x00003c0001047983 */ /* 0x001ee80000300800 */
[----:B------:R-:W4:Y:S04]  /*39890*/  LDL.LU R5, [R1+0x50] ;  /* 0x0000500001057983 */ /* 0x000f280000300800 */
[----:B------:R-:W2:Y:S01]  /*398a0*/  LDL.LU R7, [R1+0x64] ;  /* 0x0000640001077983 */ /* 0x000ea20000300800 */
[----:B------:R-:W-:-:S03]  /*398b0*/  MOV R3, 0x3dc6b27f ;  /* 0x3dc6b27f00037802 */ /* 0x000fc60000000f00 */
[----:B------:R0:W-:Y:S01]  /*398c0*/  STS.128 [R2+0x80], R8 ;  /* 0x0000800802007388 */ /* 0x0001e20000000c00 */
[----:B-----5:R-:W-:Y:S01]  /*398d0*/  IMAD.IADD R24, R0, 0x1, -R24 ;  /* 0x0000000100187824 */ /* 0x020fe200078e0a18 */
[----:B------:R-:W-:-:S03]  /*398e0*/  F2FP.PACK_AB R19, R19, R20 ;  /* 0x000000141313723e */ /* 0x000fc600000000ff */
[----:B------:R-:W-:-:S04]  /*398f0*/  FADD R24, R24, -1 ;  /* 0xbf80000018187421 */ /* 0x000fc80000000000 */
[----:B------:R-:W-:-:S04]  /*39900*/  FFMA.FTZ R6, R24, R3, -0.16845393180847167969 ;  /* 0xbe2c7f3018067423 */ /* 0x000fc80000010003 */
[----:B------:R-:W-:-:S04]  /*39910*/  FFMA.FTZ R6, R24, R6, 0.1716887056827545166 ;  /* 0x3e2fcf2a18067423 */ /* 0x000fc80000010006 */
[----:B------:R-:W-:-:S04]  /*39920*/  FFMA.FTZ R6, R24, R6, -0.17900948226451873779 ;  /* 0xbe374e4318067423 */ /* 0x000fc80000010006 */
[----:B0-----:R-:W-:Y:S01]  /*39930*/  FFMA.FTZ R8, R24, R6, 0.20512372255325317383 ;  /* 0x3e520bf418087423 */ /* 0x001fe20000010006 */
[----:B----4-:R-:W-:Y:S02]  /*39940*/  F2FP.PACK_AB R17, R5, R17 ;  /* 0x000000110511723e */ /* 0x010fe400000000ff */
[----:B------:R-:W-:Y:S02]  /*39950*/  IADD3 R5, R28, -R27, RZ ;  /* 0x8000001b1c057210 */ /* 0x000fe40007ffe0ff */
[----:B--2---:R-:W-:Y:S01]  /*39960*/  IADD3 R20, R29, -0x3f3504f3, RZ ;  /* 0xc0cafb0d1d147810 */ /* 0x004fe20007ffe0ff */
[----:B------:R-:W2:Y:S02]  /*39970*/  LDL.LU R27, [R1+0x224] ;  /* 0x00022400011b7983 */ /* 0x000ea40000300800 */
[----:B------:R-:W-:-:S04]  /*39980*/  FADD R5, R5, -1 ;  /* 0xbf80000005057421 */ /* 0x000fc80000000000 */
[----:B------:R-:W-:-:S04]  /*39990*/  FFMA.FTZ R9, R5, R3, -0.16845393180847167969 ;  /* 0xbe2c7f3005097423 */ /* 0x000fc80000010003 */
[----:B------:R-:W-:-:S04]  /*399a0*/  FFMA.FTZ R9, R5, R9, 0.1716887056827545166 ;  /* 0x3e2fcf2a05097423 */ /* 0x000fc80000010009 */
[----:B------:R-:W-:-:S04]  /*399b0*/  FFMA.FTZ R9, R5, R9, -0.17900948226451873779 ;  /* 0xbe374e4305097423 */ /* 0x000fc80000010009 */
[----:B------:R-:W-:-:S04]  /*399c0*/  FFMA.FTZ R9, R5, R9, 0.20512372255325317383 ;  /* 0x3e520bf405097423 */ /* 0x000fc80000010009 */
[----:B------:R-:W-:-:S04]  /*399d0*/  FFMA.FTZ R9, R5, R9, -0.24046532809734344482 ;  /* 0xbe763c8b05097423 */ /* 0x000fc80000010009 */
[----:B------:R-:W-:-:S04]  /*399e0*/  FFMA.FTZ R9, R5, R9, 0.28857114911079406738 ;  /* 0x3e93bf9905097423 */ /* 0x000fc80000010009 */
[----:B------:R-:W-:Y:S01]  /*399f0*/  FFMA.FTZ R9, R5, R9, -0.36067417263984680176 ;  /* 0xbeb8aa4905097423 */ /* 0x000fe20000010009 */
[----:B------:R-:W-:-:S03]  /*39a00*/  LOP3.LUT R20, R20, 0xff800000, RZ, 0xc0, !PT ;  /* 0xff80000014147812 */ /* 0x000fc600078ec0ff */
[----:B------:R-:W-:Y:S01]  /*39a10*/  FFMA.FTZ R9, R5, R9, 0.48089820146560668945 ;  /* 0x3ef6384a05097423 */ /* 0x000fe20000010009 */
[----:B---3--:R-:W-:Y:S01]  /*39a20*/  F2FP.PACK_AB R16, R4, R16 ;  /* 0x000000100410723e */ /* 0x008fe200000000ff */
[----:B------:R-:W-:Y:S01]  /*39a30*/  IMAD.IADD R4, R26, 0x1, -R25 ;  /* 0x000000011a047824 */ /* 0x000fe200078e0a19 */
[----:B------:R-:W-:Y:S01]  /*39a40*/  F2FP.PACK_AB R18, R7, R18 ;  /* 0x000000120712723e */ /* 0x000fe200000000ff */
[----:B------:R-:W-:Y:S02]  /*39a50*/  FFMA.FTZ R9, R5, R9, -0.72134751081466674805 ;  /* 0xbf38aa3b05097423 */ /* 0x000fe40000010009 */
[----:B------:R-:W-:Y:S02]  /*39a60*/  IMAD.IADD R7, R29, 0x1, -R20 ;  /* 0x000000011d077824 */ /* 0x000fe400078e0a14 */
[----:B------:R-:W-:Y:S02]  /*39a70*/  FMUL R9, R5, R9 ;  /* 0x0000000905097220 */ /* 0x000fe40000400000 */
[----:B------:R-:W-:-:S02]  /*39a80*/  FADD R4, R4, -1 ;  /* 0xbf80000004047421 */ /* 0x000fc40000000000 */
[----:B------:R-:W-:Y:S02]  /*39a90*/  FADD R7, R7, -1 ;  /* 0xbf80000007077421 */ /* 0x000fe40000000000 */
[----:B------:R-:W-:Y:S02]  /*39aa0*/  FMUL R9, R5, R9 ;  /* 0x0000000905097220 */ /* 0x000fe40000400000 */
[-C--:B------:R-:W-:Y:S02]  /*39ab0*/  FFMA.FTZ R6, R4, R3.reuse, -0.16845393180847167969 ;  /* 0xbe2c7f3004067423 */ /* 0x080fe40000010003 */
[----:B------:R-:W-:Y:S02]  /*39ac0*/  FFMA.FTZ R10, R7, R3, -0.16845393180847167969 ;  /* 0xbe2c7f30070a7423 */ /* 0x000fe40000010003 */
[----:B------:R-:W3:Y:S01]  /*39ad0*/  LDL.LU R3, [R1+0x218] ;  /* 0x0002180001037983 */ /* 0x000ee20000300800 */
[----:B------:R-:W-:-:S03]  /*39ae0*/  FFMA.FTZ R9, R5, 1.4426950216293334961, R9 ;  /* 0x3fb8aa3b05097823 */ /* 0x000fc60000010009 */
[----:B------:R-:W4:Y:S04]  /*39af0*/  LDL.LU R20, [R1+0x214] ;  /* 0x0002140001147983 */ /* 0x000f280000300800 */
[----:B------:R-:W5:Y:S01]  /*39b00*/  LDL.LU R5, [R1+0x20c] ;  /* 0x00020c0001057983 */ /* 0x000f620000300800 */
[C---:B------:R-:W-:Y:S02]  /*39b10*/  FFMA.FTZ R6, R4.reuse, R6, 0.1716887056827545166 ;  /* 0x3e2fcf2a04067423 */ /* 0x040fe40000010006 */
[C---:B------:R-:W-:Y:S02]  /*39b20*/  FFMA.FTZ R10, R7.reuse, R10, 0.1716887056827545166 ;  /* 0x3e2fcf2a070a7423 */ /* 0x040fe4000001000a */
[----:B------:R-:W-:Y:S02]  /*39b30*/  FFMA.FTZ R6, R4, R6, -0.17900948226451873779 ;  /* 0xbe374e4304067423 */ /* 0x000fe40000010006 */
[----:B------:R-:W-:-:S02]  /*39b40*/  FFMA.FTZ R10, R7, R10, -0.17900948226451873779 ;  /* 0xbe374e43070a7423 */ /* 0x000fc4000001000a */
[----:B------:R-:W-:Y:S02]  /*39b50*/  FFMA.FTZ R8, R24, R8, -0.24046532809734344482 ;  /* 0xbe763c8b18087423 */ /* 0x000fe40000010008 */
[----:B------:R-:W-:Y:S02]  /*39b60*/  FFMA.FTZ R6, R4, R6, 0.20512372255325317383 ;  /* 0x3e520bf404067423 */ /* 0x000fe40000010006 */
[C---:B------:R-:W-:Y:S02]  /*39b70*/  FFMA.FTZ R10, R7.reuse, R10, 0.20512372255325317383 ;  /* 0x3e520bf4070a7423 */ /* 0x040fe4000001000a */
[----:B------:R-:W-:Y:S02]  /*39b80*/  FFMA.FTZ R8, R24, R8, 0.28857114911079406738 ;  /* 0x3e93bf9918087423 */ /* 0x000fe40000010008 */
[----:B------:R-:W-:Y:S02]  /*39b90*/  FFMA.FTZ R6, R4, R6, -0.24046532809734344482 ;  /* 0xbe763c8b04067423 */ /* 0x000fe40000010006 */
[----:B------:R-:W-:-:S02]  /*39ba0*/  FFMA.FTZ R10, R7, R10, -0.24046532809734344482 ;  /* 0xbe763c8b070a7423 */ /* 0x000fc4000001000a */
[----:B------:R-:W-:Y:S02]  /*39bb0*/  FFMA.FTZ R8, R24, R8, -0.36067417263984680176 ;  /* 0xbeb8aa4918087423 */ /* 0x000fe40000010008 */
[----:B------:R-:W-:Y:S02]  /*39bc0*/  FFMA.FTZ R6, R4, R6, 0.28857114911079406738 ;  /* 0x3e93bf9904067423 */ /* 0x000fe40000010006 */
[C---:B------:R-:W-:Y:S02]  /*39bd0*/  FFMA.FTZ R10, R7.reuse, R10, 0.28857114911079406738 ;  /* 0x3e93bf99070a7423 */ /* 0x040fe4000001000a */
[----:B------:R-:W-:Y:S02]  /*39be0*/  FFMA.FTZ R8, R24, R8, 0.48089820146560668945 ;  /* 0x3ef6384a18087423 */ /* 0x000fe40000010008 */
[----:B------:R-:W-:Y:S02]  /*39bf0*/  FFMA.FTZ R6, R4, R6, -0.36067417263984680176 ;  /* 0xbeb8aa4904067423 */ /* 0x000fe40000010006 */
[----:B------:R-:W-:-:S02]  /*39c00*/  FFMA.FTZ R10, R7, R10, -0.36067417263984680176 ;  /* 0xbeb8aa49070a7423 */ /* 0x000fc4000001000a */
[----:B------:R-:W-:Y:S02]  /*39c10*/  FFMA.FTZ R8, R24, R8, -0.72134751081466674805 ;  /* 0xbf38aa3b18087423 */ /* 0x000fe40000010008 */
[----:B------:R-:W-:Y:S02]  /*39c20*/  FFMA.FTZ R6, R4, R6, 0.48089820146560668945 ;  /* 0x3ef6384a04067423 */ /* 0x000fe40000010006 */
[C---:B------:R-:W-:Y:S01]  /*39c30*/  FFMA.FTZ R10, R7.reuse, R10, 0.48089820146560668945 ;  /* 0x3ef6384a070a7423 */ /* 0x040fe2000001000a */
[----:B------:R-:W-:Y:S01]  /*39c40*/  ISETP.GE.U32.AND P0, PT, R0, 0x7f800000, PT ;  /* 0x7f8000000000780c */ /* 0x000fe20003f06070 */
[----:B------:R-:W-:Y:S02]  /*39c50*/  FMUL R8, R24, R8 ;  /* 0x0000000818087220 */ /* 0x000fe40000400000 */
[----:B------:R-:W-:Y:S02]  /*39c60*/  FFMA.FTZ R6, R4, R6, -0.72134751081466674805 ;  /* 0xbf38aa3b04067423 */ /* 0x000fe40000010006 */
[----:B------:R-:W-:Y:S01]  /*39c70*/  FFMA.FTZ R10, R7, R10, -0.72134751081466674805 ;  /* 0xbf38aa3b070a7423 */ /* 0x000fe2000001000a */
[----:B------:R-:W-:Y:S01]  /*39c80*/  ISETP.GE.U32.AND P1, PT, R26, 0x7f800000, PT ;  /* 0x7f8000001a00780c */ /* 0x000fe20003f26070 */
[----:B------:R-:W-:-:S02]  /*39c90*/  FMUL R8, R24, R8 ;  /* 0x0000000818087220 */ /* 0x000fc40000400000 */
[----:B------:R-:W-:Y:S02]  /*39ca0*/  FMUL R6, R4, R6 ;  /* 0x0000000604067220 */ /* 0x000fe40000400000 */
[C---:B------:R-:W-:Y:S01]  /*39cb0*/  FMUL R10, R7.reuse, R10 ;  /* 0x0000000a070a7220 */ /* 0x040fe20000400000 */
[----:B------:R-:W-:Y:S01]  /*39cc0*/  ISETP.GE.U32.AND P5, PT, R28, 0x7f800000, PT ;  /* 0x7f8000001c00780c */ /* 0x000fe20003fa6070 */
[----:B------:R-:W-:Y:S01]  /*39cd0*/  FFMA.FTZ R8, R24, 1.4426950216293334961, R8 ;  /* 0x3fb8aa3b18087823 */ /* 0x000fe20000010008 */
[----:B------:R-:W-:Y:S01]  /*39ce0*/  STS.128 [R2+0x800], R12 ;  /* 0x0008000c02007388 */ /* 0x000fe20000000c00 */
[C---:B------:R-:W-:Y:S02]  /*39cf0*/  FMUL R6, R4.reuse, R6 ;  /* 0x0000000604067220 */ /* 0x040fe40000400000 */
[----:B------:R-:W-:Y:S01]  /*39d00*/  FMUL R10, R7, R10 ;  /* 0x0000000a070a7220 */ /* 0x000fe20000400000 */
[----:B------:R-:W5:Y:S01]  /*39d10*/  LDL.LU R24, [R1+0x4] ;  /* 0x0000040001187983 */ /* 0x000f620000300800 */
[----:B------:R-:W-:-:S03]  /*39d20*/  FFMA.FTZ R6, R4, 1.4426950216293334961, R6 ;  /* 0x3fb8aa3b04067823 */ /* 0x000fc60000010006 */
[----:B------:R0:W-:Y:S01]  /*39d30*/  STS.128 [R2+0x880], R16 ;  /* 0x0008801002007388 */ /* 0x0001e20000000c00 */
[----:B------:R-:W-:-:S03]  /*39d40*/  FFMA.FTZ R10, R7, 1.4426950216293334961, R10 ;  /* 0x3fb8aa3b070a7823 */ /* 0x000fc6000001000a */
[----:B------:R-:W5:Y:S01]  /*39d50*/  LDL.LU R11, [R1+0x28] ;  /* 0x00002800010b7983 */ /* 0x000f620000300800 */
[----:B------:R-:W-:-:S03]  /*39d60*/  @P0 MOV R4, 0x7f800000 ;  /* 0x7f80000000040802 */ /* 0x000fc60000000f00 */
        /* <DEDUP_REMOVED lines=8> */
[----:B------:R-:W-:Y:S01]  /*39df0*/  BAR.SYNC.DEFER_BLOCKING 0x0 ;  /* 0x0000000000007b1d */ /* 0x000fe20000010000 */
[----:B------:R-:W-:-:S05]  /*39e00*/  FSETP.NEU.AND P3, PT, R0, RZ, PT ;  /* 0x000000ff0000720b */ /* 0x000fca0003f6d000 */
[----:B------:R-:W5:Y:S01]  /*39e10*/  LDL.LU R15, [R1+0x204] ;  /* 0x00020400010f7983 */ /* 0x000f620000300800 */
[----:B------:R-:W-:Y:S01]  /*39e20*/  FSETP.NEU.AND P2, PT, R26, RZ, PT ;  /* 0x000000ff1a00720b */ /* 0x000fe20003f4d000 */
[----:B--2---:R-:W-:Y:S02]  /*39e30*/  FADD R25, R27, R8 ;  /* 0x000000081b197221 */ /* 0x004fe40000000000 */
[----:B------:R-:W-:Y:S01]  /*39e40*/  @P0 FFMA.FTZ R25, R0, R4, +INF ;  /* 0x7f80000000190423 */ /* 0x000fe20000010004 */
[----:B------:R-:W-:Y:S01]  /*39e50*/  @P5 MOV R4, 0x7f800000 ;  /* 0x7f80000000045802 */ /* 0x000fe20000000f00 */
[----:B---3--:R-:W-:Y:S02]  /*39e60*/  FADD R27, R3, R6 ;  /* 0x00000006031b7221 */ /* 0x008fe40000000000 */
[----:B------:R-:W2:Y:S01]  /*39e70*/  LDL.LU R3, [R1+0x200] ;  /* 0x0002000001037983 */ /* 0x000ea20000300800 */
[----:B----4-:R-:W-:-:S03]  /*39e80*/  FADD R20, R20, R9 ;  /* 0x0000000914147221 */ /* 0x010fc60000000000 */
[----:B------:R-:W3:Y:S01]  /*39e90*/  LDL.LU R9, [R1] ;  /* 0x0000000001097983 */ /* 0x000ee20000300800 */
[----:B-----5:R-:W-:Y:S02]  /*39ea0*/  FADD R8, R5, R10 ;  /* 0x0000000a05087221 */ /* 0x020fe40000000000 */
[----:B------:R-:W-:Y:S01]  /*39eb0*/  @P1 IMAD.MOV.U32 R5, RZ, RZ, 0x7f800000 ;  /* 0x7f800000ff051424 */ /* 0x000fe200078e00ff */
[----:B------:R-:W4:Y:S03]  /*39ec0*/  LDL.LU R10, [R1+0x8] ;  /* 0x00000800010a7983 */ /* 0x000f260000300800 */
[----:B------:R-:W-:Y:S01]  /*39ed0*/  @P1 FFMA.FTZ R27, R26, R5, +INF ;  /* 0x7f8000001a1b1423 */ /* 0x000fe20000010005 */
[----:B------:R-:W5:Y:S01]  /*39ee0*/  LDL.LU R0, [R1+0xee0] ;  /* 0x000ee00001007983 */ /* 0x000f620000300800 */
[----:B------:R-:W-:-:S03]  /*39ef0*/  @P5 FFMA.FTZ R20, R28, R4, +INF ;  /* 0x7f8000001c145423 */ /* 0x000fc60000010004 */
[----:B------:R0:W-:Y:S01]  /*39f00*/  STL [R1+0x308], R25 ;  /* 0x0003081901007387 */ /* 0x0001e20000100800 */
[----:B------:R-:W-:-:S03]  /*39f10*/  FSETP.NEU.AND P1, PT, R28, RZ, PT ;  /* 0x000000ff1c00720b */ /* 0x000fc60003f2d000 */
[----:B0-----:R-:W2:Y:S04]  /*39f20*/  LDL.LU R25, [R1+0xedc] ;  /* 0x000edc0001197983 */ /* 0x001ea80000300800 */
[----:B------:R-:W2:Y:S04]  /*39f30*/  LDL.LU R26, [R1+0xed8] ;  /* 0x000ed800011a7983 */ /* 0x000ea80000300800 */
[----:B------:R0:W-:Y:S04]  /*39f40*/  STL [R1+0x304], R27 ;  /* 0x0003041b01007387 */ /* 0x0001e80000100800 */
[----:B0-----:R-:W2:Y:S04]  /*39f50*/  LDL.LU R27, [R1+0xed4] ;  /* 0x000ed400011b7983 */ /* 0x001ea80000300800 */
[----:B------:R-:W2:Y:S04]  /*39f60*/  LDL.LU R5, [R1+0x1f4] ;  /* 0x0001f40001057983 */ /* 0x000ea80000300800 */
[----:B------:R-:W2:Y:S04]  /*39f70*/  LDL.LU R28, [R1+0xed0] ;  /* 0x000ed000011c7983 */ /* 0x000ea80000300800 */
[----:B------:R0:W-:Y:S04]  /*39f80*/  STL [R1+0x300], R20 ;  /* 0x0003001401007387 */ /* 0x0001e80000100800 */
[----:B0-----:R-:W3:Y:S01]  /*39f90*/  LDL.LU R20, [R1+0xecc] ;  /* 0x000ecc0001147983 */ /* 0x001ee20000300800 */
[----:B------:R-:W-:-:S02]  /*39fa0*/  ISETP.GE.U32.AND P4, PT, R29, 0x7f800000, PT ;  /* 0x7f8000001d00780c */ /* 0x000fc40003f86070 */
[----:B------:R-:W-:Y:S01]  /*39fb0*/  FSETP.NEU.AND P0, PT, R29, RZ, PT ;  /* 0x000000ff1d00720b */ /* 0x000fe20003f0d000 */
[----:B------:R-:W2:Y:S10]  /*39fc0*/  LDL.LU R4, [R1+0x68] ;  /* 0x0000680001047983 */ /* 0x000eb40000300800 */
[----:B------:R-:W-:-:S04]  /*39fd0*/  @P4 IMAD.MOV.U32 R6, RZ, RZ, 0x7f800000 ;  /* 0x7f800000ff064424 */ /* 0x000fc800078e00ff */
[----:B------:R-:W-:Y:S02]  /*39fe0*/  @P4 FFMA.FTZ R8, R29, R6, +INF ;  /* 0x7f8000001d084423 */ /* 0x000fe40000010006 */
[----:B------:R-:W2:Y:S04]  /*39ff0*/  LDL.LU R29, [R1+0x1e4] ;  /* 0x0001e400011d7983 */ /* 0x000ea80000300800 */
[----:B------:R-:W2:Y:S04]  /*3a000*/  LDL.LU R6, [R1+0x1cc] ;  /* 0x0001cc0001067983 */ /* 0x000ea80000300800 */
[----:B------:R0:W-:Y:S02]  /*3a010*/  STL [R1+0x2fc], R8 ;  /* 0x0002fc0801007387 */ /* 0x0001e40000100800 */
[----:B0-----:R-:W-:-:S02]  /*3a020*/  F2FP.PACK_AB R8, R22, R23 ;  /* 0x000000171608723e */ /* 0x001fc400000000ff */
[----:B------:R-:W2:Y:S04]  /*3a030*/  LDL.LU R22, [R1+0x38] ;  /* 0x0000380001167983 */ /* 0x000ea80000300800 */
[----:B------:R-:W2:Y:S01]  /*3a040*/  LDL.LU R23, [R1+0x70] ;  /* 0x0000700001177983 */ /* 0x000ea20000300800 */
[----:B---3--:R-:W-:Y:S02]  /*3a050*/  F2FP.PACK_AB R20, R9, R20 ;  /* 0x000000140914723e */ /* 0x008fe400000000ff */
[----:B-----5:R-:W-:Y:S02]  /*3a060*/  F2FP.PACK_AB R9, R0, R21 ;  /* 0x000000150009723e */ /* 0x020fe400000000ff */
[----:B----4-:R-:W-:Y:S01]  /*3a070*/  F2FP.PACK_AB R21, R10, R24 ;  /* 0x000000180a15723e */ /* 0x010fe200000000ff */
[----:B------:R-:W3:Y:S01]  /*3a080*/  LDL.LU R0, [R1+0xac] ;  /* 0x0000ac0001007983 */ /* 0x000ee20000300800 */
[----:B--2---:R-:W-:-:S03]  /*3a090*/  F2FP.PACK_AB R10, R26, R25 ;  /* 0x000000191a0a723e */ /* 0x004fc600000000ff */
[----:B------:R-:W2:Y:S04]  /*3a0a0*/  LDL.LU R25, [R1+0x9c] ;  /* 0x00009c0001197983 */ /* 0x000ea80000300800 */
[----:B------:R-:W4:Y:S04]  /*3a0b0*/  LDL.LU R26, [R1+0x1dc] ;  /* 0x0001dc00011a7983 */ /* 0x000f280000300800 */
[----:B------:R-:W0:Y:S01]  /*3a0c0*/  S2R R24, SR_TID.X ;  /* 0x0000000000187919 */ /* 0x000e220000002100 */
[----:B------:R-:W-:Y:S02]  /*3a0d0*/  F2FP.PACK_AB R14, R5, R14 ;  /* 0x0000000e050e723e */ /* 0x000fe400000000ff */
[----:B------:R-:W-:-:S02]  /*3a0e0*/  F2FP.PACK_AB R19, R7, R19 ;  /* 0x000000130713723e */ /* 0x000fc400000000ff */
[----:B------:R-:W-:Y:S02]  /*3a0f0*/  F2FP.PACK_AB R15, R15, R3 ;  /* 0x000000030f0f723e */ /* 0x000fe400000000ff */
[----:B------:R-:W-:Y:S02]  /*3a100*/  F2FP.PACK_AB R18, R6, R18 ;  /* 0x000000120612723e */ /* 0x000fe400000000ff */
[----:B------:R-:W-:Y:S02]  /*3a110*/  F2FP.PACK_AB R23, R23, R4 ;  /* 0x000000041717723e */ /* 0x000fe400000000ff */
[C---:B0-----:R-:W-:Y:S02]  /*3a120*/  SHF.L.U32 R4, R24.reuse, 0xb, RZ ;  /* 0x0000000b18047819 */ /* 0x041fe400000006ff */
[----:B------:R-:W-:Y:S02]  /*3a130*/  LOP3.LUT R24, R24, 0xff, RZ, 0xc0, !PT ;  /* 0x000000ff18187812 */ /* 0x000fe400078ec0ff */
[----:B------:R-:W-:-:S05]  /*3a140*/  LOP3.LUT R4, R4, 0x3000, RZ, 0xc0, !PT ;  /* 0x0000300004047812 */ /* 0x000fca00078ec0ff */
[----:B------:R-:W-:-:S05]  /*3a150*/  IMAD R24, R24, 0x10, R4 ;  /* 0x0000001018187824 */ /* 0x000fca00078e0204 */
[----:B------:R-:W-:Y:S02]  /*3a160*/  LOP3.LUT R4, R24, 0x20, RZ, 0x3c, !PT ;  /* 0x0000002018047812 */ /* 0x000fe400078e3cff */
[----:B------:R-:W-:Y:S02]  /*3a170*/  F2FP.PACK_AB R22, R22, R11 ;  /* 0x0000000b1616723e */ /* 0x000fe400000000ff */
[----:B------:R-:W-:Y:S02]  /*3a180*/  F2FP.PACK_AB R11, R28, R27 ;  /* 0x0000001b1c0b723e */ /* 0x000fe400000000ff */
[----:B------:R-:W-:Y:S01]  /*3a190*/  LOP3.LUT R3, R24, 0x40, RZ, 0x3c, !PT ;  /* 0x0000004018037812 */ /* 0x000fe200078e3cff */
[----:B------:R-:W0:Y:S01]  /*3a1a0*/  LDS.128 R4, [R4] ;  /* 0x0000000004047984 */ /* 0x000e220000000c00 */
[----:B------:R-:W-:-:S03]  /*3a1b0*/  F2FP.PACK_AB R13, R29, R13 ;  /* 0x0000000d1d0d723e */ /* 0x000fc600000000ff */
[----:B0-----:R-:W-:Y:S01]  /*3a1c0*/  STL.64 [R1+0x10], R4 ;  /* 0x0000100401007387 */ /* 0x001fe20000100a00 */
[----:B------:R-:W-:Y:S02]  /*3a1d0*/  MOV R29, R6 ;  /* 0x00000006001d7202 */ /* 0x000fe40000000f00 */
[----:B---3--:R-:W-:Y:S02]  /*3a1e0*/  F2FP.PACK_AB R17, R0, R17 ;  /* 0x000000110011723e */ /* 0x008fe400000000ff */
[----:B------:R-:W-:Y:S02]  /*3a1f0*/  LOP3.LUT R0, R24, 0x60, RZ, 0x3c, !PT ;  /* 0x0000006018007812 */ /* 0x000fe400078e3cff */
[----:B--2---:R-:W-:Y:S02]  /*3a200*/  F2FP.PACK_AB R16, R25, R16 ;  /* 0x000000101910723e */ /* 0x004fe400000000ff */
[----:B----4-:R-:W-:Y:S02]  /*3a210*/  F2FP.PACK_AB R12, R26, R12 ;  /* 0x0000000c1a0c723e */ /* 0x010fe400000000ff */
[----:B------:R-:W0:Y:S04]  /*3a220*/  LDS.128 R24, [R24] ;  /* 0x0000000018187984 */ /* 0x000e280000000c00 */
[----:B0-----:R-:W-:Y:S04]  /*3a230*/  STL.64 [R1+0x20], R24 ;  /* 0x0000201801007387 */ /* 0x001fe80000100a00 */
[----:B------:R-:W-:Y:S04]  /*3a240*/  STL.64 [R1+0x28], R26 ;  /* 0x0000281a01007387 */ /* 0x000fe80000100a00 */
[----:B------:R-:W-:Y:S04]  /*3a250*/  STL [R1+0x1c], R7 ;  /* 0x00001c0701007387 */ /* 0x000fe80000100800 */
[----:B------:R-:W0:Y:S04]  /*3a260*/  LDS.128 R4, [R3] ;  /* 0x0000000003047984 */ /* 0x000e280000000c00 */
[----:B------:R-:W-:Y:S01]  /*3a270*/  STL [R1+0xeb8], R29 ;  /* 0x000eb81d01007387 */ /* 0x000fe20000100800 */
[----:B0-----:R-:W-:-:S03]  /*3a280*/  IMAD.MOV.U32 R28, RZ, RZ, R6 ;  /* 0x000000ffff1c7224 */ /* 0x001fc600078e0006 */
[----:B------:R-:W-:Y:S04]  /*3a290*/  STL.64 [R1], R4 ;  /* 0x0000000401007387 */ /* 0x000fe80000100a00 */
[----:B------:R-:W-:Y:S04]  /*3a2a0*/  STL [R1+0xc], R7 ;  /* 0x00000c0701007387 */ /* 0x000fe80000100800 */
[----:B------:R-:W-:Y:S04]  /*3a2b0*/  STL [R1+0xebc], R28 ;  /* 0x000ebc1c01007387 */ /* 0x000fe80000100800 */
[----:B------:R-:W2:Y:S04]  /*3a2c0*/  LDL.LU R24, [R1+0x30] ;  /* 0x0000300001187983 */ /* 0x000ea80000300800 */
[----:B------:R-:W3:Y:S04]  /*3a2d0*/  LDL.LU R25, [R1+0x48] ;  /* 0x0000480001197983 */ /* 0x000ee80000300800 */
[----:B------:R-:W0:Y:S04]  /*3a2e0*/  LDS.128 R4, [R0] ;  /* 0x0000000000047984 */ /* 0x000e280000000c00 */
[----:B------:R-:W-:Y:S06]  /*3a2f0*/  BAR.SYNC.DEFER_BLOCKING 0x0 ;  /* 0x0000000000007b1d */ /* 0x000fec0000010000 */
[----:B---3--:R1:W-:Y:S04]  /*3a300*/  STL [R1+0xec4], R25 ;  /* 0x000ec41901007387 */ /* 0x0083e80000100800 */
[----:B-1----:R-:W3:Y:S04]  /*3a310*/  LDL.LU R25, [R1+0x8c] ;  /* 0x00008c0001197983 */ /* 0x002ee80000300800 */
[----:B---3--:R1:W-:Y:S04]  /*3a320*/  STL [R1+0xec8], R25 ;  /* 0x000ec81901007387 */ /* 0x0083e80000100800 */
[----:B-1----:R-:W2:Y:S04]  /*3a330*/  LDL.LU R25, [R1+0x34] ;  /* 0x0000340001197983 */ /* 0x002ea80000300800 */
[----:B------:R-:W3:Y:S04]  /*3a340*/  LDL.LU R28, [R1+0x98] ;  /* 0x00009800011c7983 */ /* 0x000ee80000300800 */
[----:B------:R-:W-:Y:S04]  /*3a350*/  STS.128 [R2], R8 ;  /* 0x0000000802007388 */ /* 0x000fe80000000c00 */
[----:B------:R-:W-:Y:S04]  /*3a360*/  STS.128 [R2+0x80], R20 ;  /* 0x0000801402007388 */ /* 0x000fe80000000c00 */
[----:B------:R-:W-:Y:S04]  /*3a370*/  STS.128 [R2+0x800], R16 ;  /* 0x0008001002007388 */ /* 0x000fe80000000c00 */
[----:B------:R-:W-:Y:S04]  /*3a380*/  STS.128 [R2+0x880], R12 ;  /* 0x0008800c02007388 */ /* 0x000fe80000000c00 */
[----:B------:R-:W-:Y:S06]  /*3a390*/  BAR.SYNC.DEFER_BLOCKING 0x0 ;  /* 0x0000000000007b1d */ /* 0x000fec0000010000 */
[----:B---3--:R1:W-:Y:S04]  /*3a3a0*/  STL [R1+0xec0], R28 ;  /* 0x000ec01c01007387 */ /* 0x0083e80000100800 */
[----:B-1----:R-:W3:Y:S04]  /*3a3b0*/  LDL.LU R28, [R1+0x4c] ;  /* 0x00004c00011c7983 */ /* 0x002ee80000300800 */
[----:B------:R-:W4:Y:S04]  /*3a3c0*/  LDL.LU R29, [R1+0x7c] ;  /* 0x00007c00011d7983 */ /* 0x000f280000300800 */
[----:B------:R-:W4:Y:S04]  /*3a3d0*/  LDL.LU R26, [R1+0x78] ;  /* 0x00007800011a7983 */ /* 0x000f280000300800 */
[----:B------:R-:W5:Y:S04]  /*3a3e0*/  LDL.LU R3, [R1+0xa8] ;  /* 0x0000a80001037983 */ /* 0x000f680000300800 */
[----:B------:R-:W3:Y:S04]  /*3a3f0*/  LDL.LU R27, [R1+0x84] ;  /* 0x00008400011b7983 */ /* 0x000ee80000300800 */
[----:B------:R-:W3:Y:S04]  /*3a400*/  LDL.LU R0, [R1+0x1e8] ;  /* 0x0001e80001007983 */ /* 0x000ee80000300800 */
[----:B0-----:R0:W-:Y:S04]  /*3a410*/  STL.64 [R1+0xe88], R6 ;  /* 0x000e880601007387 */ /* 0x0011e80000100a00 */
[----:B0-----:R-:W3:Y:S04]  /*3a420*/  LDL.LU R6, [R1+0x264] ;  /* 0x0002640001067983 */ /* 0x001ee80000300800 */
[----:B------:R-:W3:Y:S04]  /*3a430*/  LDL.LU R7, [R1+0x260] ;  /* 0x0002600001077983 */ /* 0x000ee80000300800 */
[----:B------:R0:W-:Y:S04]  /*3a440*/  STL.64 [R1+0xe80], R4 ;  /* 0x000e800401007387 */ /* 0x0001e80000100a00 */
[----:B0-----:R-:W3:Y:S04]  /*3a450*/  LDL.LU R4, [R1+0x250] ;  /* 0x0002500001047983 */ /* 0x001ee80000300800 */
[----:B------:R-:W3:Y:S04]  /*3a460*/  LDL.LU R5, [R1+0x21c] ;  /* 0x00021c0001057983 */ /* 0x000ee80000300800 */
[----:B------:R-:W3:Y:S04]  /*3a470*/  LDL.LU R8, [R1+0x88] ;  /* 0x0000880001087983 */ /* 0x000ee80000300800 */
[----:B------:R-:W3:Y:S04]  /*3a480*/  LDL.LU R9, [R1+0x90] ;  /* 0x0000900001097983 */ /* 0x000ee80000300800 */
[----:B------:R-:W5:Y:S04]  /*3a490*/  LDL.LU R10, [R1+0xa0] ;  /* 0x0000a000010a7983 */ /* 0x000f680000300800 */
        /* <DEDUP_REMOVED lines=9> */
[----:B--2---:R-:W-:-:S03]  /*3a530*/  F2FP.PACK_AB R24, R25, R24 ;  /* 0x000000181918723e */ /* 0x004fc600000000ff */
[----:B------:R-:W2:Y:S04]  /*3a540*/  LDL.LU R12, [R1+0xb4] ;  /* 0x0000b400010c7983 */ /* 0x000ea80000300800 */
[----:B------:R-:W2:Y:S04]  /*3a550*/  LDL.LU R13, [R1+0x1ec] ;  /* 0x0001ec00010d7983 */ /* 0x000ea80000300800 */
[----:B------:R-:W2:Y:S04]  /*3a560*/  LDL.LU R14, [R1+0x24c] ;  /* 0x00024c00010e7983 */ /* 0x000ea80000300800 */
[----:B------:R-:W2:Y:S04]  /*3a570*/  LDL.LU R15, [R1+0x1fc] ;  /* 0x0001fc00010f7983 */ /* 0x000ea80000300800 */
[----:B------:R-:W3:Y:S02]  /*3a580*/  LDL.LU R25, [R1+0xec8] ;  /* 0x000ec80001197983 */ /* 0x000ee40000300800 */
[----:B---3--:R-:W-:-:S02]  /*3a590*/  F2FP.PACK_AB R8, R25, R8 ;  /* 0x000000081908723e */ /* 0x008fc400000000ff */
[----:B------:R-:W3:Y:S02]  /*3a5a0*/  LDL.LU R25, [R1+0xec4] ;  /* 0x000ec40001197983 */ /* 0x000ee40000300800 */
[----:B---3--:R-:W-:Y:S02]  /*3a5b0*/  F2FP.PACK_AB R25, R28, R25 ;  /* 0x000000191c19723e */ /* 0x008fe400000000ff */
[----:B------:R-:W3:Y:S01]  /*3a5c0*/  LDL.LU R28, [R1+0xec0] ;  /* 0x000ec000011c7983 */ /* 0x000ee20000300800 */
[----:B----4-:R-:W-:Y:S02]  /*3a5d0*/  F2FP.PACK_AB R26, R29, R26 ;  /* 0x0000001a1d1a723e */ /* 0x010fe400000000ff */
[----:B-----5:R-:W-:Y:S02]  /*3a5e0*/  F2FP.PACK_AB R10, R3, R10 ;  /* 0x0000000a030a723e */ /* 0x020fe400000000ff */
[----:B--2---:R-:W-:Y:S02]  /*3a5f0*/  F2FP.PACK_AB R11, R12, R11 ;  /* 0x0000000b0c0b723e */ /* 0x004fe400000000ff */
[----:B------:R-:W-:-:S02]  /*3a600*/  F2FP.PACK_AB R12, R13, R0 ;  /* 0x000000000d0c723e */ /* 0x000fc400000000ff */
[----:B------:R-:W0:Y:S01]  /*3a610*/  S2R R0, SR_TID.X ;  /* 0x0000000000007919 */ /* 0x000e220000002100 */
[----:B---3--:R-:W-:-:S03]  /*3a620*/  F2FP.PACK_AB R9, R28, R9 ;  /* 0x000000091c09723e */ /* 0x008fc600000000ff */
[----:B------:R-:W2:Y:S04]  /*3a630*/  LDL.LU R28, [R1+0xebc] ;  /* 0x000ebc00011c7983 */ /* 0x000ea80000300800 */
[----:B------:R-:W3:Y:S04]  /*3a640*/  LDL.LU R29, [R1+0xeb8] ;  /* 0x000eb800011d7983 */ /* 0x000ee80000300800 */
[----:B------:R-:W4:Y:S01]  /*3a650*/  LDL.LU R3, [R1+0xeb4] ;  /* 0x000eb40001037983 */ /* 0x000f220000300800 */
[----:B------:R-:W-:Y:S02]  /*3a660*/  F2FP.PACK_AB R13, R15, R17 ;  /* 0x000000110f0d723e */ /* 0x000fe400000000ff */
[----:B------:R-:W-:-:S02]  /*3a670*/  F2FP.PACK_AB R17, R18, R4 ;  /* 0x000000041211723e */ /* 0x000fc400000000ff */
[C---:B0-----:R-:W-:Y:S02]  /*3a680*/  SHF.L.U32 R4, R0.reuse, 0xb, RZ ;  /* 0x0000000b00047819 */ /* 0x041fe400000006ff */
[----:B------:R-:W-:Y:S02]  /*3a690*/  LOP3.LUT R0, R0, 0xff, RZ, 0xc0, !PT ;  /* 0x000000ff00007812 */ /* 0x000fe400078ec0ff */
[----:B------:R-:W-:Y:S02]  /*3a6a0*/  LOP3.LUT R4, R4, 0x3000, RZ, 0xc0, !PT ;  /* 0x0000300004047812 */ /* 0x000fe400078ec0ff */
[----:B------:R-:W-:Y:S02]  /*3a6b0*/  F2FP.PACK_AB R16, R14, R16 ;  /* 0x000000100e10723e */ /* 0x000fe400000000ff */
[----:B------:R-:W-:Y:S02]  /*3a6c0*/  F2FP.PACK_AB R14, R19, R20 ;  /* 0x00000014130e723e */ /* 0x000fe400000000ff */
[----:B------:R-:W-:Y:S01]  /*3a6d0*/  F2FP.PACK_AB R15, R23, R5 ;  /* 0x00000005170f723e */ /* 0x000fe200000000ff */
[--C-:B------:R-:W-:Y:S01]  /*3a6e0*/  IMAD R5, R0, 0x10, R4.reuse ;  /* 0x0000001000057824 */ /* 0x100fe200078e0204 */
[----:B------:R-:W-:Y:S01]  /*3a6f0*/  F2FP.PACK_AB R19, R6, R7 ;  /* 0x000000070613723e */ /* 0x000fe200000000ff */
[C---:B------:R-:W-:Y:S01]  /*3a700*/  IMAD R7, R0.reuse, 0x10, R4 ;  /* 0x0000001000077824 */ /* 0x040fe200078e0204 */
[----:B------:R-:W-:-:S02]  /*3a710*/  LEA R6, R0, R4, 0x4 ;  /* 0x0000000400067211 */ /* 0x000fc400078e20ff */
[----:B------:R-:W-:Y:S02]  /*3a720*/  LEA R4, R0, R4, 0x4 ;  /* 0x0000000400047211 */ /* 0x000fe400078e20ff */
[----:B------:R-:W-:Y:S02]  /*3a730*/  F2FP.PACK_AB R18, R21, R22 ;  /* 0x000000161512723e */ /* 0x000fe400000000ff */
[----:B------:R-:W-:Y:S02]  /*3a740*/  LOP3.LUT R5, R5, 0x20, RZ, 0x3c, !PT ;  /* 0x0000002005057812 */ /* 0x000fe400078e3cff */
[----:B------:R-:W-:Y:S02]  /*3a750*/  LOP3.LUT R6, R6, 0x40, RZ, 0x3c, !PT ;  /* 0x0000004006067812 */ /* 0x000fe400078e3cff */
[----:B------:R-:W-:Y:S02]  /*3a760*/  LOP3.LUT R7, R7, 0x60, RZ, 0x3c, !PT ;  /* 0x0000006007077812 */ /* 0x000fe400078e3cff */
[----:B----4-:R-:W-:-:S02]  /*3a770*/  F2FP.PACK_AB R27, R27, R3 ;  /* 0x000000031b1b723e */ /* 0x010fc400000000ff */
[----:B------:R-:W4:Y:S04]  /*3a780*/  LDL.LU R3, [R1+0xeb0] ;  /* 0x000eb00001037983 */ /* 0x000f280000300800 */
[----:B------:R-:W-:Y:S04]  /*3a790*/  STL.64 [R1+0xea8], R26 ;  /* 0x000ea81a01007387 */ /* 0x000fe80000100a00 */
[----:B------:R-:W-:Y:S04]  /*3a7a0*/  STL.64 [R1+0xea0], R24 ;  /* 0x000ea01801007387 */ /* 0x000fe80000100a00 */
[----:B------:R-:W0:Y:S04]  /*3a7b0*/  LDS.128 R24, [R4] ;  /* 0x0000000004187984 */ /* 0x000e280000000c00 */
[----:B------:R-:W5:Y:S04]  /*3a7c0*/  LDL.LU R20, [R1+0xd0] ;  /* 0x0000d00001147983 */ /* 0x000f680000300800 */
[----:B------:R-:W2:Y:S04]  /*3a7d0*/  LDL.LU R21, [R1+0xd8] ;  /* 0x0000d80001157983 */ /* 0x000ea80000300800 */
[----:B------:R-:W2:Y:S04]  /*3a7e0*/  LDL.LU R22, [R1+0xe0] ;  /* 0x0000e00001167983 */ /* 0x000ea80000300800 */
[----:B------:R-:W4:Y:S04]  /*3a7f0*/  LDL.LU R23, [R1+0xf0] ;  /* 0x0000f00001177983 */ /* 0x000f280000300800 */
[----:B0-----:R-:W-:Y:S04]  /*3a800*/  STL.64 [R1+0xc0], R24 ;  /* 0x0000c01801007387 */ /* 0x001fe80000100a00 */
[----:B------:R-:W-:Y:S04]  /*3a810*/  STL.64 [R1+0xc8], R26 ;  /* 0x0000c81a01007387 */ /* 0x000fe80000100a00 */
[----:B------:R-:W0:Y:S04]  /*3a820*/  LDS.128 R24, [R5] ;  /* 0x0000000005187984 */ /* 0x000e280000000c00 */
[----:B0-----:R-:W-:Y:S04]  /*3a830*/  STL.64 [R1+0xb0], R24 ;  /* 0x0000b01801007387 */ /* 0x001fe80000100a00 */
[----:B------:R-:W-:Y:S04]  /*3a840*/  STL.64 [R1+0xb8], R26 ;  /* 0x0000b81a01007387 */ /* 0x000fe80000100a00 */
[----:B------:R-:W0:Y:S04]  /*3a850*/  LDS.128 R24, [R6] ;  /* 0x0000000006187984 */ /* 0x000e280000000c00 */
[----:B0-----:R-:W-:Y:S04]  /*3a860*/  STL.64 [R1+0xa0], R24 ;  /* 0x0000a01801007387 */ /* 0x001fe80000100a00 */
[----:B------:R-:W-:Y:S04]  /*3a870*/  STL.64 [R1+0xa8], R26 ;  /* 0x0000a81a01007387 */ /* 0x000fe80000100a00 */
[----:B------:R-:W0:Y:S04]  /*3a880*/  LDS.128 R24, [R7] ;  /* 0x0000000007187984 */ /* 0x000e280000000c00 */
[----:B0-----:R-:W-:Y:S04]  /*3a890*/  STL.64 [R1+0x90], R24 ;  /* 0x0000901801007387 */ /* 0x001fe80000100a00 */
[----:B------:R0:W-:Y:S04]  /*3a8a0*/  STL.64 [R1+0x98], R26 ;  /* 0x0000981a01007387 */ /* 0x0001e80000100a00 */
[----:B0-----:R-:W2:Y:S04]  /*3a8b0*/  LDL.LU.64 R26, [R1+0xea8] ;  /* 0x000ea800011a7983 */ /* 0x001ea80000300a00 */
[----:B------:R-:W2:Y:S04]  /*3a8c0*/  LDL.LU.64 R24, [R1+0xea0] ;  /* 0x000ea00001187983 */ /* 0x000ea80000300a00 */
[----:B------:R0:W-:Y:S04]  /*3a8d0*/  STL [R1+0xe90], R7 ;  /* 0x000e900701007387 */ /* 0x0001e80000100800 */
[----:B------:R-:W-:Y:S06]  /*3a8e0*/  BAR.SYNC.DEFER_BLOCKING 0x0 ;  /* 0x0000000000007b1d */ /* 0x000fec0000010000 */
[----:B0-----:R-:W3:Y:S04]  /*3a8f0*/  LDL.LU R7, [R1+0xe4] ;  /* 0x0000e40001077983 */ /* 0x001ee80000300800 */
[----:B------:R0:W-:Y:S04]  /*3a900*/  STL [R1+0xe94], R6 ;  /* 0x000e940601007387 */ /* 0x0001e80000100800 */
[----:B0-----:R-:W5:Y:S04]  /*3a910*/  LDL.LU R6, [R1+0xdc] ;  /* 0x0000dc0001067983 */ /* 0x001f680000300800 */
[----:B------:R0:W-:Y:S04]  /*3a920*/  STL [R1+0xe98], R5 ;  /* 0x000e980501007387 */ /* 0x0001e80000100800 */
[----:B0-----:R-:W5:Y:S04]  /*3a930*/  LDL.LU R5, [R1+0xd4] ;  /* 0x0000d40001057983 */ /* 0x001f680000300800 */
[----:B------:R-:W5:Y:S01]  /*3a940*/  LDL.LU R0, [R1+0x280] ;  /* 0x0002800001007983 */ /* 0x000f620000300800 */
[----:B----4-:R-:W-:-:S03]  /*3a950*/  F2FP.PACK_AB R23, R23, R3 ;  /* 0x000000031717723e */ /* 0x010fc600000000ff */
[----:B--2---:R0:W-:Y:S04]  /*3a960*/  STS.128 [R2], R24 ;  /* 0x0000001802007388 */ /* 0x0041e80000000c00 */
[----:B------:R1:W-:Y:S04]  /*3a970*/  STS.128 [R2+0x80], R8 ;  /* 0x0000800802007388 */ /* 0x0003e80000000c00 */
[----:B------:R2:W-:Y:S04]  /*3a980*/  STS.128 [R2+0x800], R12 ;  /* 0x0008000c02007388 */ /* 0x0005e80000000c00 */
[----:B------:R4:W-:Y:S01]  /*3a990*/  STS.128 [R2+0x880], R16 ;  /* 0x0008801002007388 */ /* 0x0009e20000000c00 */
[----:B---3--:R-:W-:-:S03]  /*3a9a0*/  F2FP.PACK_AB R22, R7, R22 ;  /* 0x000000160716723e */ /* 0x008fc600000000ff */
[----:B0-----:R-:W3:Y:S04]  /*3a9b0*/  LDL.LU R26, [R1+0x290] ;  /* 0x00029000011a7983 */ /* 0x001ee80000300800 */
[----:B------:R-:W3:Y:S04]  /*3a9c0*/  LDL.LU R25, [R1+0x284] ;  /* 0x0002840001197983 */ /* 0x000ee80000300800 */
[----:B-1----:R-:W3:Y:S01]  /*3a9d0*/  LDL.LU R8, [R1+0x228] ;  /* 0x0002280001087983 */ /* 0x002ee20000300800 */
[----:B-----5:R-:W-:-:S03]  /*3a9e0*/  F2FP.PACK_AB R21, R6, R21 ;  /* 0x000000150615723e */ /* 0x020fc600000000ff */
[----:B------:R-:W5:Y:S04]  /*3a9f0*/  LDL.LU R9, [R1+0x230] ;  /* 0x0002300001097983 */ /* 0x000f680000300800 */
[----:B------:R-:W3:Y:S04]  /*3aa00*/  LDL.LU R10, [R1+0x238] ;  /* 0x00023800010a7983 */ /* 0x000ee80000300800 */
[----:B------:R-:W3:Y:S04]  /*3aa10*/  LDL.LU R11, [R1+0x240] ;  /* 0x00024000010b7983 */ /* 0x000ee80000300800 */
[----:B--2---:R-:W2:Y:S01]  /*3aa20*/  LDL.LU R12, [R1+0x268] ;  /* 0x00026800010c7983 */ /* 0x004ea20000300800 */
[----:B------:R-:W-:-:S03]  /*3aa30*/  F2FP.PACK_AB R20, R5, R20 ;  /* 0x000000140514723e */ /* 0x000fc600000000ff */
[----:B------:R-:W-:Y:S06]  /*3aa40*/  BAR.SYNC.DEFER_BLOCKING 0x0 ;  /* 0x0000000000007b1d */ /* 0x000fec0000010000 */
[----:B------:R-:W2:Y:S04]  /*3aa50*/  LDL.LU R13, [R1+0x270] ;  /* 0x00027000010d7983 */ /* 0x000ea80000300800 */
[----:B------:R-:W2:Y:S04]  /*3aa60*/  LDL.LU R14, [R1+0x278] ;  /* 0x00027800010e7983 */ /* 0x000ea80000300800 */
[----:B------:R-:W2:Y:S04]  /*3aa70*/  LDL.LU R15, [R1+0x298] ;  /* 0x00029800010f7983 */ /* 0x000ea80000300800 */
[----:B----4-:R-:W2:Y:S04]  /*3aa80*/  LDL.LU R16, [R1+0x26c] ;  /* 0x00026c0001107983 */ /* 0x010ea80000300800 */
[----:B------:R-:W4:Y:S04]  /*3aa90*/  LDL.LU R17, [R1+0x294] ;  /* 0x0002940001117983 */ /* 0x000f280000300800 */
[----:B------:R-:W0:Y:S04]  /*3aaa0*/  LDS.128 R4, [R4] ;  /* 0x0000000004047984 */ /* 0x000e280000000c00 */
[----:B------:R-:W2:Y:S04]  /*3aab0*/  LDL.LU R18, [R1+0x29c] ;  /* 0x00029c0001127983 */ /* 0x000ea80000300800 */
[----:B------:R-:W2:Y:S04]  /*3aac0*/  LDL.LU R19, [R1+0x2a0] ;  /* 0x0002a00001137983 */ /* 0x000ea80000300800 */
[----:B------:R-:W3:Y:S04]  /*3aad0*/  LDL.LU R3, [R1+0xe9c] ;  /* 0x000e9c0001037983 */ /* 0x000ee80000300800 */
[----:B------:R-:W2:Y:S04]  /*3aae0*/  LDL.LU R24, [R1+0x20] ;  /* 0x0000200001187983 */ /* 0x000ea80000300800 */
[----:B0-----:R0:W-:Y:S04]  /*3aaf0*/  STL.64 [R1+0x80], R4 ;  /* 0x0000800401007387 */ /* 0x0011e80000100a00 */
[----:B------:R-:W-:Y:S04]  /*3ab00*/  STL.64 [R1+0x88], R6 ;  /* 0x0000880601007387 */ /* 0x000fe80000100a00 */
[----:B0-----:R-:W2:Y:S04]  /*3ab10*/  LDL.LU R5, [R1+0xe98] ;  /* 0x000e980001057983 */ /* 0x001ea80000300800 */
[----:B--2---:R-:W0:Y:S04]  /*3ab20*/  LDS.128 R4, [R5] ;  /* 0x0000000005047984 */ /* 0x004e280000000c00 */
[----:B0-----:R-:W-:Y:S04]  /*3ab30*/  STL.64 [R1+0x70], R4 ;  /* 0x0000700401007387 */ /* 0x001fe80000100a00 */
[----:B------:R0:W-:Y:S04]  /*3ab40*/  STL.64 [R1+0x78], R6 ;  /* 0x0000780601007387 */ /* 0x0001e80000100a00 */
[----:B0-----:R-:W2:Y:S04]  /*3ab50*/  LDL.LU R6, [R1+0xe94] ;  /* 0x000e940001067983 */ /* 0x001ea80000300800 */
[----:B--2---:R-:W0:Y:S04]  /*3ab60*/  LDS.128 R4, [R6] ;  /* 0x0000000006047984 */ /* 0x004e280000000c00 */
[----:B0-----:R-:W-:Y:S04]  /*3ab70*/  STL.64 [R1+0x50], R4 ;  /* 0x0000500401007387 */ /* 0x001fe80000100a00 */
[----:B------:R0:W-:Y:S04]  /*3ab80*/  STL.64 [R1+0x58], R6 ;  /* 0x0000580601007387 */ /* 0x0001e80000100a00 */
[----:B0-----:R-:W2:Y:S04]  /*3ab90*/  LDL.LU R7, [R1+0xe90] ;  /* 0x000e900001077983 */ /* 0x001ea80000300800 */
[----:B------:R-:W3:Y:S04]  /*3aba0*/  LDL.LU R27, [R1+0x10] ;  /* 0x00001000011b7983 */ /* 0x000ee80000300800 */
[----:B--2---:R-:W0:Y:S04]  /*3abb0*/  LDS.128 R4, [R7] ;  /* 0x0000000007047984 */ /* 0x004e280000000c00 */
[----:B------:R-:W-:Y:S06]  /*3abc0*/  BAR.SYNC.DEFER_BLOCKING 0x0 ;  /* 0x0000000000007b1d */ /* 0x000fec0000010000 */
[----:B------:R-:W-:Y:S04]  /*3abd0*/  STS.128 [R2], R20 ;  /* 0x0000001402007388 */ /* 0x000fe80000000c00 */
[----:B0-----:R-:W-:Y:S04]  /*3abe0*/  STL.64 [R1+0x30], R4 ;  /* 0x0000300401007387 */ /* 0x001fe80000100a00 */
[----:B------:R0:W-:Y:S04]  /*3abf0*/  STL.64 [R1+0x38], R6 ;  /* 0x0000380601007387 */ /* 0x0001e80000100a00 */
[----:B0-----:R-:W2:Y:S04]  /*3ac00*/  LDL.LU.64 R6, [R1+0xe88] ;  /* 0x000e880001067983 */ /* 0x001ea80000300a00 */
[----:B------:R-:W2:Y:S04]  /*3ac10*/  LDL.LU.64 R4, [R1+0xe80] ;  /* 0x000e800001047983 */ /* 0x000ea80000300a00 */
[----:B------:R-:W5:Y:S01]  /*3ac20*/  LDL.LU R2, [R1+0xe78] ;  /* 0x000e780001027983 */ /* 0x000f620000300800 */
[----:B---3--:R-:W-:-:S03]  /*3ac30*/  F2FP.PACK_AB R8, R3, R8 ;  /* 0x000000080308723e */ /* 0x008fc600000000ff */
[----:B------:R-:W3:Y:S04]  /*3ac40*/  LDL.LU R20, [R1+0x274] ;  /* 0x0002740001147983 */ /* 0x000ee80000300800 */
[----:B------:R-:W2:Y:S04]  /*3ac50*/  LDL.LU R21, [R1+0x27c] ;  /* 0x00027c0001157983 */ /* 0x000ea80000300800 */
[----:B------:R-:W2:Y:S04]  /*3ac60*/  LDL.LU R22, [R1+0x2a4] ;  /* 0x0002a40001167983 */ /* 0x000ea80000300800 */
[----:B------:R-:W2:Y:S04]  /*3ac70*/  LDL.LU R23, [R1+0x40] ;  /* 0x0000400001177983 */ /* 0x000ea80000300800 */
[----:B------:R-:W2:Y:S01]  /*3ac80*/  LDL.LU R3, [R1+0xe74] ;  /* 0x000e740001037983 */ /* 0x000ea20000300800 */
[----:B-----5:R-:W-:-:S03]  /*3ac90*/  F2FP.PACK_AB R9, R2, R9 ;  /* 0x000000090209723e */ /* 0x020fc600000000ff */
[----:B------:R-:W5:Y:S01]  /*3aca0*/  LDL.LU R2, [R1+0xe70] ;  /* 0x000e700001027983 */ /* 0x000f620000300800 */
[----:B--2---:R-:W-:-:S03]  /*3acb0*/  F2FP.PACK_AB R10, R3, R10 ;  /* 0x0000000a030a723e */ /* 0x004fc600000000ff */
[----:B------:R-:W2:Y:S01]  /*3acc0*/  LDL.LU R3, [R1+0xe6c] ;  /* 0x000e6c0001037983 */ /* 0x000ea20000300800 */
[----:B-----5:R-:W-:-:S03]  /*3acd0*/  F2FP.PACK_AB R11, R2, R11 ;  /* 0x0000000b020b723e */ /* 0x020fc600000000ff */
[----:B------:R-:W2:Y:S01]  /*3ace0*/  LDL.LU R2, [R1+0xe68] ;  /* 0x000e680001027983 */ /* 0x000ea20000300800 */
[----:B------:R-:W-:Y:S02]  /*3acf0*/  F2FP.PACK_AB R12, R16, R12 ;  /* 0x0000000c100c723e */ /* 0x000fe400000000ff */
[----:B------:R-:W-:Y:S02]  /*3ad00*/  F2FP.PACK_AB R18, R18, R15 ;  /* 0x0000000f1212723e */ /* 0x000fe400000000ff */
[----:B---3--:R-:W-:Y:S02]  /*3ad10*/  F2FP.PACK_AB R13, R20, R13 ;  /* 0x0000000d140d723e */ /* 0x008fe400000000ff */
[----:B------:R-:W-:Y:S02]  /*3ad20*/  F2FP.PACK_AB R14, R21, R14 ;  /* 0x0000000e150e723e */ /* 0x000fe400000000ff */
[----:B------:R-:W-:Y:S02]  /*3ad30*/  F2FP.PACK_AB R15, R25, R0 ;  /* 0x00000000190f723e */ /* 0x000fe400000000ff */
[----:B----4-:R-:W-:-:S02]  /*3ad40*/  F2FP.PACK_AB R17, R17, R26 ;  /* 0x0000001a1111723e */ /* 0x010fc400000000ff */
[----:B------:R-:W-:Y:S01]  /*3ad50*/  F2FP.PACK_AB R19, R22, R19 ;  /* 0x000000131613723e */ /* 0x000fe200000000ff */
[----:B------:R-:W-:Y:S04]  /*3ad60*/  STS.128 [R23+0x80], R8 ;  /* 0x0000800817007388 */ /* 0x000fe80000000c00 */
[----:B------:R0:W-:Y:S01]  /*3ad70*/  STS.128 [R23+0x800], R12 ;  /* 0x0008000c17007388 */ /* 0x0001e20000000c00 */
[----:B--2---:R-:W-:-:S03]  /*3ad80*/  F2FP.PACK_AB R16, R2, R3 ;  /* 0x000000030210723e */ /* 0x004fc600000000ff */
[----:B------:R-:W2:Y:S04]  /*3ad90*/  LDL.LU R2, [R1+0xe64] ;  /* 0x000e640001027983 */ /* 0x000ea80000300800 */
[----:B------:R-:W3:Y:S04]  /*3ada0*/  LDL.LU R3, [R1+0xe60] ;  /* 0x000e600001037983 */ /* 0x000ee80000300800 */
[----:B------:R-:W-:Y:S04]  /*3adb0*/  STS.128 [R23+0x880], R16 ;  /* 0x0008801017007388 */ /* 0x000fe80000000c00 */
[----:B------:R-:W-:Y:S01]  /*3adc0*/  BAR.SYNC.DEFER_BLOCKING 0x0 ;  /* 0x0000000000007b1d */ /* 0x000fe20000010000 */
[----:B------:R-:W-:-:S05]  /*3add0*/  IMAD.MOV.U32 R26, RZ, RZ, c[0x0][0x1c8] ;  /* 0x00007200ff1a7624 */ /* 0x000fca00078e00ff */
[----:B------:R-:W4:Y:S01]  /*3ade0*/  LDL.LU R25, [R1] ;  /* 0x0000000001197983 */ /* 0x000f220000300800 */
[C---:B------:R-:W-:Y:S01]  /*3adf0*/  SHF.L.U32 R0, R26.reuse, 0x1, RZ ;  /* 0x000000011a007819 */ /* 0x040fe200000006ff */
[C---:B0-----:R-:W-:Y:S01]  /*3ae00*/  IMAD R15, R26.reuse, 0x6, RZ ;  /* 0x000000061a0f7824 */ /* 0x041fe200078e02ff */
[-C--:B--2---:R-:W-:Y:S02]  /*3ae10*/  LEA R8, P5, R26, R2.reuse, 0x2 ;  /* 0x000000021a087211 */ /* 0x084fe400078a10ff */
[C---:B------:R-:W-:Y:S02]  /*3ae20*/  IADD3 R10, P4, R0.reuse, R2, RZ ;  /* 0x00000002000a7210 */ /* 0x040fe40007f9e0ff */
[-C--:B---3--:R-:W-:Y:S01]  /*3ae30*/  LEA.HI.X.SX32 R9, R0, R3.reuse, 0x1, P5 ;  /* 0x0000000300097211 */ /* 0x088fe200028f0eff */
[----:B------:R0:W-:Y:S01]  /*3ae40*/  STG.E.U16 [R2.64], R24 ;  /* 0x0000001802007986 */ /* 0x0001e2000c101506 */
[----:B------:R-:W-:Y:S02]  /*3ae50*/  LEA.HI.X.SX32 R11, R26, R3, 0x1, P4 ;  /* 0x000000031a0b7211 */ /* 0x000fe400020f0eff */
[----:B------:R-:W-:-:S05]  /*3ae60*/  PRMT R0, R24, 0x7632, R0 ;  /* 0x0000763218007816 */ /* 0x000fca0000000000 */
[----:B------:R1:W-:Y:S04]  /*3ae70*/  STG.E.U16 [R10.64], R0 ;  /* 0x000000000a007986 */ /* 0x0003e8000c101506 */
[----:B0-----:R-:W2:Y:S04]  /*3ae80*/  LDL.LU R24, [R1+0x24] ;  /* 0x0000240001187983 */ /* 0x001ea80000300800 */
[----:B------:R0:W-:Y:S01]  /*3ae90*/  STG.E.U16 [R8.64], R27 ;  /* 0x0000001b08007986 */ /* 0x0001e2000c101506 */
[----:B-1----:R-:W-:-:S03]  /*3aea0*/  PRMT R0, R27, 0x7632, R0 ;  /* 0x000076321b007816 */ /* 0x002fc60000000000 */
[----:B0-----:R-:W3:Y:S01]  /*3aeb0*/  LDL.LU R27, [R1+0x14] ;  /* 0x00001400011b7983 */ /* 0x001ee20000300800 */
[C---:B------:R-:W-:Y:S01]  /*3aec0*/  IMAD R9, R26.reuse, 0x3, RZ ;  /* 0x000000031a097824 */ /* 0x040fe200078e02ff */
[-C--:B------:R-:W-:Y:S01]  /*3aed0*/  IADD3 R8, P5, R15, R2.reuse, RZ ;  /* 0x000000020f087210 */ /* 0x080fe20007fbe0ff */
[C---:B------:R-:W-:Y:S01]  /*3aee0*/  IMAD R17, R26.reuse, 0xa, RZ ;  /* 0x0000000a1a117824 */ /* 0x040fe200078e02ff */
[CC--:B------:R-:W-:Y:S01]  /*3aef0*/  LEA R10, P4, R26.reuse, R2.reuse, 0x3 ;  /* 0x000000021a0a7211 */ /* 0x0c0fe200078818ff */
[C---:B------:R-:W-:Y:S01]  /*3af00*/  IMAD.SHL.U32 R11, R26.reuse, 0x4, RZ ;  /* 0x000000041a0b7824 */ /* 0x040fe200078e00ff */
[-C--:B------:R-:W-:Y:S01]  /*3af10*/  LEA.HI.X.SX32 R9, R9, R3.reuse, 0x1, P5 ;  /* 0x0000000309097211 */ /* 0x080fe200028f0eff */
[C---:B------:R-:W-:Y:S01]  /*3af20*/  IMAD R13, R26.reuse, 0x5, RZ ;  /* 0x000000051a0d7824 */ /* 0x040fe200078e02ff */
[-C--:B------:R-:W-:Y:S01]  /*3af30*/  IADD3 R12, P5, R17, R2.reuse, RZ ;  /* 0x00000002110c7210 */ /* 0x080fe20007fbe0ff */
[C---:B------:R-:W-:Y:S01]  /*3af40*/  IMAD R19, R26.reuse, 0xc, RZ ;  /* 0x0000000c1a137824 */ /* 0x040fe200078e02ff */
[-C--:B------:R-:W-:Y:S01]  /*3af50*/  LEA.HI.X.SX32 R11, R11, R3.reuse, 0x1, P4 ;  /* 0x000000030b0b7211 */ /* 0x080fe200020f0eff */
[----:B------:R0:W-:Y:S01]  /*3af60*/  STG.E.U16 [R8.64], R0 ;  /* 0x0000000008007986 */ /* 0x0001e2000c101506 */
[-C--:B------:R-:W-:Y:S01]  /*3af70*/  LEA.HI.X.SX32 R13, R13, R3.reuse, 0x1, P5 ;  /* 0x000000030d0d7211 */ /* 0x080fe200028f0eff */
[C---:B------:R-:W-:Y:S01]  /*3af80*/  IMAD R16, R26.reuse, 0xe, RZ ;  /* 0x0000000e1a107824 */ /* 0x040fe200078e02ff */
[-C--:B------:R-:W-:Y:S01]  /*3af90*/  IADD3 R14, P6, R19, R2.reuse, RZ ;  /* 0x00000002130e7210 */ /* 0x080fe20007fde0ff */
[----:B----4-:R1:W-:Y:S01]  /*3afa0*/  STG.E.U16 [R10.64], R25 ;  /* 0x000000190a007986 */ /* 0x0103e2000c101506 */
[----:B0-----:R-:W-:Y:S01]  /*3afb0*/  PRMT R0, R25, 0x7632, R0 ;  /* 0x0000763219007816 */ /* 0x001fe20000000000 */
[----:B------:R-:W-:Y:S01]  /*3afc0*/  IMAD R18, R26, 0x12, RZ ;  /* 0x000000121a127824 */ /* 0x000fe200078e02ff */
[----:B------:R-:W-:Y:S01]  /*3afd0*/  IADD3 R8, P5, R16, R2, RZ ;  /* 0x0000000210087210 */ /* 0x000fe20007fbe0ff */
[----:B-1----:R-:W4:Y:S04]  /*3afe0*/  LDL.LU R25, [R1+0x4] ;  /* 0x0000040001197983 */ /* 0x002f280000300800 */
[----:B------:R0:W-:Y:S01]  /*3aff0*/  STG.E.U16 [R12.64], R0 ;  /* 0x000000000c007986 */ /* 0x0001e2000c101506 */
[----:B------:R-:W-:Y:S01]  /*3b000*/  LEA.HI.X.SX32 R15, R15, R3, 0x1, P6 ;  /* 0x000000030f0f7211 */ /* 0x000fe200030f0eff */
[C---:B------:R-:W-:Y:S01]  /*3b010*/  IMAD R22, R26.reuse, 0x14, RZ ;  /* 0x000000141a167824 */ /* 0x040fe200078e02ff */
[----:B------:R-:W-:-:S02]  /*3b020*/  SHF.L.U32 R11, R26, 0x3, RZ ;  /* 0x000000031a0b7819 */ /* 0x000fc400000006ff */
[CC--:B------:R-:W-:Y:S01]  /*3b030*/  LEA R10, P4, R26.reuse, R2.reuse, 0x4 ;  /* 0x000000021a0a7211 */ /* 0x0c0fe200078820ff */
[----:B0-----:R-:W-:Y:S01]  /*3b040*/  IMAD R0, R26, 0x7, RZ ;  /* 0x000000071a007824 */ /* 0x001fe200078e02ff */
[----:B------:R0:W-:Y:S04]  /*3b050*/  STG.E.U16 [R14.64], R4 ;  /* 0x000000040e007986 */ /* 0x0001e8000c101506 */
[-C--:B------:R-:W-:Y:S01]  /*3b060*/  LEA.HI.X.SX32 R9, R0, R3.reuse, 0x1, P5 ;  /* 0x0000000300097211 */ /* 0x080fe200028f0eff */
[----:B------:R-:W-:Y:S01]  /*3b070*/  IMAD R0, R26, 0x9, RZ ;  /* 0x000000091a007824 */ /* 0x000fe200078e02ff */
[----:B------:R-:W-:Y:S02]  /*3b080*/  IADD3 R12, P5, R18, R2, RZ ;  /* 0x00000002120c7210 */ /* 0x000fe40007fbe0ff */
[----:B------:R-:W-:-:S02]  /*3b090*/  LEA.HI.X.SX32 R11, R11, R3, 0x1, P4 ;  /* 0x000000030b0b7211 */ /* 0x000fc400020f0eff */
[-C--:B------:R-:W-:Y:S02]  /*3b0a0*/  LEA.HI.X.SX32 R13, R0, R3.reuse, 0x1, P5 ;  /* 0x00000003000d7211 */ /* 0x080fe400028f0eff */
[----:B0-----:R-:W-:Y:S02]  /*3b0b0*/  IADD3 R14, P6, R22, R2, RZ ;  /* 0x00000002160e7210 */ /* 0x001fe40007fde0ff */
[----:B------:R-:W-:Y:S02]  /*3b0c0*/  PRMT R4, R4, 0x7632, R4 ;  /* 0x0000763204047816 */ /* 0x000fe40000000004 */
[----:B------:R-:W-:-:S03]  /*3b0d0*/  LEA.HI.X.SX32 R15, R17, R3, 0x1, P6 ;  /* 0x00000003110f7211 */ /* 0x000fc600030f0eff */
[----:B------:R-:W-:Y:S01]  /*3b0e0*/  STG.E.U16 [R8.64], R4 ;  /* 0x0000000408007986 */ /* 0x000fe2000c101506 */
[----:B--2---:R-:W-:-:S03]  /*3b0f0*/  PRMT R0, R24, 0x7632, R0 ;  /* 0x0000763218007816 */ /* 0x004fc60000000000 */
[----:B------:R-:W-:Y:S04]  /*3b100*/  STG.E.U16 [R10.64], R24 ;  /* 0x000000180a007986 */ /* 0x000fe8000c101506 */
[----:B------:R0:W-:Y:S04]  /*3b110*/  STG.E.U16 [R12.64], R0 ;  /* 0x000000000c007986 */ /* 0x0001e8000c101506 */
[----:B---3--:R1:W-:Y:S01]  /*3b120*/  STG.E.U16 [R14.64], R27 ;  /* 0x0000001b0e007986 */ /* 0x0083e2000c101506 */
[----:B0-----:R-:W-:-:S03]  /*3b130*/  PRMT R0, R27, 0x7632, R0 ;  /* 0x000076321b007816 */ /* 0x001fc60000000000 */
[----:B-1----:R-:W2:Y:S01]  /*3b140*/  LDL.LU R27, [R1+0x28] ;  /* 0x00002800011b7983 */ /* 0x002ea20000300800 */
[C---:B------:R-:W-:Y:S02]  /*3b150*/  IMAD R17, R26.reuse, 0x16, RZ ;  /* 0x000000161a117824 */ /* 0x040fe400078e02ff */
[C---:B------:R-:W-:Y:S02]  /*3b160*/  IMAD R4, R26.reuse, 0xb, RZ ;  /* 0x0000000b1a047824 */ /* 0x040fe400078e02ff */
[C---:B------:R-:W-:Y:S01]  /*3b170*/  IMAD R20, R26.reuse, 0x18, RZ ;  /* 0x000000181a147824 */ /* 0x040fe200078e02ff */
[-C--:B------:R-:W-:Y:S01]  /*3b180*/  IADD3 R8, P5, R17, R2.reuse, RZ ;  /* 0x0000000211087210 */ /* 0x080fe20007fbe0ff */
[C---:B------:R-:W-:Y:S02]  /*3b190*/  IMAD R21, R26.reuse, 0x1a, RZ ;  /* 0x0000001a1a157824 */ /* 0x040fe400078e02ff */
[----:B------:R-:W-:Y:S01]  /*3b1a0*/  IMAD R23, R26, 0x1c, RZ ;  /* 0x0000001c1a177824 */ /* 0x000fe200078e02ff */
[----:B------:R-:W-:Y:S01]  /*3b1b0*/  LEA.HI.X.SX32 R9, R4, R3, 0x1, P5 ;  /* 0x0000000304097211 */ /* 0x000fe200028f0eff */
[----:B------:R-:W-:Y:S01]  /*3b1c0*/  IMAD R4, R26, 0xd, RZ ;  /* 0x0000000d1a047824 */ /* 0x000fe200078e02ff */
[----:B------:R-:W-:-:S02]  /*3b1d0*/  IADD3 R10, P4, R20, R2, RZ ;  /* 0x00000002140a7210 */ /* 0x000fc40007f9e0ff */
[-C--:B------:R-:W-:Y:S02]  /*3b1e0*/  IADD3 R12, P5, R21, R2.reuse, RZ ;  /* 0x00000002150c7210 */ /* 0x080fe40007fbe0ff */
[----:B------:R-:W-:Y:S01]  /*3b1f0*/  IADD3 R14, P6, R23, R2, RZ ;  /* 0x00000002170e7210 */ /* 0x000fe20007fde0ff */
[----:B------:R0:W-:Y:S01]  /*3b200*/  STG.E.U16 [R8.64], R0 ;  /* 0x0000000008007986 */ /* 0x0001e2000c101506 */
[-C--:B------:R-:W-:Y:S02]  /*3b210*/  LEA.HI.X.SX32 R11, R19, R3.reuse, 0x1, P4 ;  /* 0x00000003130b7211 */ /* 0x080fe400020f0eff */
[-C--:B------:R-:W-:Y:S02]  /*3b220*/  LEA.HI.X.SX32 R13, R4, R3.reuse, 0x1, P5 ;  /* 0x00000003040d7211 */ /* 0x080fe400028f0eff */
[----:B------:R-:W-:Y:S01]  /*3b230*/  LEA.HI.X.SX32 R15, R16, R3, 0x1, P6 ;  /* 0x00000003100f7211 */ /* 0x000fe200030f0eff */
[----:B------:R-:W-:Y:S01]  /*3b240*/  IMAD R16, R26, 0x1e, RZ ;  /* 0x0000001e1a107824 */ /* 0x000fe200078e02ff */
[----:B----4-:R1:W-:Y:S01]  /*3b250*/  STG.E.U16 [R10.64], R25 ;  /* 0x000000190a007986 */ /* 0x0103e2000c101506 */
[----:B0-----:R-:W-:-:S03]  /*3b260*/  PRMT R0, R25, 0x7632, R0 ;  /* 0x0000763219007816 */ /* 0x001fc60000000000 */
[-C--:B------:R-:W-:Y:S02]  /*3b270*/  IADD3 R4, P5, R16, R2.reuse, RZ ;  /* 0x0000000210047210 */ /* 0x080fe40007fbe0ff */
[----:B------:R0:W-:Y:S04]  /*3b280*/  STG.E.U16 [R12.64], R0 ;  /* 0x000000000c007986 */ /* 0x0001e8000c101506 */
[----:B------:R3:W-:Y:S01]  /*3b290*/  STG.E.U16 [R14.64], R5 ;  /* 0x000000050e007986 */ /* 0x0007e2000c101506 */
[C---:B------:R-:W-:Y:S01]  /*3b2a0*/  IMAD R19, R26.reuse, 0x24, RZ ;  /* 0x000000241a137824 */ /* 0x040fe200078e02ff */
[C---:B------:R-:W-:Y:S01]  /*3b2b0*/  LEA R8, P4, R26.reuse, R2, 0x5 ;  /* 0x000000021a087211 */ /* 0x040fe200078828ff */
[C---:B------:R-:W-:Y:S01]  /*3b2c0*/  IMAD.SHL.U32 R9, R26.reuse, 0x10, RZ ;  /* 0x000000101a097824 */ /* 0x040fe200078e00ff */
[----:B-1----:R-:W4:Y:S01]  /*3b2d0*/  LDL.LU R25, [R1+0x2c] ;  /* 0x00002c0001197983 */ /* 0x002f220000300800 */
[----:B0-----:R-:W-:Y:S01]  /*3b2e0*/  PRMT R0, R5, 0x7632, R0 ;  /* 0x0000763205007816 */ /* 0x001fe20000000000 */
[----:B---3--:R-:W-:-:S02]  /*3b2f0*/  IMAD R5, R26, 0xf, RZ ;  /* 0x0000000f1a057824 */ /* 0x008fc400078e02ff */
[C---:B------:R-:W-:Y:S02]  /*3b300*/  IMAD R14, R26.reuse, 0x22, RZ ;  /* 0x000000221a0e7824 */ /* 0x040fe400078e02ff */
[C---:B------:R-:W-:Y:S01]  /*3b310*/  IMAD R11, R26.reuse, 0x11, RZ ;  /* 0x000000111a0b7824 */ /* 0x040fe200078e02ff */
[-C--:B------:R-:W-:Y:S01]  /*3b320*/  LEA.HI.X.SX32 R5, R5, R3.reuse, 0x1, P5 ;  /* 0x0000000305057211 */ /* 0x080fe200028f0eff */
[----:B------:R-:W-:Y:S01]  /*3b330*/  IMAD R15, R26, 0x26, RZ ;  /* 0x000000261a0f7824 */ /* 0x000fe200078e02ff */
[-C--:B------:R-:W-:Y:S02]  /*3b340*/  IADD3 R10, P5, R14, R2.reuse, RZ ;  /* 0x000000020e0a7210 */ /* 0x080fe40007fbe0ff */
[----:B------:R-:W-:Y:S01]  /*3b350*/  IADD3 R12, P6, R19, R2, RZ ;  /* 0x00000002130c7210 */ /* 0x000fe20007fde0ff */
[----:B------:R0:W-:Y:S01]  /*3b360*/  STG.E.U16 [R4.64], R0 ;  /* 0x0000000004007986 */ /* 0x0001e2000c101506 */
[-C--:B------:R-:W-:Y:S02]  /*3b370*/  LEA.HI.X.SX32 R9, R9, R3.reuse, 0x1, P4 ;  /* 0x0000000309097211 */ /* 0x080fe400020f0eff */
[----:B------:R-:W-:-:S02]  /*3b380*/  LEA.HI.X.SX32 R11, R11, R3, 0x1, P5 ;  /* 0x000000030b0b7211 */ /* 0x000fc400028f0eff */
[----:B------:R-:W-:Y:S01]  /*3b390*/  LEA.HI.X.SX32 R13, R18, R3, 0x1, P6 ;  /* 0x00000003120d7211 */ /* 0x000fe200030f0eff */
[C---:B------:R-:W-:Y:S02]  /*3b3a0*/  IMAD R18, R26.reuse, 0x28, RZ ;  /* 0x000000281a127824 */ /* 0x040fe400078e02ff */
[C---:B------:R-:W-:Y:S02]  /*3b3b0*/  IMAD R24, R26.reuse, 0x2a, RZ ;  /* 0x0000002a1a187824 */ /* 0x040fe400078e02ff */
[----:B0-----:R-:W-:Y:S01]  /*3b3c0*/  IMAD R5, R26, 0x13, RZ ;  /* 0x000000131a057824 */ /* 0x001fe200078e02ff */
[----:B------:R-:W-:-:S04]  /*3b3d0*/  IADD3 R4, P5, R15, R2, RZ ;  /* 0x000000020f047210 */ /* 0x000fc80007fbe0ff */
[----:B------:R-:W-:Y:S01]  /*3b3e0*/  LEA.HI.X.SX32 R5, R5, R3, 0x1, P5 ;  /* 0x0000000305057211 */ /* 0x000fe200028f0eff */
[----:B------:R-:W-:Y:S01]  /*3b3f0*/  IMAD R19, R26, 0x30, RZ ;  /* 0x000000301a137824 */ /* 0x000fe200078e02ff */
[----:B--2---:R-:W-:Y:S01]  /*3b400*/  PRMT R0, R27, 0x7632, R0 ;  /* 0x000076321b007816 */ /* 0x004fe20000000000 */
[----:B------:R0:W-:Y:S04]  /*3b410*/  STG.E.U16 [R8.64], R27 ;  /* 0x0000001b08007986 */ /* 0x0001e8000c101506 */
[----:B------:R1:W-:Y:S04]  /*3b420*/  STG.E.U16 [R10.64], R0 ;  /* 0x000000000a007986 */ /* 0x0003e8000c101506 */
[----:B------:R2:W-:Y:S01]  /*3b430*/  STG.E.U16 [R12.64], R29 ;  /* 0x0000001d0c007986 */ /* 0x0005e2000c101506 */
[----:B0-----:R-:W-:-:S03]  /*3b440*/  IADD3 R8, P4, R18, R2, RZ ;  /* 0x0000000212087210 */ /* 0x001fc60007f9e0ff */
[----:B------:R-:W3:Y:S01]  /*3b450*/  LDL.LU R27, [R1+0x1c] ;  /* 0x00001c00011b7983 */ /* 0x000ee20000300800 */
[----:B-1----:R-:W-:Y:S01]  /*3b460*/  PRMT R0, R29, 0x7632, R0 ;  /* 0x000076321d007816 */ /* 0x002fe20000000000 */
[----:B------:R-:W-:Y:S01]  /*3b470*/  IMAD R11, R26, 0x15, RZ ;  /* 0x000000151a0b7824 */ /* 0x000fe200078e02ff */
[-C--:B------:R-:W-:Y:S01]  /*3b480*/  IADD3 R10, P5, R24, R2.reuse, RZ ;  /* 0x00000002180a7210 */ /* 0x080fe20007fbe0ff */
[----:B--2---:R-:W-:Y:S01]  /*3b490*/  IMAD R29, R26, 0x2c, RZ ;  /* 0x0000002c1a1d7824 */ /* 0x004fe200078e02ff */
[-C--:B------:R-:W-:Y:S01]  /*3b4a0*/  LEA.HI.X.SX32 R9, R22, R3.reuse, 0x1, P4 ;  /* 0x0000000316097211 */ /* 0x080fe200020f0eff */
[----:B------:R0:W-:Y:S01]  /*3b4b0*/  STG.E.U16 [R4.64], R0 ;  /* 0x0000000004007986 */ /* 0x0001e2000c101506 */
[----:B------:R-:W-:Y:S02]  /*3b4c0*/  LEA.HI.X.SX32 R11, R11, R3, 0x1, P5 ;  /* 0x000000030b0b7211 */ /* 0x000fe400028f0eff */
[----:B------:R-:W-:Y:S01]  /*3b4d0*/  IADD3 R12, P6, R29, R2, RZ ;  /* 0x000000021d0c7210 */ /* 0x000fe20007fde0ff */
[----:B------:R1:W-:Y:S01]  /*3b4e0*/  STG.E.U16 [R8.64], R28 ;  /* 0x0000001c08007986 */ /* 0x0003e2000c101506 */
[----:B------:R-:W-:-:S02]  /*3b4f0*/  IMAD R22, R26, 0x32, RZ ;  /* 0x000000321a167824 */ /* 0x000fc400078e02ff */
[----:B------:R-:W-:Y:S02]  /*3b500*/  LEA.HI.X.SX32 R13, R17, R3, 0x1, P6 ;  /* 0x00000003110d7211 */ /* 0x000fe400030f0eff */
[----:B0-----:R-:W-:Y:S01]  /*3b510*/  PRMT R0, R28, 0x7632, R0 ;  /* 0x000076321c007816 */ /* 0x001fe20000000000 */
[C---:B------:R-:W-:Y:S02]  /*3b520*/  IMAD R17, R26.reuse, 0x2e, RZ ;  /* 0x0000002e1a117824 */ /* 0x040fe400078e02ff */
[C---:B-1----:R-:W-:Y:S02]  /*3b530*/  IMAD R28, R26.reuse, 0x34, RZ ;  /* 0x000000341a1c7824 */ /* 0x042fe400078e02ff */
[----:B------:R0:W-:Y:S02]  /*3b540*/  STG.E.U16 [R10.64], R0 ;  /* 0x000000000a007986 */ /* 0x0001e4000c101506 */
[----:B0-----:R-:W-:Y:S02]  /*3b550*/  IMAD R0, R26, 0x17, RZ ;  /* 0x000000171a007824 */ /* 0x001fe400078e02ff */
[----:B------:R-:W2:Y:S04]  /*3b560*/  LDL.LU R26, [R1+0xc] ;  /* 0x00000c00011a7983 */ /* 0x000ea80000300800 */
[----:B------:R-:W-:Y:S04]  /*3b570*/  STL.64 [R1+0xe48], R18 ;  /* 0x000e481201007387 */ /* 0x000fe80000100a00 */
[----:B------:R0:W-:Y:S04]  /*3b580*/  STL.64 [R1+0xe38], R28 ;  /* 0x000e381c01007387 */ /* 0x0001e80000100a00 */
[----:B0-----:R-:W5:Y:S01]  /*3b590*/  LDL.LU R29, [R1+0xc0] ;  /* 0x0000c000011d7983 */ /* 0x001f620000300800 */
[----:B------:R-:W-:-:S02]  /*3b5a0*/  IADD3 R8, P4, R19, R2, RZ ;  /* 0x0000000213087210 */ /* 0x000fc40007f9e0ff */
[-C--:B------:R-:W-:Y:S01]  /*3b5b0*/  IADD3 R4, P5, R17, R2.reuse, RZ ;  /* 0x0000000211047210 */ /* 0x080fe20007fbe0ff */
[----:B------:R0:W-:Y:S01]  /*3b5c0*/  STG.E.U16 [R12.64], R6 ;  /* 0x000000060c007986 */ /* 0x0001e2000c101506 */
[----:B------:R-:W-:Y:S02]  /*3b5d0*/  MOV R19, c[0x0][0x1c8] ;  /* 0x0000720000137a02 */ /* 0x000fe40000000f00 */
[-C--:B------:R-:W-:Y:S01]  /*3b5e0*/  LEA.HI.X.SX32 R5, R0, R3.reuse, 0x1, P5 ;  /* 0x0000000300057211 */ /* 0x080fe200028f0eff */
[----:B------:R-:W5:Y:S01]  /*3b5f0*/  LDL R18, [R1+0xb0] ;  /* 0x0000b00001127983 */ /* 0x000f620000100800 */
[-C--:B------:R-:W-:Y:S01]  /*3b600*/  IADD3 R10, P5, R22, R2.reuse, RZ ;  /* 0x00000002160a7210 */ /* 0x080fe20007fbe0ff */
[----:B------:R-:W-:Y:S01]  /*3b610*/  IMAD R0, R19, 0x19, RZ ;  /* 0x0000001913007824 */ /* 0x000fe200078e02ff */
[----:B------:R-:W-:Y:S02]  /*3b620*/  LEA.HI.X.SX32 R9, R20, R3, 0x1, P4 ;  /* 0x0000000314097211 */ /* 0x000fe400020f0eff */
[----:B0-----:R-:W-:-:S02]  /*3b630*/  IADD3 R12, P6, R28, R2, RZ ;  /* 0x000000021c0c7210 */ /* 0x001fc40007fde0ff */
[----:B------:R-:W-:Y:S02]  /*3b640*/  PRMT R6, R6, 0x7632, R6 ;  /* 0x0000763206067816 */ /* 0x000fe40000000006 */
[-C--:B------:R-:W-:Y:S01]  /*3b650*/  LEA.HI.X.SX32 R11, R0, R3.reuse, 0x1, P5 ;  /* 0x00000003000b7211 */ /* 0x080fe200028f0eff */
[----:B------:R-:W-:Y:S01]  /*3b660*/  IMAD R20, R19, 0x36, RZ ;  /* 0x0000003613147824 */ /* 0x000fe200078e02ff */
[----:B----4-:R-:W-:Y:S02]  /*3b670*/  PRMT R0, R25, 0x7632, R0 ;  /* 0x0000763219007816 */ /* 0x010fe40000000000 */
[----:B------:R-:W-:Y:S01]  /*3b680*/  LEA.HI.X.SX32 R13, R21, R3, 0x1, P6 ;  /* 0x00000003150d7211 */ /* 0x000fe200030f0eff */
[C---:B------:R-:W-:Y:S01]  /*3b690*/  IMAD R21, R19.reuse, 0x38, RZ ;  /* 0x0000003813157824 */ /* 0x040fe200078e02ff */
[----:B------:R0:W-:Y:S04]  /*3b6a0*/  STG.E.U16 [R4.64], R6 ;  /* 0x0000000604007986 */ /* 0x0001e8000c101506 */
[----:B------:R1:W-:Y:S04]  /*3b6b0*/  STG.E.U16 [R8.64], R25 ;  /* 0x0000001908007986 */ /* 0x0003e8000c101506 */
[----:B------:R-:W-:Y:S01]  /*3b6c0*/  STG.E.U16 [R10.64], R0 ;  /* 0x000000000a007986 */ /* 0x000fe2000c101506 */
[----:B0-----:R-:W-:Y:S01]  /*3b6d0*/  IMAD R5, R19, 0x1b, RZ ;  /* 0x0000001b13057824 */ /* 0x001fe200078e02ff */
[----:B------:R-:W-:-:S02]  /*3b6e0*/  IADD3 R4, P5, R20, R2, RZ ;  /* 0x0000000214047210 */ /* 0x000fc40007fbe0ff */
[----:B------:R0:W-:Y:S01]  /*3b6f0*/  STL.64 [R1+0xe18], R20 ;  /* 0x000e181401007387 */ /* 0x0001e20000100a00 */
[----:B-1----:R-:W-:Y:S01]  /*3b700*/  IADD3 R8, P4, R21, R2, RZ ;  /* 0x0000000215087210 */ /* 0x002fe20007f9e0ff */
[----:B------:R-:W-:Y:S01]  /*3b710*/  IMAD R25, R19, 0x3a, RZ ;  /* 0x0000003a13197824 */ /* 0x000fe200078e02ff */
[----:B------:R-:W-:Y:S01]  /*3b720*/  LEA.HI.X.SX32 R5, R5, R3, 0x1, P5 ;  /* 0x0000000305057211 */ /* 0x000fe200028f0eff */
[----:B0-----:R-:W-:-:S03]  /*3b730*/  IMAD.MOV.U32 R21, RZ, RZ, c[0x0][0x1c8] ;  /* 0x00007200ff157624 */ /* 0x001fc600078e00ff */
[----:B------:R-:W-:Y:S01]  /*3b740*/  IADD3 R10, P5, R25, R2, RZ ;  /* 0x00000002190a7210 */ /* 0x000fe20007fbe0ff */
[----:B------:R-:W-:Y:S01]  /*3b750*/  IMAD R6, R21, 0x1d, RZ ;  /* 0x0000001d15067824 */ /* 0x000fe200078e02ff */
[----:B------:R-:W-:-:S04]  /*3b760*/  LEA.HI.X.SX32 R9, R23, R3, 0x1, P4 ;  /* 0x0000000317097211 */ /* 0x000fc800020f0eff */
[----:B------:R-:W-:Y:S02]  /*3b770*/  LEA.HI.X.SX32 R11, R6, R3, 0x1, P5 ;  /* 0x00000003060b7211 */ /* 0x000fe400028f0eff */
[----:B------:R-:W-:Y:S01]  /*3b780*/  LEA R6, P4, R21, R2, 0x6 ;  /* 0x0000000215067211 */ /* 0x000fe200078830ff */
[----:B------:R-:W-:Y:S01]  /*3b790*/  STL.64 [R1+0xe50], R24 ;  /* 0x000e501801007387 */ /* 0x000fe20000100a00 */
[----:B---3--:R-:W-:-:S03]  /*3b7a0*/  PRMT R0, R27, 0x7632, R0 ;  /* 0x000076321b007816 */ /* 0x008fc60000000000 */
[----:B------:R0:W-:Y:S04]  /*3b7b0*/  STG.E.U16 [R12.64], R27 ;  /* 0x0000001b0c007986 */ /* 0x0001e8000c101506 */
[----:B------:R1:W-:Y:S01]  /*3b7c0*/  STG.E.U16 [R4.64], R0 ;  /* 0x0000000004007986 */ /* 0x0003e2000c101506 */
[----:B0-----:R-:W-:-:S05]  /*3b7d0*/  IMAD R27, R19, 0x3c, RZ ;  /* 0x0000003c131b7824 */ /* 0x001fca00078e02ff */
[----:B------:R-:W-:-:S04]  /*3b7e0*/  IADD3 R12, P6, R27, R2, RZ ;  /* 0x000000021b0c7210 */ /* 0x000fc80007fde0ff */
[----:B------:R-:W-:Y:S01]  /*3b7f0*/  LEA.HI.X.SX32 R13, R16, R3, 0x1, P6 ;  /* 0x00000003100d7211 */ /* 0x000fe200030f0eff */
[C---:B------:R-:W-:Y:S02]  /*3b800*/  IMAD R16, R21.reuse, 0x3e, RZ ;  /* 0x0000003e15107824 */ /* 0x040fe400078e02ff */
[----:B-1----:R-:W-:-:S03]  /*3b810*/  IMAD R5, R21, 0x1f, RZ ;  /* 0x0000001f15057824 */ /* 0x002fc600078e02ff */
[----:B------:R-:W-:Y:S02]  /*3b820*/  IADD3 R4, P5, R16, R2, RZ ;  /* 0x0000000210047210 */ /* 0x000fe40007fbe0ff */
[----:B--2---:R-:W-:Y:S01]  /*3b830*/  PRMT R0, R26, 0x7632, R0 ;  /* 0x000076321a007816 */ /* 0x004fe20000000000 */
[----:B------:R0:W-:Y:S04]  /*3b840*/  STG.E.U16 [R8.64], R26 ;  /* 0x0000001a08007986 */ /* 0x0001e8000c101506 */
[----:B------:R1:W-:Y:S04]  /*3b850*/  STG.E.U16 [R10.64], R0 ;  /* 0x000000000a007986 */ /* 0x0003e8000c101506 */
[----:B------:R2:W-:Y:S01]  /*3b860*/  STG.E.U16 [R12.64], R7 ;  /* 0x000000070c007986 */ /* 0x0005e2000c101506 */
[----:B------:R-:W-:Y:S01]  /*3b870*/  LEA.HI.X.SX32 R5, R5, R3, 0x1, P5 ;  /* 0x0000000305057211 */ /* 0x000fe200028f0eff */
[----:B0-----:R-:W-:Y:S01]  /*3b880*/  IMAD R9, R21, 0x21, RZ ;  /* 0x0000002115097824 */ /* 0x001fe200078e02ff */
[----:B-1----:R-:W-:Y:S01]  /*3b890*/  PRMT R0, R7, 0x7632, R0 ;  /* 0x0000763207007816 */ /* 0x002fe20000000000 */
[C---:B--2---:R-:W-:Y:S01]  /*3b8a0*/  IMAD R12, R21.reuse, 0x42, RZ ;  /* 0x00000042150c7824 */ /* 0x044fe200078e02ff */
[----:B------:R-:W-:-:S03]  /*3b8b0*/  SHF.L.U32 R7, R21, 0x5, RZ ;  /* 0x0000000515077819 */ /* 0x000fc600000006ff */
[----:B------:R5:W-:Y:S01]  /*3b8c0*/  STG.E.U16 [R4.64], R0 ;  /* 0x0000000004007986 */ /* 0x000be2000c101506 */
[-C--:B------:R-:W-:Y:S02]  /*3b8d0*/  IADD3 R8, P5, R12, R2.reuse, RZ ;  /* 0x000000020c087210 */ /* 0x080fe40007fbe0ff */
[-C--:B------:R-:W-:Y:S01]  /*3b8e0*/  LEA.HI.X.SX32 R7, R7, R3.reuse, 0x1, P4 ;  /* 0x0000000307077211 */ /* 0x080fe200020f0eff */
[----:B------:R-:W-:Y:S01]  /*3b8f0*/  IMAD R26, R21, 0x44, RZ ;  /* 0x00000044151a7824 */ /* 0x000fe200078e02ff */
[----:B------:R-:W-:Y:S02]  /*3b900*/  LEA.HI.X.SX32 R9, R9, R3, 0x1, P5 ;  /* 0x0000000309097211 */ /* 0x000fe400028f0eff */
[----:B-----5:R-:W-:Y:S01]  /*3b910*/  PRMT R0, R29, 0x7632, R0 ;  /* 0x000076321d007816 */ /* 0x020fe20000000000 */
[----:B------:R-:W-:Y:S01]  /*3b920*/  STG.E.U16 [R6.64], R29 ;  /* 0x0000001d06007986 */ /* 0x000fe2000c101506 */
[----:B------:R-:W-:Y:S01]  /*3b930*/  IADD3 R10, P6, R26, R2, RZ ;  /* 0x000000021a0a7210 */ /* 0x000fe20007fde0ff */
[----:B------:R-:W-:-:S02]  /*3b940*/  IMAD R4, R21, 0x25, RZ ;  /* 0x0000002515047824 */ /* 0x000fc400078e02ff */
[----:B------:R-:W-:Y:S01]  /*3b950*/  STL.64 [R1+0xe30], R16 ;  /* 0x000e301001007387 */ /* 0x000fe20000100a00 */
[----:B------:R-:W-:-:S03]  /*3b960*/  IMAD R5, R21, 0x27, RZ ;  /* 0x0000002715057824 */ /* 0x000fc600078e02ff */
[----:B------:R0:W-:Y:S01]  /*3b970*/  STG.E.U16 [R8.64], R0 ;  /* 0x0000000008007986 */ /* 0x0001e2000c101506 */
[----:B------:R-:W-:-:S03]  /*3b980*/  IMAD R13, R21, 0x48, RZ ;  /* 0x00000048150d7824 */ /* 0x000fc600078e02ff */
[----:B------:R1:W-:Y:S01]  /*3b990*/  STL.64 [R1+0xe20], R26 ;  /* 0x000e201a01007387 */ /* 0x0003e20000100a00 */
[----:B------:R-:W-:Y:S02]  /*3b9a0*/  IMAD R19, R19, 0x24, RZ ;  /* 0x0000002413137824 */ /* 0x000fe400078e02ff */
[C---:B0-----:R-:W-:Y:S02]  /*3b9b0*/  IMAD R9, R21.reuse, 0x46, RZ ;  /* 0x0000004615097824 */ /* 0x041fe400078e02ff */
[C---:B-1----:R-:W-:Y:S02]  /*3b9c0*/  IMAD R27, R21.reuse, 0x5e, RZ ;  /* 0x0000005e151b7824 */ /* 0x042fe400078e02ff */
[C---:B------:R-:W-:Y:S01]  /*3b9d0*/  IMAD R26, R21.reuse, 0x60, RZ ;  /* 0x00000060151a7824 */ /* 0x040fe200078e02ff */
[----:B------:R0:W-:Y:S01]  /*3b9e0*/  STL.64 [R1+0xe58], R4 ;  /* 0x000e580401007387 */ /* 0x0001e20000100a00 */
[----:B------:R-:W-:Y:S01]  /*3b9f0*/  IMAD R0, R21, 0x23, RZ ;  /* 0x0000002315007824 */ /* 0x000fe200078e02ff */
[----:B------:R-:W-:-:S02]  /*3ba00*/  IADD3 R24, P4, R9, R2, RZ ;  /* 0x0000000209187210 */ /* 0x000fc40007f9e0ff */
[----:B------:R-:W-:Y:S04]  /*3ba10*/  STL.64 [R1+0xe40], R26 ;  /* 0x000e401a01007387 */ /* 0x000fe80000100a00 */
[----:B------:R1:W-:Y:S01]  /*3ba20*/  STL.64 [R1+0xe28], R12 ;  /* 0x000e280c01007387 */ /* 0x0003e20000100a00 */
[----:B0-----:R-:W-:-:S03]  /*3ba30*/  IADD3 R4, P5, R13, R2, RZ ;  /* 0x000000020d047210 */ /* 0x001fc60007fbe0ff */
[----:B------:R-:W-:Y:S01]  /*3ba40*/  STL [R1+0x180], R24 ;  /* 0x0001801801007387 */ /* 0x000fe20000100800 */
[----:B------:R-:W-:Y:S02]  /*3ba50*/  LEA.HI.X.SX32 R5, R19, R3, 0x1, P5 ;  /* 0x0000000313057211 */ /* 0x000fe400028f0eff */
[----:B-1----:R-:W-:Y:S02]  /*3ba60*/  MOV R13, R25 ;  /* 0x00000019000d7202 */ /* 0x002fe40000000f00 */
[----:B------:R-:W-:-:S05]  /*3ba70*/  LEA.HI.X.SX32 R13, R0, R3, 0x1, P4 ;  /* 0x00000003000d7211 */ /* 0x000fca00020f0eff */
[----:B------:R-:W-:Y:S04]  /*3ba80*/  STL [R1+0x184], R13 ;  /* 0x0001840d01007387 */ /* 0x000fe80000100800 */
[----:B------:R0:W-:Y:S04]  /*3ba90*/  STL.64 [R1+0x178], R4 ;  /* 0x0001780401007387 */ /* 0x0001e80000100a00 */
[----:B0-----:R-:W2:Y:S01]  /*3baa0*/  LDL.LU.64 R4, [R1+0xe58] ;  /* 0x000e580001047983 */ /* 0x001ea20000300a00 */
[----:B------:R-:W-:Y:S01]  /*3bab0*/  LEA.HI.X.SX32 R11, R14, R3, 0x1, P6 ;  /* 0x000000030e0b7211 */ /* 0x000fe200030f0eff */
[----:B------:R-:W-:-:S02]  /*3bac0*/  IMAD R23, R21, 0x4a, RZ ;  /* 0x0000004a15177824 */ /* 0x000fc400078e02ff */
[----:B------:R-:W-:Y:S02]  /*3bad0*/  IMAD R26, R21, 0x4c, RZ ;  /* 0x0000004c151a7824 */ /* 0x000fe400078e02ff */
[----:B------:R0:W-:Y:S01]  /*3bae0*/  STG.E.U16 [R10.64], R18 ;  /* 0x000000120a007986 */ /* 0x0001e2000c101506 */
[----:B------:R-:W-:Y:S01]  /*3baf0*/  IMAD.MOV.U32 R12, RZ, RZ, R24 ;  /* 0x000000ffff0c7224 */ /* 0x000fe200078e0018 */
[-C--:B------:R-:W-:Y:S02]  /*3bb00*/  IADD3 R24, P6, R23, R2.reuse, RZ ;  /* 0x0000000217187210 */ /* 0x080fe40007fde0ff */
[----:B------:R-:W-:Y:S01]  /*3bb10*/  IADD3 R12, P4, R26, R2, RZ ;  /* 0x000000021a0c7210 */ /* 0x000fe20007f9e0ff */
[C---:B------:R-:W-:Y:S02]  /*3bb20*/  IMAD R26, R21.reuse, 0x50, RZ ;  /* 0x00000050151a7824 */ /* 0x040fe400078e02ff */
[----:B0-----:R-:W-:Y:S01]  /*3bb30*/  IMAD R18, R21, 0x4e, RZ ;  /* 0x0000004e15127824 */ /* 0x001fe200078e02ff */
[----:B------:R-:W-:-:S04]  /*3bb40*/  LEA.HI.X.SX32 R13, R15, R3, 0x1, P4 ;  /* 0x000000030f0d7211 */ /* 0x000fc800020f0eff */
[-C--:B------:R-:W-:Y:S02]  /*3bb50*/  IADD3 R18, P5, R18, R2.reuse, RZ ;  /* 0x0000000212127210 */ /* 0x080fe40007fbe0ff */
[-C--:B--2---:R-:W-:Y:S02]  /*3bb60*/  LEA.HI.X.SX32 R25, R4, R3.reuse, 0x1, P6 ;  /* 0x0000000304197211 */ /* 0x084fe400030f0eff */
[----:B------:R-:W-:Y:S02]  /*3bb70*/  IADD3 R26, P6, R26, R2, RZ ;  /* 0x000000021a1a7210 */ /* 0x000fe40007fde0ff */
[----:B------:R-:W-:Y:S01]  /*3bb80*/  LEA.HI.X.SX32 R19, R5, R3, 0x1, P5 ;  /* 0x0000000305137211 */ /* 0x000fe200028f0eff */
[----:B------:R0:W-:Y:S04]  /*3bb90*/  STL.64 [R1+0x170], R24 ;  /* 0x0001701801007387 */ /* 0x0001e80000100a00 */
[----:B0-----:R-:W2:Y:S04]  /*3bba0*/  LDL.LU.64 R24, [R1+0xe50] ;  /* 0x000e500001187983 */ /* 0x001ea80000300a00 */
[----:B------:R-:W-:Y:S04]  /*3bbb0*/  STL.64 [R1+0x168], R12 ;  /* 0x0001680c01007387 */ /* 0x000fe80000100a00 */
[----:B------:R-:W-:Y:S04]  /*3bbc0*/  STL [R1+0x158], R26 ;  /* 0x0001581a01007387 */ /* 0x000fe80000100800 */
[----:B------:R0:W-:Y:S04]  /*3bbd0*/  STL.64 [R1+0x160], R18 ;  /* 0x0001601201007387 */ /* 0x0001e80000100a00 */
[----:B0-----:R-:W3:Y:S01]  /*3bbe0*/  LDL.LU.64 R18, [R1+0xe48] ;  /* 0x000e480001127983 */ /* 0x001ee20000300a00 */
[----:B------:R-:W-:-:S02]  /*3bbf0*/  IMAD R29, R21, 0x52, RZ ;  /* 0x00000052151d7824 */ /* 0x000fc400078e02ff */
[C---:B------:R-:W-:Y:S02]  /*3bc00*/  IMAD R28, R21.reuse, 0x54, RZ ;  /* 0x00000054151c7824 */ /* 0x040fe400078e02ff */
[----:B------:R-:W-:Y:S01]  /*3bc10*/  IMAD R6, R21, 0x29, RZ ;  /* 0x0000002915067824 */ /* 0x000fe200078e02ff */
[-C--:B------:R-:W-:Y:S02]  /*3bc20*/  IADD3 R12, P4, R29, R2.reuse, RZ ;  /* 0x000000021d0c7210 */ /* 0x080fe40007f9e0ff */
[----:B------:R-:W-:Y:S02]  /*3bc30*/  IADD3 R28, P5, R28, R2, RZ ;  /* 0x000000021c1c7210 */ /* 0x000fe40007fbe0ff */
[----:B------:R-:W-:Y:S02]  /*3bc40*/  MOV R5, R27 ;  /* 0x0000001b00057202 */ /* 0x000fe40000000f00 */
[----:B------:R-:W-:Y:S01]  /*3bc50*/  LEA.HI.X.SX32 R13, R6, R3, 0x1, P4 ;  /* 0x00000003060d7211 */ /* 0x000fe200020f0eff */
[----:B------:R-:W-:-:S02]  /*3bc60*/  IMAD.MOV.U32 R4, RZ, RZ, R26 ;  /* 0x000000ffff047224 */ /* 0x000fc400078e001a */
[----:B------:R-:W4:Y:S01]  /*3bc70*/  LDL.LU.64 R26, [R1+0xe40] ;  /* 0x000e4000011a7983 */ /* 0x000f220000300a00 */
[-C--:B--2---:R-:W-:Y:S02]  /*3bc80*/  LEA.HI.X.SX32 R29, R24, R3.reuse, 0x1, P5 ;  /* 0x00000003181d7211 */ /* 0x084fe400028f0eff */
[----:B---3--:R-:W-:-:S05]  /*3bc90*/  LEA.HI.X.SX32 R5, R18, R3, 0x1, P6 ;  /* 0x0000000312057211 */ /* 0x008fca00030f0eff */
[----:B------:R-:W-:Y:S04]  /*3bca0*/  STL [R1+0x15c], R5 ;  /* 0x00015c0501007387 */ /* 0x000fe80000100800 */
[----:B------:R-:W-:Y:S04]  /*3bcb0*/  STL.64 [R1+0x150], R12 ;  /* 0x0001500c01007387 */ /* 0x000fe80000100a00 */
[----:B------:R0:W-:Y:S04]  /*3bcc0*/  STL.64 [R1+0x148], R28 ;  /* 0x0001481c01007387 */ /* 0x0001e80000100a00 */
[----:B0-----:R-:W2:Y:S01]  /*3bcd0*/  LDL.LU.64 R28, [R1+0xe38] ;  /* 0x000e3800011c7983 */ /* 0x001ea20000300a00 */
[----:B------:R-:W-:-:S02]  /*3bce0*/  IMAD R0, R21, 0x56, RZ ;  /* 0x0000005615007824 */ /* 0x000fc400078e02ff */
[C---:B------:R-:W-:Y:S02]  /*3bcf0*/  IMAD R17, R21.reuse, 0x58, RZ ;  /* 0x0000005815117824 */ /* 0x040fe400078e02ff */
[C---:B------:R-:W-:Y:S01]  /*3bd00*/  IMAD R16, R21.reuse, 0x5a, RZ ;  /* 0x0000005a15107824 */ /* 0x040fe200078e02ff */
[-C--:B------:R-:W-:Y:S01]  /*3bd10*/  IADD3 R4, P6, R0, R2.reuse, RZ ;  /* 0x0000000200047210 */ /* 0x080fe20007fde0ff */
[----:B------:R-:W-:Y:S01]  /*3bd20*/  IMAD R7, R21, 0x2b, RZ ;  /* 0x0000002b15077824 */ /* 0x000fe200078e02ff */
[-C--:B------:R-:W-:Y:S01]  /*3bd30*/  IADD3 R12, P4, R17, R2.reuse, RZ ;  /* 0x00000002110c7210 */ /* 0x080fe20007f9e0ff */
[----:B------:R-:W-:Y:S01]  /*3bd40*/  IMAD R8, R21, 0x2d, RZ ;  /* 0x0000002d15087824 */ /* 0x000fe200078e02ff */
[----:B------:R-:W-:Y:S02]  /*3bd50*/  IADD3 R16, P5, R16, R2, RZ ;  /* 0x0000000210107210 */ /* 0x000fe40007fbe0ff */
[-C--:B------:R-:W-:Y:S02]  /*3bd60*/  LEA.HI.X.SX32 R5, R7, R3.reuse, 0x1, P6 ;  /* 0x0000000307057211 */ /* 0x080fe400030f0eff */
[----:B------:R-:W-:-:S03]  /*3bd70*/  LEA.HI.X.SX32 R17, R8, R3, 0x1, P5 ;  /* 0x0000000308117211 */ /* 0x000fc600028f0eff */
[----:B------:R-:W-:Y:S01]  /*3bd80*/  STL.64 [R1+0x140], R4 ;  /* 0x0001400401007387 */ /* 0x000fe20000100a00 */
[----:B--2---:R-:W-:-:S05]  /*3bd90*/  LEA.HI.X.SX32 R13, R29, R3, 0x1, P4 ;  /* 0x000000031d0d7211 */ /* 0x004fca00020f0eff */
[----:B------:R-:W-:Y:S04]  /*3bda0*/  STL.64 [R1+0x138], R12 ;  /* 0x0001380c01007387 */ /* 0x000fe80000100a00 */
[----:B------:R0:W-:Y:S04]  /*3bdb0*/  STL.64 [R1+0x130], R16 ;  /* 0x0001301001007387 */ /* 0x0001e80000100a00 */
[----:B0-----:R-:W2:Y:S01]  /*3bdc0*/  LDL.LU.64 R16, [R1+0xe30] ;  /* 0x000e300001107983 */ /* 0x001ea20000300a00 */
[----:B------:R-:W-:-:S05]  /*3bdd0*/  IMAD R0, R21, 0x5c, RZ ;  /* 0x0000005c15007824 */ /* 0x000fca00078e02ff */
[-C--:B------:R-:W-:Y:S01]  /*3bde0*/  IADD3 R4, P6, R0, R2.reuse, RZ ;  /* 0x0000000200047210 */ /* 0x080fe20007fde0ff */
[----:B------:R-:W-:Y:S01]  /*3bdf0*/  IMAD R10, R21, 0x2f, RZ ;  /* 0x0000002f150a7824 */ /* 0x000fe200078e02ff */
[-C--:B----4-:R-:W-:Y:S01]  /*3be00*/  IADD3 R12, P4, R27, R2.reuse, RZ ;  /* 0x000000021b0c7210 */ /* 0x090fe20007f9e0ff */
[C---:B------:R-:W-:Y:S01]  /*3be10*/  IMAD R20, R21.reuse, 0x62, RZ ;  /* 0x0000006215147824 */ /* 0x040fe200078e02ff */
[----:B------:R-:W-:Y:S01]  /*3be20*/  IADD3 R26, P5, R26, R2, RZ ;  /* 0x000000021a1a7210 */ /* 0x000fe20007fbe0ff */
[C---:B------:R-:W-:Y:S01]  /*3be30*/  IMAD R11, R21.reuse, 0x31, RZ ;  /* 0x00000031150b7824 */ /* 0x040fe200078e02ff */
[-C--:B------:R-:W-:Y:S01]  /*3be40*/  LEA.HI.X.SX32 R13, R10, R3.reuse, 0x1, P4 ;  /* 0x000000030a0d7211 */ /* 0x080fe200020f0eff */
[----:B------:R-:W-:Y:S01]  /*3be50*/  IMAD R14, R21, 0x33, RZ ;  /* 0x00000033150e7824 */ /* 0x000fe200078e02ff */
[-C--:B------:R-:W-:Y:S01]  /*3be60*/  LEA.HI.X.SX32 R27, R19, R3.reuse, 0x1, P5 ;  /* 0x00000003131b7211 */ /* 0x080fe200028f0eff */
[----:B------:R-:W-:Y:S01]  /*3be70*/  IMAD.MOV.U32 R0, RZ, RZ, c[0x0][0x1c8] ;  /* 0x00007200ff007624 */ /* 0x000fe200078e00ff */
[----:B--2---:R-:W-:-:S05]  /*3be80*/  LEA.HI.X.SX32 R5, R17, R3, 0x1, P6 ;  /* 0x0000000311057211 */ /* 0x004fca00030f0eff */
[----:B------:R0:W-:Y:S01]  /*3be90*/  STL.64 [R1+0x128], R4 ;  /* 0x0001280401007387 */ /* 0x0001e20000100a00 */
[----:B------:R-:W-:-:S03]  /*3bea0*/  IADD3 R20, P6, R20, R2, RZ ;  /* 0x0000000214147210 */ /* 0x000fc60007fde0ff */
[----:B------:R1:W-:Y:S01]  /*3beb0*/  STL.64 [R1+0x120], R12 ;  /* 0x0001200c01007387 */ /* 0x0003e20000100a00 */
[----:B0-----:R-:W-:Y:S01]  /*3bec0*/  IMAD R4, R21, 0x64, RZ ;  /* 0x0000006415047824 */ /* 0x001fe200078e02ff */
[----:B------:R-:W-:Y:S02]  /*3bed0*/  LEA.HI.X.SX32 R21, R11, R3, 0x1, P6 ;  /* 0x000000030b157211 */ /* 0x000fe400030f0eff */
[----:B-1----:R-:W2:Y:S02]  /*3bee0*/  LDL.LU.64 R12, [R1+0xe28] ;  /* 0x000e2800010c7983 */ /* 0x002ea40000300a00 */
[----:B------:R-:W-:-:S05]  /*3bef0*/  IADD3 R6, P4, R4, R2, RZ ;  /* 0x0000000204067210 */ /* 0x000fca0007f9e0ff */
[----:B------:R-:W-:Y:S04]  /*3bf00*/  STL [R1+0x108], R6 ;  /* 0x0001080601007387 */ /* 0x000fe80000100800 */
[----:B------:R0:W-:Y:S04]  /*3bf10*/  STL.64 [R1+0x118], R26 ;  /* 0x0001181a01007387 */ /* 0x0001e80000100a00 */
[----:B0-----:R-:W3:Y:S04]  /*3bf20*/  LDL.LU.64 R26, [R1+0xe20] ;  /* 0x000e2000011a7983 */ /* 0x001ee80000300a00 */
[----:B------:R0:W-:Y:S04]  /*3bf30*/  STL.64 [R1+0x110], R20 ;  /* 0x0001101401007387 */ /* 0x0001e80000100a00 */
[----:B0-----:R-:W4:Y:S01]  /*3bf40*/  LDL.LU.64 R20, [R1+0xe18] ;  /* 0x000e180001147983 */ /* 0x001f220000300a00 */
[----:B------:R-:W-:-:S02]  /*3bf50*/  IMAD R15, R0, 0x66, RZ ;  /* 0x00000066000f7824 */ /* 0x000fc400078e02ff */
[----:B------:R-:W-:Y:S01]  /*3bf60*/  IMAD.MOV.U32 R18, RZ, RZ, R6 ;  /* 0x000000ffff127224 */ /* 0x000fe200078e0006 */
[----:B------:R-:W-:Y:S02]  /*3bf70*/  MOV R4, c[0x0][0x1c8] ;  /* 0x0000720000047a02 */ /* 0x000fe40000000f00 */
[-C--:B------:R-:W-:Y:S01]  /*3bf80*/  IADD3 R6, P5, R15, R2.reuse, RZ ;  /* 0x000000020f067210 */ /* 0x080fe20007fbe0ff */
[----:B------:R-:W-:Y:S01]  /*3bf90*/  IMAD R15, R0, 0x68, RZ ;  /* 0x00000068000f7824 */ /* 0x000fe200078e02ff */
[----:B------:R-:W-:Y:S01]  /*3bfa0*/  MOV R19, R7 ;  /* 0x0000000700137202 */ /* 0x000fe20000000f00 */
[----:B------:R-:W-:Y:S02]  /*3bfb0*/  IMAD.MOV.U32 R10, RZ, RZ, R18 ;  /* 0x000000ffff0a7224 */ /* 0x000fe400078e0012 */
[----:B------:R-:W-:Y:S01]  /*3bfc0*/  IMAD R0, R4, 0x6a, RZ ;  /* 0x0000006a04007824 */ /* 0x000fe200078e02ff */
[----:B------:R-:W-:Y:S02]  /*3bfd0*/  IADD3 R18, P6, R15, R2, RZ ;  /* 0x000000020f127210 */ /* 0x000fe40007fde0ff */
[----:B------:R-:W-:-:S02]  /*3bfe0*/  MOV R11, R19 ;  /* 0x00000013000b7202 */ /* 0x000fc40000000f00 */
[-C--:B------:R-:W-:Y:S01]  /*3bff0*/  LEA.HI.X.SX32 R11, R22, R3.reuse, 0x1, P4 ;  /* 0x00000003160b7211 */ /* 0x080fe200020f0eff */
[----:B------:R-:W-:Y:S01]  /*3c000*/  IMAD R15, R4, 0x6c, RZ ;  /* 0x0000006c040f7824 */ /* 0x000fe200078e02ff */
[-C--:B------:R-:W-:Y:S02]  /*3c010*/  LEA.HI.X.SX32 R7, R14, R3.reuse, 0x1, P5 ;  /* 0x000000030e077211 */ /* 0x080fe400028f0eff */
[----:B------:R-:W-:Y:S02]  /*3c020*/  LEA.HI.X.SX32 R19, R28, R3, 0x1, P6 ;  /* 0x000000031c137211 */ /* 0x000fe400030f0eff */
[-C--:B------:R-:W-:Y:S01]  /*3c030*/  IADD3 R4, P4, R0, R2.reuse, RZ ;  /* 0x0000000200047210 */ /* 0x080fe20007f9e0ff */
[----:B------:R-:W-:Y:S01]  /*3c040*/  IMAD.MOV.U32 R0, RZ, RZ, c[0x0][0x1c8] ;  /* 0x00007200ff007624 */ /* 0x000fe200078e00ff */
[----:B------:R-:W-:Y:S04]  /*3c050*/  STL [R1+0x10c], R11 ;  /* 0x00010c0b01007387 */ /* 0x000fe80000100800 */
[----:B------:R0:W-:Y:S04]  /*3c060*/  STL.64 [R1+0x100], R6 ;  /* 0x0001000601007387 */ /* 0x0001e80000100a00 */
[----:B------:R1:W-:Y:S01]  /*3c070*/  STL.64 [R1+0xf8], R18 ;  /* 0x0000f81201007387 */ /* 0x0003e20000100a00 */
[C---:B------:R-:W-:Y:S01]  /*3c080*/  IMAD R24, R0.reuse, 0x6e, RZ ;  /* 0x0000006e00187824 */ /* 0x040fe200078e02ff */
[----:B0-----:R-:W-:Y:S01]  /*3c090*/  IADD3 R6, P5, R15, R2, RZ ;  /* 0x000000020f067210 */ /* 0x001fe20007fbe0ff */
[C---:B-1----:R-:W-:Y:S01]  /*3c0a0*/  IMAD R18, R0.reuse, 0x35, RZ ;  /* 0x0000003500127824 */ /* 0x042fe200078e02ff */
[----:B------:R-:W-:Y:S01]  /*3c0b0*/  MOV R15, c[0x0][0x1c8] ;  /* 0x00007200000f7a02 */ /* 0x000fe20000000f00 */
[----:B------:R-:W-:-:S03]  /*3c0c0*/  IMAD R0, R0, 0x70, RZ ;  /* 0x0000007000007824 */ /* 0x000fc600078e02ff */
[----:B------:R-:W-:Y:S01]  /*3c0d0*/  LEA.HI.X.SX32 R5, R18, R3, 0x1, P4 ;  /* 0x0000000312057211 */ /* 0x000fe200020f0eff */
[----:B------:R-:W-:Y:S01]  /*3c0e0*/  IMAD R18, R15, 0x37, RZ ;  /* 0x000000370f127824 */ /* 0x000fe200078e02ff */
[----:B------:R-:W-:-:S03]  /*3c0f0*/  IADD3 R10, P6, R24, R2, RZ ;  /* 0x00000002180a7210 */ /* 0x000fc60007fde0ff */
[----:B------:R0:W-:Y:S01]  /*3c100*/  STL.64 [R1+0xf0], R4 ;  /* 0x0000f00401007387 */ /* 0x0001e20000100a00 */
[-C--:B------:R-:W-:Y:S02]  /*3c110*/  LEA.HI.X.SX32 R11, R18, R3.reuse, 0x1, P6 ;  /* 0x00000003120b7211 */ /* 0x080fe400030f0eff */
[----:B0-----:R-:W-:Y:S01]  /*3c120*/  IADD3 R4, P4, R0, R2, RZ ;  /* 0x0000000200047210 */ /* 0x001fe20007f9e0ff */
[C---:B------:R-:W-:Y:S02]  /*3c130*/  IMAD R0, R15.reuse, 0x72, RZ ;  /* 0x000000720f007824 */ /* 0x040fe400078e02ff */
[----:B------:R-:W-:Y:S02]  /*3c140*/  IMAD R15, R15, 0x74, RZ ;  /* 0x000000740f0f7824 */ /* 0x000fe400078e02ff */
[----:B------:R-:W-:Y:S01]  /*3c150*/  IMAD.MOV.U32 R28, RZ, RZ, c[0x0][0x1c8] ;  /* 0x00007200ff1c7624 */ /* 0x000fe200078e00ff */
[-C--:B----4-:R-:W-:Y:S02]  /*3c160*/  LEA.HI.X.SX32 R7, R20, R3.reuse, 0x1, P5 ;  /* 0x0000000314077211 */ /* 0x090fe400028f0eff */
[----:B------:R-:W-:-:S03]  /*3c170*/  LEA.HI.X.SX32 R5, R21, R3, 0x1, P4 ;  /* 0x0000000315057211 */ /* 0x000fc600020f0eff */
[----:B------:R0:W-:Y:S04]  /*3c180*/  STL.64 [R1+0xe8], R6 ;  /* 0x0000e80601007387 */ /* 0x0001e80000100a00 */
[----:B------:R-:W-:Y:S04]  /*3c190*/  STL.64 [R1+0xe0], R10 ;  /* 0x0000e00a01007387 */ /* 0x000fe80000100a00 */
[----:B------:R1:W-:Y:S01]  /*3c1a0*/  STL.64 [R1+0xd8], R4 ;  /* 0x0000d80401007387 */ /* 0x0003e20000100a00 */
[----:B0-----:R-:W-:Y:S01]  /*3c1b0*/  IADD3 R6, P5, R0, R2, RZ ;  /* 0x0000000200067210 */ /* 0x001fe20007fbe0ff */
[----:B------:R-:W-:-:S04]  /*3c1c0*/  IMAD.MOV.U32 R0, RZ, RZ, c[0x0][0x1c8] ;  /* 0x00007200ff007624 */ /* 0x000fc800078e00ff */
[C---:B-1----:R-:W-:Y:S01]  /*3c1d0*/  IMAD R5, R0.reuse, 0x39, RZ ;  /* 0x0000003900057824 */ /* 0x042fe200078e02ff */
[----:B------:R-:W-:Y:S01]  /*3c1e0*/  IADD3 R10, P6, R15, R2, RZ ;  /* 0x000000020f0a7210 */ /* 0x000fe20007fde0ff */
[----:B------:R-:W-:-:S03]  /*3c1f0*/  IMAD R4, R0, 0x78, RZ ;  /* 0x0000007800047824 */ /* 0x000fc600078e02ff */
[-C--:B------:R-:W-:Y:S01]  /*3c200*/  LEA.HI.X.SX32 R7, R5, R3.reuse, 0x1, P5 ;  /* 0x0000000305077211 */ /* 0x080fe200028f0eff */
[C---:B------:R-:W-:Y:S01]  /*3c210*/  IMAD R15, R0.reuse, 0x76, RZ ;  /* 0x00000076000f7824 */ /* 0x040fe200078e02ff */
[----:B------:R-:W-:Y:S01]  /*3c220*/  LEA.HI.X.SX32 R11, R25, R3, 0x1, P6 ;  /* 0x00000003190b7211 */ /* 0x000fe200030f0eff */
[----:B------:R-:W-:Y:S02]  /*3c230*/  IMAD R5, R0, 0x3b, RZ ;  /* 0x0000003b00057824 */ /* 0x000fe400078e02ff */
[----:B------:R0:W-:Y:S01]  /*3c240*/  STL.64 [R1+0xd0], R6 ;  /* 0x0000d00601007387 */ /* 0x0001e20000100a00 */
[----:B------:R-:W-:-:S03]  /*3c250*/  IADD3 R14, P4, R15, R2, RZ ;  /* 0x000000020f0e7210 */ /* 0x000fc60007f9e0ff */
[----:B------:R1:W-:Y:S01]  /*3c260*/  STL.64 [R1+0x68], R10 ;  /* 0x0000680a01007387 */ /* 0x0003e20000100a00 */
[----:B------:R-:W-:Y:S02]  /*3c270*/  LEA.HI.X.SX32 R15, R5, R3, 0x1, P4 ;  /* 0x00000003050f7211 */ /* 0x000fe400020f0eff */
[----:B0-----:R-:W-:Y:S01]  /*3c280*/  IADD3 R6, P5, R4, R2, RZ ;  /* 0x0000000204067210 */ /* 0x001fe20007fbe0ff */
[----:B------:R-:W-:-:S05]  /*3c290*/  IMAD R4, R0, 0x7a, RZ ;  /* 0x0000007a00047824 */ /* 0x000fca00078e02ff */
[-C--:B-1----:R-:W-:Y:S02]  /*3c2a0*/  IADD3 R10, P6, R4, R2.reuse, RZ ;  /* 0x00000002040a7210 */ /* 0x082fe40007fde0ff */
[----:B------:R-:W-:Y:S01]  /*3c2b0*/  MOV R4, c[0x0][0x1c8] ;  /* 0x0000720000047a02 */ /* 0x000fe20000000f00 */
[----:B------:R0:W-:Y:S01]  /*3c2c0*/  STL.64 [R1+0x60], R14 ;  /* 0x0000600e01007387 */ /* 0x0001e20000100a00 */
[----:B------:R-:W-:Y:S01]  /*3c2d0*/  IMAD R0, R0, 0x7c, RZ ;  /* 0x0000007c00007824 */ /* 0x000fe200078e02ff */
[----:B---3--:R-:W-:Y:S02]  /*3c2e0*/  LEA.HI.X.SX32 R7, R27, R3, 0x1, P5 ;  /* 0x000000031b077211 */ /* 0x008fe400028f0eff */
[----:B------:R-:W-:Y:S02]  /*3c2f0*/  IMAD R5, R4, 0x7e, RZ ;  /* 0x0000007e04057824 */ /* 0x000fe400078e02ff */
[----:B------:R-:W-:Y:S01]  /*3c300*/  IADD3 R18, P4, R0, R2, RZ ;  /* 0x0000000200127210 */ /* 0x000fe20007f9e0ff */
[----:B0-----:R-:W-:-:S02]  /*3c310*/  IMAD R15, R4, 0x3d, RZ ;  /* 0x0000003d040f7824 */ /* 0x001fc400078e02ff */
[----:B------:R-:W-:-:S03]  /*3c320*/  IMAD.MOV.U32 R0, RZ, RZ, c[0x0][0x1c8] ;  /* 0x00007200ff007624 */ /* 0x000fc600078e00ff */
[-C--:B------:R-:W-:Y:S01]  /*3c330*/  LEA.HI.X.SX32 R11, R15, R3.reuse, 0x1, P6 ;  /* 0x000000030f0b7211 */ /* 0x080fe200030f0eff */
[----:B------:R0:W-:Y:S01]  /*3c340*/  STL.64 [R1+0x48], R6 ;  /* 0x0000480601007387 */ /* 0x0001e20000100a00 */
[-C--:B------:R-:W-:Y:S01]  /*3c350*/  LEA.HI.X.SX32 R19, R16, R3.reuse, 0x1, P4 ;  /* 0x0000000310137211 */ /* 0x080fe200020f0eff */
[C---:B------:R-:W-:Y:S02]  /*3c360*/  IMAD R24, R4.reuse, 0x3f, RZ ;  /* 0x0000003f04187824 */ /* 0x040fe400078e02ff */
[----:B------:R1:W-:Y:S01]  /*3c370*/  STL.64 [R1+0x40], R10 ;  /* 0x0000400a01007387 */ /* 0x0003e20000100a00 */
[C---:B------:R-:W-:Y:S01]  /*3c380*/  IMAD R15, R4.reuse, 0x82, RZ ;  /* 0x00000082040f7824 */ /* 0x040fe200078e02ff */
[-C--:B0-----:R-:W-:Y:S02]  /*3c390*/  IADD3 R6, P5, R5, R2.reuse, RZ ;  /* 0x0000000205067210 */ /* 0x081fe40007fbe0ff */
[----:B------:R-:W-:Y:S02]  /*3c3a0*/  SHF.L.U32 R5, R4, 0x6, RZ ;  /* 0x0000000604057819 */ /* 0x000fe400000006ff */
[----:B-1----:R-:W-:Y:S01]  /*3c3b0*/  LEA R10, P6, R0, R2, 0x7 ;  /* 0x00000002000a7211 */ /* 0x002fe200078c38ff */
[----:B------:R0:W-:Y:S01]  /*3c3c0*/  STL.64 [R1+0x28], R18 ;  /* 0x0000281201007387 */ /* 0x0001e20000100a00 */
[----:B------:R-:W-:-:S02]  /*3c3d0*/  LEA.HI.X.SX32 R7, R24, R3, 0x1, P5 ;  /* 0x0000000318077211 */ /* 0x000fc400028f0eff */
[-C--:B------:R-:W-:Y:S01]  /*3c3e0*/  LEA.HI.X.SX32 R11, R5, R3.reuse, 0x1, P6 ;  /* 0x00000003050b7211 */ /* 0x080fe200030f0eff */
[C---:B------:R-:W-:Y:S01]  /*3c3f0*/  IMAD R5, R4.reuse, 0x41, RZ ;  /* 0x0000004104057824 */ /* 0x040fe200078e02ff */
[-C--:B------:R-:W-:Y:S01]  /*3c400*/  IADD3 R14, P4, R15, R2.reuse, RZ ;  /* 0x000000020f0e7210 */ /* 0x080fe20007f9e0ff */
[----:B------:R1:W-:Y:S01]  /*3c410*/  STL.64 [R1+0x20], R6 ;  /* 0x0000200601007387 */ /* 0x0003e20000100a00 */
[C---:B0-----:R-:W-:Y:S02]  /*3c420*/  IMAD R18, R4.reuse, 0x84, RZ ;  /* 0x0000008404127824 */ /* 0x041fe400078e02ff */
[----:B------:R-:W-:Y:S01]  /*3c430*/  LEA.HI.X.SX32 R15, R5, R3, 0x1, P4 ;  /* 0x00000003050f7211 */ /* 0x000fe200020f0eff */
[----:B------:R-:W-:Y:S01]  /*3c440*/  IMAD R24, R4, 0x86, RZ ;  /* 0x0000008604187824 */ /* 0x000fe200078e02ff */
[----:B------:R0:W-:Y:S01]  /*3c450*/  STL.64 [R1+0x18], R10 ;  /* 0x0000180a01007387 */ /* 0x0001e20000100a00 */
[----:B-1----:R-:W-:Y:S01]  /*3c460*/  IADD3 R6, P5, R18, R2, RZ ;  /* 0x0000000212067210 */ /* 0x002fe20007fbe0ff */
[----:B------:R-:W-:-:S02]  /*3c470*/  IMAD.MOV.U32 R18, RZ, RZ, c[0x0][0x1c8] ;  /* 0x00007200ff127624 */ /* 0x000fc400078e00ff */
[----:B------:R1:W-:Y:S01]  /*3c480*/  STL.64 [R1+0x10], R14 ;  /* 0x0000100e01007387 */ /* 0x0003e20000100a00 */
[-C--:B--2---:R-:W-:Y:S02]  /*3c490*/  LEA.HI.X.SX32 R7, R12, R3.reuse, 0x1, P5 ;  /* 0x000000030c077211 */ /* 0x084fe400028f0eff */
[----:B0-----:R-:W-:Y:S01]  /*3c4a0*/  IADD3 R10, P6, R24, R2, RZ ;  /* 0x00000002180a7210 */ /* 0x001fe20007fde0ff */
[C---:B------:R-:W-:Y:S02]  /*3c4b0*/  IMAD R24, R18.reuse, 0x43, RZ ;  /* 0x0000004312187824 */ /* 0x040fe400078e02ff */
[C---:B-1----:R-:W-:Y:S01]  /*3c4c0*/  IMAD R15, R18.reuse, 0x8a, RZ ;  /* 0x0000008a120f7824 */ /* 0x042fe200078e02ff */
[----:B------:R0:W-:Y:S01]  /*3c4d0*/  STL.64 [R1+0x8], R6 ;  /* 0x0000080601007387 */ /* 0x0001e20000100a00 */
[----:B------:R-:W-:Y:S01]  /*3c4e0*/  IMAD R18, R18, 0x8c, RZ ;  /* 0x0000008c12127824 */ /* 0x000fe200078e02ff */
[----:B------:R-:W-:Y:S01]  /*3c4f0*/  LEA.HI.X.SX32 R11, R24, R3, 0x1, P6 ;  /* 0x00000003180b7211 */ /* 0x000fe200030f0eff */
[----:B------:R-:W-:-:S03]  /*3c500*/  IMAD R4, R4, 0x88, RZ ;  /* 0x0000008804047824 */ /* 0x000fc600078e02ff */
[-C--:B------:R-:W-:Y:S02]  /*3c510*/  IADD3 R8, P6, R18, R2.reuse, RZ ;  /* 0x0000000212087210 */ /* 0x080fe40007fde0ff */
[----:B0-----:R-:W-:Y:S02]  /*3c520*/  IADD3 R6, P5, R15, R2, RZ ;  /* 0x000000020f067210 */ /* 0x001fe40007fbe0ff */
[----:B------:R-:W-:-:S05]  /*3c530*/  MOV R15, c[0x0][0x1c8] ;  /* 0x00007200000f7a02 */ /* 0x000fca0000000f00 */
[C---:B------:R-:W-:Y:S01]  /*3c540*/  IMAD R18, R15.reuse, 0x45, RZ ;  /* 0x000000450f127824 */ /* 0x040fe200078e02ff */
[----:B------:R-:W-:Y:S01]  /*3c550*/  IADD3 R4, P4, R4, R2, RZ ;  /* 0x0000000204047210 */ /* 0x000fe20007f9e0ff */
[----:B------:R-:W-:-:S03]  /*3c560*/  IMAD R24, R15, 0x8e, RZ ;  /* 0x0000008e0f187824 */ /* 0x000fc600078e02ff */
[-C--:B------:R-:W-:Y:S01]  /*3c570*/  LEA.HI.X.SX32 R7, R18, R3.reuse, 0x1, P5 ;  /* 0x0000000312077211 */ /* 0x080fe200028f0eff */
[----:B------:R-:W-:Y:S01]  /*3c580*/  IMAD.MOV.U32 R18, RZ, RZ, c[0x0][0x1c8] ;  /* 0x00007200ff127624 */ /* 0x000fe200078e00ff */
[----:B------:R-:W-:Y:S01]  /*3c590*/  LEA.HI.X.SX32 R5, R26, R3, 0x1, P4 ;  /* 0x000000031a057211 */ /* 0x000fe200020f0eff */
[----:B------:R0:W-:Y:S01]  /*3c5a0*/  STL.64 [R1], R10 ;  /* 0x0000000a01007387 */ /* 0x0001e20000100a00 */
[----:B------:R-:W-:Y:S01]  /*3c5b0*/  IMAD R15, R15, 0x90, RZ ;  /* 0x000000900f0f7824 */ /* 0x000fe200078e02ff */
[----:B0-----:R-:W-:Y:S01]  /*3c5c0*/  IADD3 R10, P4, R24, R2, RZ ;  /* 0x00000002180a7210 */ /* 0x001fe20007f9e0ff */
[----:B------:R-:W-:-:S03]  /*3c5d0*/  IMAD R24, R18, 0x47, RZ ;  /* 0x0000004712187824 */ /* 0x000fc600078e02ff */
[-C--:B------:R-:W-:Y:S01]  /*3c5e0*/  IADD3 R12, P5, R15, R2.reuse, RZ ;  /* 0x000000020f0c7210 */ /* 0x080fe20007fbe0ff */
[----:B------:R-:W-:Y:S01]  /*3c5f0*/  IMAD R15, R18, 0x92, RZ ;  /* 0x00000092120f7824 */ /* 0x000fe200078e02ff */
[-C--:B------:R-:W-:Y:S02]  /*3c600*/  LEA.HI.X.SX32 R11, R24, R3.reuse, 0x1, P4 ;  /* 0x00000003180b7211 */ /* 0x080fe400020f0eff */
[----:B------:R-:W-:Y:S01]  /*3c610*/  MOV R24, c[0x0][0x1c8] ;  /* 0x0000720000187a02 */ /* 0x000fe20000000f00 */
[----:B------:R-:W-:Y:S01]  /*3c620*/  IMAD R18, R18, 0x94, RZ ;  /* 0x0000009412127824 */ /* 0x000fe200078e02ff */
[----:B------:R-:W-:Y:S02]  /*3c630*/  LEA.HI.X.SX32 R9, R9, R3, 0x1, P6 ;  /* 0x0000000309097211 */ /* 0x000fe400030f0eff */
[-C--:B------:R-:W-:Y:S01]  /*3c640*/  IADD3 R14, P6, R15, R2.reuse, RZ ;  /* 0x000000020f0e7210 */ /* 0x080fe20007fde0ff */
[----:B------:R-:W-:Y:S01]  /*3c650*/  IMAD R29, R24, 0x49, RZ ;  /* 0x00000049181d7824 */ /* 0x000fe200078e02ff */
[----:B------:R-:W-:Y:S01]  /*3c660*/  IADD3 R16, P4, R18, R2, RZ ;  /* 0x0000000212107210 */ /* 0x000fe20007f9e0ff */
[----:B------:R-:W-:-:S03]  /*3c670*/  IMAD R18, R24, 0x96, RZ ;  /* 0x0000009618127824 */ /* 0x000fc600078e02ff */
[-C--:B------:R-:W-:Y:S01]  /*3c680*/  LEA.HI.X.SX32 R15, R29, R3.reuse, 0x1, P6 ;  /* 0x000000031d0f7211 */ /* 0x080fe200030f0eff */
[C---:B------:R-:W-:Y:S01]  /*3c690*/  IMAD R29, R24.reuse, 0x98, RZ ;  /* 0x00000098181d7824 */ /* 0x040fe200078e02ff */
[-C--:B------:R-:W-:Y:S01]  /*3c6a0*/  LEA.HI.X.SX32 R13, R13, R3.reuse, 0x1, P5 ;  /* 0x000000030d0d7211 */ /* 0x080fe200028f0eff */
[C---:B------:R-:W-:Y:S01]  /*3c6b0*/  IMAD R22, R24.reuse, 0x9a, RZ ;  /* 0x0000009a18167824 */ /* 0x040fe200078e02ff */
[----:B------:R-:W-:Y:S01]  /*3c6c0*/  MOV R27, c[0x0][0x1c8] ;  /* 0x00007200001b7a02 */ /* 0x000fe20000000f00 */
[----:B------:R-:W-:Y:S01]  /*3c6d0*/  IMAD R24, R24, 0x4b, RZ ;  /* 0x0000004b18187824 */ /* 0x000fe200078e02ff */
[-C--:B------:R-:W-:Y:S02]  /*3c6e0*/  IADD3 R18, P5, R18, R2.reuse, RZ ;  /* 0x0000000212127210 */ /* 0x080fe40007fbe0ff */
[----:B------:R-:W-:Y:S01]  /*3c6f0*/  IADD3 R20, P6, R29, R2, RZ ;  /* 0x000000021d147210 */ /* 0x000fe20007fde0ff */
[----:B------:R-:W-:Y:S01]  /*3c700*/  IMAD.MOV.U32 R29, RZ, RZ, c[0x0][0x1c8] ;  /* 0x00007200ff1d7624 */ /* 0x000fe200078e00ff */
[----:B------:R0:W-:Y:S01]  /*3c710*/  STL.64 [R1+0xcc8], R4 ;  /* 0x000cc80401007387 */ /* 0x0001e20000100a00 */
[----:B------:R-:W-:-:S02]  /*3c720*/  LEA.HI.X.SX32 R17, R23, R3, 0x1, P4 ;  /* 0x0000000317117211 */ /* 0x000fc400020f0eff */
[----:B------:R-:W-:Y:S01]  /*3c730*/  LEA.HI.X.SX32 R19, R24, R3, 0x1, P5 ;  /* 0x0000000318137211 */ /* 0x000fe200028f0eff */
[----:B------:R-:W-:Y:S01]  /*3c740*/  IMAD R24, R29, 0x9c, RZ ;  /* 0x0000009c1d187824 */ /* 0x000fe200078e02ff */
[----:B------:R-:W-:Y:S01]  /*3c750*/  IADD3 R22, P4, R22, R2, RZ ;  /* 0x0000000216167210 */ /* 0x000fe20007f9e0ff */
[----:B------:R-:W-:Y:S01]  /*3c760*/  STL [R1+0xce0], R6 ;  /* 0x000ce00601007387 */ /* 0x000fe20000100800 */
[----:B0-----:R-:W-:-:S03]  /*3c770*/  IMAD R4, R27, 0x4d, RZ ;  /* 0x0000004d1b047824 */ /* 0x001fc600078e02ff */
[----:B------:R0:W-:Y:S01]  /*3c780*/  STL [R1+0xd08], R6 ;  /* 0x000d080601007387 */ /* 0x0001e20000100800 */
[----:B------:R-:W-:Y:S01]  /*3c790*/  IMAD R26, R29, 0x4c, RZ ;  /* 0x0000004c1d1a7824 */ /* 0x000fe200078e02ff */
[-C--:B------:R-:W-:Y:S02]  /*3c7a0*/  IADD3 R24, P5, R24, R2.reuse, RZ ;  /* 0x0000000218187210 */ /* 0x080fe40007fbe0ff */
[-C--:B------:R-:W-:Y:S01]  /*3c7b0*/  LEA.HI.X.SX32 R23, R4, R3.reuse, 0x1, P4 ;  /* 0x0000000304177211 */ /* 0x080fe200020f0eff */
[----:B------:R-:W-:Y:S01]  /*3c7c0*/  IMAD R29, R27, 0x9e, RZ ;  /* 0x0000009e1b1d7824 */ /* 0x000fe200078e02ff */
[----:B------:R-:W-:Y:S01]  /*3c7d0*/  MOV R4, c[0x0][0x1c8] ;  /* 0x0000720000047a02 */ /* 0x000fe20000000f00 */
[----:B0-----:R-:W-:Y:S01]  /*3c7e0*/  IMAD R6, R28, 0x4e, RZ ;  /* 0x0000004e1c067824 */ /* 0x001fe200078e02ff */
[----:B------:R-:W-:Y:S01]  /*3c7f0*/  LEA.HI.X.SX32 R21, R26, R3, 0x1, P6 ;  /* 0x000000031a157211 */ /* 0x000fe200030f0eff */
[----:B------:R-:W-:Y:S01]  /*3c800*/  STL [R1+0xcd0], R7 ;  /* 0x000cd00701007387 */ /* 0x000fe20000100800 */
[----:B------:R-:W-:-:S02]  /*3c810*/  IADD3 R26, P6, R29, R2, RZ ;  /* 0x000000021d1a7210 */ /* 0x000fc40007fde0ff */
[----:B------:R-:W-:Y:S01]  /*3c820*/  LEA.HI.X.SX32 R25, R6, R3, 0x1, P5 ;  /* 0x0000000306197211 */ /* 0x000fe200028f0eff */
[----:B------:R-:W-:Y:S01]  /*3c830*/  IMAD R6, R4, 0x4f, RZ ;  /* 0x0000004f04067824 */ /* 0x000fe200078e02ff */
[----:B------:R0:W-:Y:S01]  /*3c840*/  STL.64 [R1+0xcd8], R8 ;  /* 0x000cd80801007387 */ /* 0x0001e20000100a00 */
[----:B------:R-:W-:-:S03]  /*3c850*/  IMAD R29, R28, 0xa0, RZ ;  /* 0x000000a01c1d7824 */ /* 0x000fc600078e02ff */
[----:B------:R1:W-:Y:S01]  /*3c860*/  STL [R1+0xcf0], R10 ;  /* 0x000cf00a01007387 */ /* 0x0003e20000100800 */
[----:B------:R-:W-:Y:S01]  /*3c870*/  LEA.HI.X.SX32 R27, R6, R3, 0x1, P6 ;  /* 0x00000003061b7211 */ /* 0x000fe200030f0eff */
[C---:B------:R-:W-:Y:S02]  /*3c880*/  IMAD R6, R4.reuse, 0x50, RZ ;  /* 0x0000005004067824 */ /* 0x040fe400078e02ff */
[----:B------:R-:W-:Y:S01]  /*3c890*/  STL [R1+0xcc4], R11 ;  /* 0x000cc40b01007387 */ /* 0x000fe20000100800 */
[-C--:B------:R-:W-:Y:S01]  /*3c8a0*/  IADD3 R28, P4, R29, R2.reuse, RZ ;  /* 0x000000021d1c7210 */ /* 0x080fe20007f9e0ff */
[----:B0-----:R-:W-:Y:S02]  /*3c8b0*/  IMAD R9, R4, 0xa2, RZ ;  /* 0x000000a204097824 */ /* 0x001fe400078e02ff */
[----:B------:R-:W-:Y:S04]  /*3c8c0*/  STL [R1+0xdc0], R11 ;  /* 0x000dc00b01007387 */ /* 0x000fe80000100800 */
[----:B------:R-:W-:Y:S01]  /*3c8d0*/  STL [R1+0xde8], R11 ;  /* 0x000de80b01007387 */ /* 0x000fe20000100800 */
[----:B-1----:R-:W-:-:S03]  /*3c8e0*/  IADD3 R10, P5, R9, R2, RZ ;  /* 0x00000002090a7210 */ /* 0x002fc60007fbe0ff */
[----:B------:R0:W-:Y:S01]  /*3c8f0*/  STL.64 [R1+0xce8], R12 ;  /* 0x000ce80c01007387 */ /* 0x0001e20000100a00 */
[----:B------:R-:W-:Y:S01]  /*3c900*/  IMAD R9, R4, 0xa4, RZ ;  /* 0x000000a404097824 */ /* 0x000fe200078e02ff */
[----:B------:R-:W-:Y:S02]  /*3c910*/  LEA.HI.X.SX32 R29, R6, R3, 0x1, P4 ;  /* 0x00000003061d7211 */ /* 0x000fe400020f0eff */
[----:B------:R-:W-:Y:S01]  /*3c920*/  STL [R1+0xd18], R14 ;  /* 0x000d180e01007387 */ /* 0x000fe20000100800 */
[----:B------:R-:W-:-:S03]  /*3c930*/  IMAD R6, R4, 0x51, RZ ;  /* 0x0000005104067824 */ /* 0x000fc600078e02ff */
[----:B------:R1:W-:Y:S01]  /*3c940*/  STL [R1+0xd40], R14 ;  /* 0x000d400e01007387 */ /* 0x0003e20000100800 */
[----:B0-----:R-:W-:-:S03]  /*3c950*/  IMAD R13, R4, 0xa6, RZ ;  /* 0x000000a6040d7824 */ /* 0x001fc600078e02ff */
[----:B------:R0:W-:Y:S01]  /*3c960*/  STL [R1+0xcc0], R15 ;  /* 0x000cc00f01007387 */ /* 0x0001e20000100800 */
[----:B------:R-:W-:-:S03]  /*3c970*/  IADD3 R8, P6, R9, R2, RZ ;  /* 0x0000000209087210 */ /* 0x000fc60007fde0ff */
[----:B------:R-:W-:Y:S01]  /*3c980*/  STL.64 [R1+0xcf8], R16 ;  /* 0x000cf81001007387 */ /* 0x000fe20000100a00 */
[----:B-1----:R-:W-:Y:S01]  /*3c990*/  IADD3 R14, P4, R13, R2, RZ ;  /* 0x000000020d0e7210 */ /* 0x002fe20007f9e0ff */
[----:B------:R-:W-:Y:S02]  /*3c9a0*/  IMAD R13, R4, 0x52, RZ ;  /* 0x00000052040d7824 */ /* 0x000fe400078e02ff */
[----:B------:R-:W-:Y:S01]  /*3c9b0*/  STL.64 [R1+0xd00], R18 ;  /* 0x000d001201007387 */ /* 0x000fe20000100a00 */
[----:B------:R-:W-:-:S03]  /*3c9c0*/  LEA.HI.X.SX32 R11, R6, R3, 0x1, P5 ;  /* 0x00000003060b7211 */ /* 0x000fc600028f0eff */
[----:B------:R-:W-:Y:S01]  /*3c9d0*/  STL.64 [R1+0xd10], R20 ;  /* 0x000d101401007387 */ /* 0x000fe20000100a00 */
[----:B------:R-:W-:-:S03]  /*3c9e0*/  IMAD R12, R4, 0x53, RZ ;  /* 0x00000053040c7824 */ /* 0x000fc600078e02ff */
[----:B------:R-:W-:Y:S01]  /*3c9f0*/  STL.64 [R1+0xd20], R22 ;  /* 0x000d201601007387 */ /* 0x000fe20000100a00 */
[----:B------:R-:W-:-:S03]  /*3ca00*/  LEA.HI.X.SX32 R9, R13, R3, 0x1, P6 ;  /* 0x000000030d097211 */ /* 0x000fc600030f0eff */
[----:B------:R-:W-:Y:S01]  /*3ca10*/  STL [R1+0xd50], R24 ;  /* 0x000d501801007387 */ /* 0x000fe20000100800 */
[----:B------:R-:W-:-:S03]  /*3ca20*/  IMAD R6, R4, 0xaa, RZ ;  /* 0x000000aa04067824 */ /* 0x000fc600078e02ff */
[----:B------:R-:W-:Y:S04]  /*3ca30*/  STL [R1+0xd74], R24 ;  /* 0x000d741801007387 */ /* 0x000fe80000100800 */
[----:B------:R-:W-:Y:S01]  /*3ca40*/  STL [R1+0xd28], R25 ;  /* 0x000d281901007387 */ /* 0x000fe20000100800 */
[----:B0-----:R-:W-:-:S03]  /*3ca50*/  LEA.HI.X.SX32 R15, R12, R3, 0x1, P4 ;  /* 0x000000030c0f7211 */ /* 0x001fc600020f0eff */
[----:B------:R-:W-:Y:S01]  /*3ca60*/  STL.64 [R1+0xd30], R26 ;  /* 0x000d301a01007387 */ /* 0x000fe20000100a00 */
[----:B------:R-:W-:-:S03]  /*3ca70*/  IMAD R13, R4, 0xac, RZ ;  /* 0x000000ac040d7824 */ /* 0x000fc600078e02ff */
[----:B------:R-:W-:Y:S04]  /*3ca80*/  STL.64 [R1+0xd38], R28 ;  /* 0x000d381c01007387 */ /* 0x000fe80000100a00 */
[----:B------:R0:W-:Y:S04]  /*3ca90*/  STL.64 [R1+0x190], R10 ;  /* 0x0001900a01007387 */ /* 0x0001e80000100a00 */
[----:B------:R1:W-:Y:S01]  /*3caa0*/  STL.64 [R1+0x188], R8 ;  /* 0x0001880801007387 */ /* 0x0003e20000100a00 */
[----:B0-----:R-:W-:-:S03]  /*3cab0*/  IMAD R10, R4, 0xa8, RZ ;  /* 0x000000a8040a7824 */ /* 0x001fc600078e02ff */
[----:B------:R0:W-:Y:S01]  /*3cac0*/  STL.64 [R1+0x198], R14 ;  /* 0x0001980e01007387 */ /* 0x0001e20000100a00 */
[-C--:B-1----:R-:W-:Y:S01]  /*3cad0*/  IADD3 R8, P6, R6, R2.reuse, RZ ;  /* 0x0000000206087210 */ /* 0x082fe20007fde0ff */
[----:B------:R-:W-:Y:S01]  /*3cae0*/  IMAD R6, R4, 0x54, RZ ;  /* 0x0000005404067824 */ /* 0x000fe200078e02ff */
[----:B------:R-:W-:Y:S01]  /*3caf0*/  IADD3 R10, P5, R10, R2, RZ ;  /* 0x000000020a0a7210 */ /* 0x000fe20007fbe0ff */
[----:B------:R-:W-:-:S03]  /*3cb00*/  IMAD R12, R4, 0x56, RZ ;  /* 0x00000056040c7824 */ /* 0x000fc600078e02ff */
[-C--:B------:R-:W-:Y:S02]  /*3cb10*/  LEA.HI.X.SX32 R11, R6, R3.reuse, 0x1, P5 ;  /* 0x00000003060b7211 */ /* 0x080fe400028f0eff */
[----:B0-----:R-:W-:Y:S01]  /*3cb20*/  IADD3 R14, P4, R13, R2, RZ ;  /* 0x000000020d0e7210 */ /* 0x001fe20007f9e0ff */
[C---:B------:R-:W-:Y:S02]  /*3cb30*/  IMAD R13, R4.reuse, 0x55, RZ ;  /* 0x00000055040d7824 */ /* 0x040fe400078e02ff */
[----:B------:R0:W-:Y:S01]  /*3cb40*/  STL.64 [R1+0x1a8], R10 ;  /* 0x0001a80a01007387 */ /* 0x0001e20000100a00 */
[C---:B------:R-:W-:Y:S02]  /*3cb50*/  IMAD R6, R4.reuse, 0xb0, RZ ;  /* 0x000000b004067824 */ /* 0x040fe400078e02ff */
[-C--:B------:R-:W-:Y:S01]  /*3cb60*/  LEA.HI.X.SX32 R9, R13, R3.reuse, 0x1, P6 ;  /* 0x000000030d097211 */ /* 0x080fe200030f0eff */
[----:B------:R-:W-:Y:S01]  /*3cb70*/  IMAD R13, R4, 0xb2, RZ ;  /* 0x000000b2040d7824 */ /* 0x000fe200078e02ff */
[----:B------:R-:W-:-:S03]  /*3cb80*/  LEA.HI.X.SX32 R15, R12, R3, 0x1, P4 ;  /* 0x000000030c0f7211 */ /* 0x000fc600020f0eff */
[----:B------:R1:W-:Y:S01]  /*3cb90*/  STL.64 [R1+0x1a0], R8 ;  /* 0x0001a00801007387 */ /* 0x0003e20000100a00 */
[----:B0-----:R-:W-:-:S03]  /*3cba0*/  IMAD R10, R4, 0xae, RZ ;  /* 0x000000ae040a7824 */ /* 0x001fc600078e02ff */
[----:B------:R0:W-:Y:S02]  /*3cbb0*/  STL.64 [R1+0x280], R14 ;  /* 0x0002800e01007387 */ /* 0x0001e40000100a00 */
[-C--:B------:R-:W-:Y:S02]  /*3cbc0*/  IADD3 R10, P5, R10, R2.reuse, RZ ;  /* 0x000000020a0a7210 */ /* 0x080fe40007fbe0ff */
[-C--:B-1----:R-:W-:Y:S01]  /*3cbd0*/  IADD3 R8, P6, R6, R2.reuse, RZ ;  /* 0x0000000206087210 */ /* 0x082fe20007fde0ff */
[C---:B------:R-:W-:Y:S01]  /*3cbe0*/  IMAD R6, R4.reuse, 0x57, RZ ;  /* 0x0000005704067824 */ /* 0x040fe200078e02ff */
[----:B0-----:R-:W-:Y:S01]  /*3cbf0*/  IADD3 R14, P4, R13, R2, RZ ;  /* 0x000000020d0e7210 */ /* 0x001fe20007f9e0ff */
[----:B------:R-:W-:-:S03]  /*3cc00*/  IMAD R13, R4, 0x58, RZ ;  /* 0x00000058040d7824 */ /* 0x000fc600078e02ff */
[-C--:B------:R-:W-:Y:S01]  /*3cc10*/  LEA.HI.X.SX32 R11, R6, R3.reuse, 0x1, P5 ;  /* 0x00000003060b7211 */ /* 0x080fe200028f0eff */
[C---:B------:R-:W-:Y:S02]  /*3cc20*/  IMAD R12, R4.reuse, 0x59, RZ ;  /* 0x00000059040c7824 */ /* 0x040fe400078e02ff */
[----:B------:R-:W-:Y:S01]  /*3cc30*/  IMAD R6, R4, 0xb6, RZ ;  /* 0x000000b604067824 */ /* 0x000fe200078e02ff */
[-C--:B------:R-:W-:Y:S01]  /*3cc40*/  LEA.HI.X.SX32 R9, R13, R3.reuse, 0x1, P6 ;  /* 0x000000030d097211 */ /* 0x080fe200030f0eff */
[----:B------:R0:W-:Y:S01]  /*3cc50*/  STL.64 [R1+0x278], R10 ;  /* 0x0002780a01007387 */ /* 0x0001e20000100a00 */
[----:B------:R-:W-:Y:S01]  /*3cc60*/  LEA.HI.X.SX32 R15, R12, R3, 0x1, P4 ;  /* 0x000000030c0f7211 */ /* 0x000fe200020f0eff */
[C---:B------:R-:W-:Y:S02]  /*3cc70*/  IMAD R13, R4.reuse, 0xb8, RZ ;  /* 0x000000b8040d7824 */ /* 0x040fe400078e02ff */
        /* <DEDUP_REMOVED lines=114> */
[----:B------:R-:W-:Y:S01]  /*3d3a0*/  IMAD R6, R4, 0xe6, RZ ;  /* 0x000000e604067824 */ /* 0x000fe200078e02ff */
[----:B------:R-:W-:-:S03]  /*3d3b0*/  LEA.HI.X.SX32 R9, R13, R3, 0x1, P6 ;  /* 0x000000030d097211 */ /* 0x000fc600030f0eff */
[----:B------:R0:W-:Y:S01]  /*3d3c0*/  STL.64 [R1+0x2d0], R10 ;  /* 0x0002d00a01007387 */ /* 0x0001e20000100a00 */
[----:B------:R-:W-:-:S03]  /*3d3d0*/  IMAD R12, R4, 0x71, RZ ;  /* 0x00000071040c7824 */ /* 0x000fc600078e02ff */
[----:B------:R1:W-:Y:S01]  /*3d3e0*/  STL.64 [R1+0x2c8], R8 ;  /* 0x0002c80801007387 */ /* 0x0003e20000100a00 */
[----:B0-----:R-:W-:Y:S01]  /*3d3f0*/  IMAD R10, R4, 0xe4, RZ ;  /* 0x000000e4040a7824 */ /* 0x001fe200078e02ff */
[----:B-1----:R-:W-:Y:S01]  /*3d400*/  IADD3 R8, P6, R6, R2, RZ ;  /* 0x0000000206087210 */ /* 0x002fe20007fde0ff */
[----:B------:R-:W-:-:S03]  /*3d410*/  IMAD R6, R4, 0x72, RZ ;  /* 0x0000007204067824 */ /* 0x000fc600078e02ff */
[----:B------:R-:W-:Y:S02]  /*3d420*/  IADD3 R10, P5, R10, R2, RZ ;  /* 0x000000020a0a7210 */ /* 0x000fe40007fbe0ff */
[-C--:B------:R-:W-:Y:S02]  /*3d430*/  LEA.HI.X.SX32 R15, R12, R3.reuse, 0x1, P4 ;  /* 0x000000030c0f7211 */ /* 0x080fe400020f0eff */
[----:B------:R-:W-:-:S03]  /*3d440*/  LEA.HI.X.SX32 R11, R6, R3, 0x1, P5 ;  /* 0x00000003060b7211 */ /* 0x000fc600028f0eff */
[----:B------:R-:W-:Y:S01]  /*3d450*/  STL.64 [R1+0x2c0], R14 ;  /* 0x0002c00e01007387 */ /* 0x000fe20000100a00 */
[----:B------:R-:W-:-:S03]  /*3d460*/  IMAD R6, R4, 0xec, RZ ;  /* 0x000000ec04067824 */ /* 0x000fc600078e02ff */
[----:B------:R0:W-:Y:S01]  /*3d470*/  STL.64 [R1+0x2d8], R10 ;  /* 0x0002d80a01007387 */ /* 0x0001e20000100a00 */
[C---:B------:R-:W-:Y:S02]  /*3d480*/  IMAD R13, R4.reuse, 0xe8, RZ ;  /* 0x000000e8040d7824 */ /* 0x040fe400078e02ff */
[C---:B0-----:R-:W-:Y:S02]  /*3d490*/  IMAD R10, R4.reuse, 0x73, RZ ;  /* 0x00000073040a7824 */ /* 0x041fe400078e02ff */
[----:B------:R-:W-:-:S03]  /*3d4a0*/  IMAD R11, R4, 0xea, RZ ;  /* 0x000000ea040b7824 */ /* 0x000fc600078e02ff */
[-C--:B------:R-:W-:Y:S02]  /*3d4b0*/  LEA.HI.X.SX32 R9, R10, R3.reuse, 0x1, P6 ;  /* 0x000000030a097211 */ /* 0x080fe400030f0eff */
[-C--:B------:R-:W-:Y:S01]  /*3d4c0*/  IADD3 R10, P6, R6, R2.reuse, RZ ;  /* 0x00000002060a7210 */ /* 0x080fe20007fde0ff */
[----:B------:R-:W-:Y:S01]  /*3d4d0*/  IMAD R6, R4, 0x75, RZ ;  /* 0x0000007504067824 */ /* 0x000fe200078e02ff */
[-C--:B------:R-:W-:Y:S02]  /*3d4e0*/  IADD3 R12, P5, R11, R2.reuse, RZ ;  /* 0x000000020b0c7210 */ /* 0x080fe40007fbe0ff */
[----:B------:R-:W-:Y:S02]  /*3d4f0*/  IADD3 R14, P4, R13, R2, RZ ;  /* 0x000000020d0e7210 */ /* 0x000fe40007f9e0ff */
[----:B------:R-:W-:Y:S01]  /*3d500*/  LEA.HI.X.SX32 R13, R6, R3, 0x1, P5 ;  /* 0x00000003060d7211 */ /* 0x000fe200028f0eff */
[----:B------:R0:W-:Y:S04]  /*3d510*/  STL.64 [R1+0x2f0], R8 ;  /* 0x0002f00801007387 */ /* 0x0001e80000100a00 */
[----:B------:R1:W-:Y:S01]  /*3d520*/  STL.64 [R1+0x2e0], R12 ;  /* 0x0002e00c01007387 */ /* 0x0003e20000100a00 */
[----:B------:R-:W-:-:S02]  /*3d530*/  IMAD R6, R4, 0xf2, RZ ;  /* 0x000000f204067824 */ /* 0x000fc400078e02ff */
[C---:B0-----:R-:W-:Y:S02]  /*3d540*/  IMAD R8, R4.reuse, 0x74, RZ ;  /* 0x0000007404087824 */ /* 0x041fe400078e02ff */
[----:B-1----:R-:W-:-:S03]  /*3d550*/  IMAD R13, R4, 0x76, RZ ;  /* 0x00000076040d7824 */ /* 0x002fc600078e02ff */
[-C--:B------:R-:W-:Y:S01]  /*3d560*/  LEA.HI.X.SX32 R15, R8, R3.reuse, 0x1, P4 ;  /* 0x00000003080f7211 */ /* 0x080fe200020f0eff */
[----:B------:R-:W-:Y:S01]  /*3d570*/  IMAD R12, R4, 0xf0, RZ ;  /* 0x000000f0040c7824 */ /* 0x000fe200078e02ff */
[----:B------:R-:W-:-:S03]  /*3d580*/  LEA.HI.X.SX32 R11, R13, R3, 0x1, P6 ;  /* 0x000000030d0b7211 */ /* 0x000fc600030f0eff */
[----:B------:R0:W-:Y:S01]  /*3d590*/  STL.64 [R1+0x2e8], R14 ;  /* 0x0002e80e01007387 */ /* 0x0001e20000100a00 */
[----:B------:R-:W-:-:S03]  /*3d5a0*/  IMAD R9, R4, 0xee, RZ ;  /* 0x000000ee04097824 */ /* 0x000fc600078e02ff */
[----:B------:R1:W-:Y:S02]  /*3d5b0*/  STL.64 [R1+0x2b8], R10 ;  /* 0x0002b80a01007387 */ /* 0x0003e40000100a00 */
[-C--:B------:R-:W-:Y:S02]  /*3d5c0*/  IADD3 R8, P4, R9, R2.reuse, RZ ;  /* 0x0000000209087210 */ /* 0x080fe40007f9e0ff */
[-C--:B0-----:R-:W-:Y:S02]  /*3d5d0*/  IADD3 R14, P5, R12, R2.reuse, RZ ;  /* 0x000000020c0e7210 */ /* 0x081fe40007fbe0ff */
[----:B------:R-:W-:Y:S01]  /*3d5e0*/  IADD3 R12, P6, R6, R2, RZ ;  /* 0x00000002060c7210 */ /* 0x000fe20007fde0ff */
[C---:B------:R-:W-:Y:S02]  /*3d5f0*/  IMAD R6, R4.reuse, 0xf4, RZ ;  /* 0x000000f404067824 */ /* 0x040fe400078e02ff */
[C---:B-1----:R-:W-:Y:S02]  /*3d600*/  IMAD R11, R4.reuse, 0x77, RZ ;  /* 0x00000077040b7824 */ /* 0x042fe400078e02ff */
[----:B------:R-:W-:-:S02]  /*3d610*/  IMAD R4, R4, 0x78, RZ ;  /* 0x0000007804047824 */ /* 0x000fc400078e02ff */
[----:B------:R-:W-:Y:S01]  /*3d620*/  IMAD.MOV.U32 R10, RZ, RZ, c[0x0][0x1c8] ;  /* 0x00007200ff0a7624 */ /* 0x000fe200078e00ff */
[-C--:B------:R-:W-:Y:S02]  /*3d630*/  LEA.HI.X.SX32 R9, R11, R3.reuse, 0x1, P4 ;  /* 0x000000030b097211 */ /* 0x080fe400020f0eff */
[----:B------:R-:W-:Y:S01]  /*3d640*/  LEA.HI.X.SX32 R15, R4, R3, 0x1, P5 ;  /* 0x00000003040f7211 */ /* 0x000fe200028f0eff */
[C---:B------:R-:W-:Y:S02]  /*3d650*/  IMAD R4, R10.reuse, 0xf6, RZ ;  /* 0x000000f60a047824 */ /* 0x040fe400078e02ff */
[----:B------:R-:W-:-:S03]  /*3d660*/  IMAD R11, R10, 0x79, RZ ;  /* 0x000000790a0b7824 */ /* 0x000fc600078e02ff */
[-C--:B------:R-:W-:Y:S02]  /*3d670*/  IADD3 R4, P5, R4, R2.reuse, RZ ;  /* 0x0000000204047210 */ /* 0x080fe40007fbe0ff */
[----:B------:R-:W-:Y:S01]  /*3d680*/  LEA.HI.X.SX32 R13, R11, R3, 0x1, P6 ;  /* 0x000000030b0d7211 */ /* 0x000fe200030f0eff */
[----:B------:R0:W-:Y:S04]  /*3d690*/  STL.64 [R1+0x290], R8 ;  /* 0x0002900801007387 */ /* 0x0001e80000100a00 */
[----:B------:R-:W-:Y:S04]  /*3d6a0*/  STL.64 [R1+0x1e0], R14 ;  /* 0x0001e00e01007387 */ /* 0x000fe80000100a00 */
[----:B------:R-:W-:Y:S04]  /*3d6b0*/  STL [R1+0x1c8], R4 ;  /* 0x0001c80401007387 */ /* 0x000fe80000100800 */
[----:B------:R-:W-:Y:S04]  /*3d6c0*/  STL.64 [R1+0x1d8], R12 ;  /* 0x0001d80c01007387 */ /* 0x000fe80000100a00 */
[----:B------:R-:W2:Y:S01]  /*3d6d0*/  LDL.LU.64 R28, [R1+0x168] ;  /* 0x00016800011c7983 */ /* 0x000ea20000300a00 */
[----:B0-----:R-:W-:Y:S01]  /*3d6e0*/  IADD3 R8, P4, R6, R2, RZ ;  /* 0x0000000206087210 */ /* 0x001fe20007f9e0ff */
[----:B------:R-:W-:-:S02]  /*3d6f0*/  IMAD R6, R10, 0xf8, RZ ;  /* 0x000000f80a067824 */ /* 0x000fc400078e02ff */
[----:B------:R-:W-:-:S03]  /*3d700*/  IMAD R10, R10, 0x7a, RZ ;  /* 0x0000007a0a0a7824 */ /* 0x000fc600078e02ff */
[----:B------:R-:W-:Y:S02]  /*3d710*/  IADD3 R6, P6, R6, R2, RZ ;  /* 0x0000000206067210 */ /* 0x000fe40007fde0ff */
[----:B------:R-:W-:-:S03]  /*3d720*/  LEA.HI.X.SX32 R9, R10, R3, 0x1, P4 ;  /* 0x000000030a097211 */ /* 0x000fc600020f0eff */
[----:B------:R-:W-:Y:S04]  /*3d730*/  STL [R1+0x1c0], R6 ;  /* 0x0001c00601007387 */ /* 0x000fe80000100800 */
[----:B------:R-:W-:Y:S04]  /*3d740*/  STL.64 [R1+0x1d0], R8 ;  /* 0x0001d00801007387 */ /* 0x000fe80000100a00 */
[----:B--2---:R0:W-:Y:S04]  /*3d750*/  STL.64 [R1+0xdc8], R28 ;  /* 0x000dc81c01007387 */ /* 0x0041e80000100a00 */
[----:B0-----:R-:W2:Y:S04]  /*3d760*/  LDL.LU.64 R28, [R1+0x170] ;  /* 0x00017000011c7983 */ /* 0x001ea80000300a00 */
[----:B--2---:R0:W-:Y:S04]  /*3d770*/  STL [R1+0xdd0], R29 ;  /* 0x000dd01d01007387 */ /* 0x0041e80000100800 */
[----:B0-----:R-:W2:Y:S04]  /*3d780*/  LDL.LU R29, [R1+0xa0] ;  /* 0x0000a000011d7983 */ /* 0x001ea80000300800 */
[----:B--2---:R0:W-:Y:S04]  /*3d790*/  STL.64 [R1+0xde0], R28 ;  /* 0x000de01c01007387 */ /* 0x0041e80000100a00 */
[----:B0-----:R-:W2:Y:S04]  /*3d7a0*/  LDL.LU.64 R28, [R1+0x180] ;  /* 0x00018000011c7983 */ /* 0x001ea80000300a00 */
[----:B--2---:R-:W-:Y:S04]  /*3d7b0*/  STL.64 [R1+0xdf0], R28 ;  /* 0x000df01c01007387 */ /* 0x004fe80000100a00 */
[----:B------:R-:W2:Y:S04]  /*3d7c0*/  LDL.LU R22, [R1+0x90] ;  /* 0x0000900001167983 */ /* 0x000ea80000300800 */
[----:B--2---:R0:W-:Y:S04]  /*3d7d0*/  STL [R1+0xe00], R22 ;  /* 0x000e001601007387 */ /* 0x0041e80000100800 */
[----:B0-----:R-:W2:Y:S04]  /*3d7e0*/  LDL.LU R22, [R1+0xb0] ;  /* 0x0000b00001167983 */ /* 0x001ea80000300800 */
[----:B------:R-:W3:Y:S04]  /*3d7f0*/  LDL.LU.64 R26, [R1+0x160] ;  /* 0x00016000011a7983 */ /* 0x000ee80000300a00 */
[----:B---3--:R0:W-:Y:S04]  /*3d800*/  STL.64 [R1+0xdd8], R26 ;  /* 0x000dd81a01007387 */ /* 0x0081e80000100a00 */
[----:B0-----:R-:W3:Y:S04]  /*3d810*/  LDL.LU.64 R26, [R1+0x178] ;  /* 0x00017800011a7983 */ /* 0x001ee80000300a00 */
[----:B---3--:R-:W-:Y:S04]  /*3d820*/  STL.64 [R1+0xdf8], R26 ;  /* 0x000df81a01007387 */ /* 0x008fe80000100a00 */
[----:B------:R-:W3:Y:S04]  /*3d830*/  LDL.LU.64 R24, [R1+0x158] ;  /* 0x0001580001187983 */ /* 0x000ee80000300a00 */
[----:B---3--:R0:W-:Y:S04]  /*3d840*/  STL.64 [R1+0xe08], R24 ;  /* 0x000e081801007387 */ /* 0x0081e80000100a00 */
[----:B------:R-:W2:Y:S01]  /*3d850*/  LDL.LU R23, [R1+0xc4] ;  /* 0x0000c40001177983 */ /* 0x000ea20000300800 */
[----:B0-----:R-:W-:Y:S01]  /*3d860*/  IMAD.MOV.U32 R25, RZ, RZ, R7 ;  /* 0x000000ffff197224 */ /* 0x001fe200078e0007 */
[----:B------:R-:W-:-:S02]  /*3d870*/  MOV R24, R6 ;  /* 0x0000000600187202 */ /* 0x000fc40000000f00 */
[----:B--2---:R0:W-:Y:S04]  /*3d880*/  STL.64 [R1+0xe10], R22 ;  /* 0x000e101601007387 */ /* 0x0041e80000100a00 */
[----:B------:R-:W2:Y:S04]  /*3d890*/  LDL.LU.64 R20, [R1+0x150] ;  /* 0x0001500001147983 */ /* 0x000ea80000300a00 */
[----:B------:R-:W3:Y:S01]  /*3d8a0*/  LDL.LU.64 R18, [R1+0x148] ;  /* 0x0001480001127983 */ /* 0x000ee20000300a00 */
[----:B0-----:R-:W-:Y:S01]  /*3d8b0*/  IMAD.MOV.U32 R23, RZ, RZ, R5 ;  /* 0x000000ffff177224 */ /* 0x001fe200078e0005 */
[----:B------:R-:W-:Y:S01]  /*3d8c0*/  MOV R22, R4 ;  /* 0x0000000400167202 */ /* 0x000fe20000000f00 */
[----:B------:R-:W-:Y:S01]  /*3d8d0*/  IMAD.MOV.U32 R5, RZ, RZ, c[0x0][0x1c8] ;  /* 0x00007200ff057624 */ /* 0x000fe200078e00ff */
[----:B------:R-:W4:Y:S03]  /*3d8e0*/  LDL.LU R10, [R1+0xb4] ;  /* 0x0000b400010a7983 */ /* 0x000f260000300800 */
[----:B------:R-:W-:Y:S01]  /*3d8f0*/  IMAD R28, R5, 0x7b, RZ ;  /* 0x0000007b051c7824 */ /* 0x000fe200078e02ff */
[----:B------:R-:W5:Y:S01]  /*3d900*/  LDL.LU.64 R16, [R1+0x140] ;  /* 0x0001400001107983 */ /* 0x000f620000300a00 */
[----:B------:R-:W-:-:S03]  /*3d910*/  IMAD R4, R0, 0xfa, RZ ;  /* 0x000000fa00047824 */ /* 0x000fc600078e02ff */
[----:B------:R-:W2:Y:S01]  /*3d920*/  LDL.LU.64 R14, [R1+0x138] ;  /* 0x00013800010e7983 */ /* 0x000ea20000300a00 */
[----:B------:R-:W-:-:S03]  /*3d930*/  LEA.HI.X.SX32 R23, R28, R3, 0x1, P5 ;  /* 0x000000031c177211 */ /* 0x000fc600028f0eff */
[----:B------:R-:W2:Y:S01]  /*3d940*/  LDL.LU R7, [R1+0xa4] ;  /* 0x0000a40001077983 */ /* 0x000ea20000300800 */
[----:B------:R-:W-:Y:S01]  /*3d950*/  IADD3 R26, P4, R4, R2, RZ ;  /* 0x00000002041a7210 */ /* 0x000fe20007f9e0ff */
[C---:B------:R-:W-:Y:S02]  /*3d960*/  IMAD R29, R5.reuse, 0xfc, RZ ;  /* 0x000000fc051d7824 */ /* 0x040fe400078e02ff */
[----:B------:R-:W2:Y:S01]  /*3d970*/  LDL.LU R6, [R1+0x94] ;  /* 0x0000940001067983 */ /* 0x000ea20000300800 */
[----:B------:R-:W-:-:S03]  /*3d980*/  IMAD R25, R5, 0x7c, RZ ;  /* 0x0000007c05197824 */ /* 0x000fc600078e02ff */
[----:B------:R-:W2:Y:S04]  /*3d990*/  LDL.LU.64 R12, [R1+0x130] ;  /* 0x00013000010c7983 */ /* 0x000ea80000300a00 */
[----:B------:R-:W2:Y:S04]  /*3d9a0*/  LDL.LU.64 R8, [R1+0x128] ;  /* 0x0001280001087983 */ /* 0x000ea80000300a00 */
[----:B------:R-:W2:Y:S04]  /*3d9b0*/  LDL.LU.64 R4, [R1+0x120] ;  /* 0x0001200001047983 */ /* 0x000ea80000300a00 */
[----:B------:R0:W-:Y:S04]  /*3d9c0*/  STL [R1+0x1cc], R23 ;  /* 0x0001cc1701007387 */ /* 0x0001e80000100800 */
[----:B0-----:R-:W2:Y:S01]  /*3d9d0*/  LDL.LU.64 R22, [R1+0xe10] ;  /* 0x000e100001167983 */ /* 0x001ea20000300a00 */
[----:B------:R-:W-:-:S02]  /*3d9e0*/  MOV R11, c[0x0][0x1c8] ;  /* 0x00007200000b7a02 */ /* 0x000fc40000000f00 */
[----:B------:R-:W-:-:S03]  /*3d9f0*/  IADD3 R28, P5, R29, R2, RZ ;  /* 0x000000021d1c7210 */ /* 0x000fc60007fbe0ff */
[----:B------:R-:W-:Y:S01]  /*3da00*/  IMAD R27, R11, 0x7d, RZ ;  /* 0x0000007d0b1b7824 */ /* 0x000fe200078e02ff */
[-C--:B------:R-:W-:Y:S01]  /*3da10*/  LEA.HI.X.SX32 R25, R25, R3.reuse, 0x1, P6 ;  /* 0x0000000319197211 */ /* 0x080fe200030f0eff */
[C---:B------:R-:W-:Y:S02]  /*3da20*/  IMAD R0, R11.reuse, 0xfe, RZ ;  /* 0x000000fe0b007824 */ /* 0x040fe400078e02ff */
[----:B------:R-:W-:Y:S01]  /*3da30*/  IMAD R29, R11, 0x7e, RZ ;  /* 0x0000007e0b1d7824 */ /* 0x000fe200078e02ff */
[-C--:B------:R-:W-:Y:S01]  /*3da40*/  LEA.HI.X.SX32 R27, R27, R3.reuse, 0x1, P4 ;  /* 0x000000031b1b7211 */ /* 0x080fe200020f0eff */
[----:B------:R0:W-:Y:S01]  /*3da50*/  STL [R1+0x1c4], R25 ;  /* 0x0001c41901007387 */ /* 0x0001e20000100800 */
[----:B------:R-:W-:Y:S02]  /*3da60*/  IADD3 R2, P6, R0, R2, RZ ;  /* 0x0000000200027210 */ /* 0x000fe40007fde0ff */
[----:B------:R-:W-:Y:S01]  /*3da70*/  LEA.HI.X.SX32 R29, R29, R3, 0x1, P5 ;  /* 0x000000031d1d7211 */ /* 0x000fe200028f0eff */
[----:B0-----:R-:W3:Y:S01]  /*3da80*/  LDL.LU.64 R24, [R1+0xe08] ;  /* 0x000e080001187983 */ /* 0x001ee20000300a00 */
[----:B--2---:R-:W-:-:S03]  /*3da90*/  PRMT R0, R22, 0x7632, R0 ;  /* 0x0000763216007816 */ /* 0x004fc60000000000 */
[----:B------:R-:W2:Y:S04]  /*3daa0*/  LDL.LU R22, [R1+0xe00] ;  /* 0x000e000001167983 */ /* 0x000ea80000300800 */
[----:B------:R0:W-:Y:S04]  /*3dab0*/  STL.64 [R1+0x1b8], R26 ;  /* 0x0001b81a01007387 */ /* 0x0001e80000100a00 */
[----:B0-----:R-:W2:Y:S04]  /*3dac0*/  LDL.LU.64 R26, [R1+0xdf8] ;  /* 0x000df800011a7983 */ /* 0x001ea80000300a00 */
[----:B------:R0:W-:Y:S04]  /*3dad0*/  STL.64 [R1+0x1b0], R28 ;  /* 0x0001b01c01007387 */ /* 0x0001e80000100a00 */
[----:B0-----:R-:W2:Y:S01]  /*3dae0*/  LDL.LU.64 R28, [R1+0xdf0] ;  /* 0x000df000011c7983 */ /* 0x001ea20000300a00 */
[----:B------:R-:W-:-:S05]  /*3daf0*/  IMAD R11, R11, 0x7f, RZ ;  /* 0x0000007f0b0b7824 */ /* 0x000fca00078e02ff */
[----:B------:R-:W-:Y:S02]  /*3db00*/  LEA.HI.X.SX32 R3, R11, R3, 0x1, P6 ;  /* 0x000000030b037211 */ /* 0x000fe400030f0eff */
[----:B------:R-:W3:Y:S04]  /*3db10*/  LDL.LU R11, [R1+0xde8] ;  /* 0x000de800010b7983 */ /* 0x000ee80000300800 */
[----:B------:R-:W-:Y:S04]  /*3db20*/  STL.64 [R1+0xc08], R2 ;  /* 0x000c080201007387 */ /* 0x000fe80000100a00 */
[----:B------:R-:W-:Y:S04]  /*3db30*/  STL [R1+0xd60], R2 ;  /* 0x000d600201007387 */ /* 0x000fe80000100800 */
[----:B--2---:R0:W-:Y:S04]  /*3db40*/  STG.E.U16 [R28.64], R0 ;  /* 0x000000001c007986 */ /* 0x0041e8000c101506 */
[----:B0-----:R-:W2:Y:S04]  /*3db50*/  LDL.LU.64 R28, [R1+0xde0] ;  /* 0x000de000011c7983 */ /* 0x001ea80000300a00 */
[----:B--2---:R0:W-:Y:S01]  /*3db60*/  STG.E.U16 [R26.64], R29 ;  /* 0x0000001d1a007986 */ /* 0x0041e2000c101506 */
[----:B---3--:R-:W-:-:S03]  /*3db70*/  PRMT R11, R29, 0x7632, R11 ;  /* 0x000076321d0b7816 */ /* 0x008fc6000000000b */
[----:B0-----:R-:W2:Y:S04]  /*3db80*/  LDL.LU.64 R26, [R1+0xdd8] ;  /* 0x000dd800011a7983 */ /* 0x001ea80000300a00 */
[----:B------:R-:W3:Y:S01]  /*3db90*/  LDL.LU R29, [R1+0xdd0] ;  /* 0x000dd000011d7983 */ /* 0x000ee20000300800 */
[----:B------:R-:W-:-:S03]  /*3dba0*/  PRMT R0, R22, 0x7632, R0 ;  /* 0x0000763216007816 */ /* 0x000fc60000000000 */
[----:B---3--:R0:W-:Y:S04]  /*3dbb0*/  STG.E.U16 [R28.64], R11 ;  /* 0x0000000b1c007986 */ /* 0x0081e8000c101506 */
[----:B0-----:R-:W3:Y:S01]  /*3dbc0*/  LDL.LU.64 R28, [R1+0xdc8] ;  /* 0x000dc800011c7983 */ /* 0x001ee20000300a00 */
[----:B------:R-:W-:Y:S02]  /*3dbd0*/  PRMT R3, R23, 0x7632, R3 ;  /* 0x0000763217037816 */ /* 0x000fe40000000003 */
[----:B------:R-:W-:Y:S01]  /*3dbe0*/  PRMT R2, R7, 0x7632, R2 ;  /* 0x0000763207027816 */ /* 0x000fe20000000002 */
[----:B------:R-:W2:Y:S04]  /*3dbf0*/  LDL.LU R11, [R1+0xdc0] ;  /* 0x000dc000010b7983 */ /* 0x000ea80000300800 */
[----:B---3--:R-:W-:Y:S04]  /*3dc00*/  STG.E.U16 [R28.64], R22 ;  /* 0x000000161c007986 */ /* 0x008fe8000c101506 */
[----:B--2---:R4:W-:Y:S04]  /*3dc10*/  STG.E.U16 [R26.64], R0 ;  /* 0x000000001a007986 */ /* 0x0049e8000c101506 */
[----:B------:R-:W-:Y:S04]  /*3dc20*/  STG.E.U16 [R24.64], R23 ;  /* 0x0000001718007986 */ /* 0x000fe8000c101506 */
[----:B------:R-:W-:Y:S01]  /*3dc30*/  STG.E.U16 [R20.64], R3 ;  /* 0x0000000314007986 */ /* 0x000fe2000c101506 */
[----:B----4-:R-:W-:-:S03]  /*3dc40*/  PRMT R0, R10, 0x7632, R0 ;  /* 0x000076320a007816 */ /* 0x010fc60000000000 */
[----:B------:R-:W-:Y:S04]  /*3dc50*/  STG.E.U16 [R18.64], R10 ;  /* 0x0000000a12007986 */ /* 0x000fe8000c101506 */
[----:B-----5:R0:W-:Y:S04]  /*3dc60*/  STG.E.U16 [R16.64], R0 ;  /* 0x0000000010007986 */ /* 0x0201e8000c101506 */
[----:B------:R-:W-:Y:S04]  /*3dc70*/  STG.E.U16 [R14.64], R7 ;  /* 0x000000070e007986 */ /* 0x000fe8000c101506 */
[----:B------:R-:W-:Y:S01]  /*3dc80*/  STG.E.U16 [R12.64], R2 ;  /* 0x000000020c007986 */ /* 0x000fe2000c101506 */
[----:B0-----:R-:W-:-:S03]  /*3dc90*/  PRMT R0, R6, 0x7632, R0 ;  /* 0x0000763206007816 */ /* 0x001fc60000000000 */
[----:B------:R0:W-:Y:S04]  /*3dca0*/  STG.E.U16 [R8.64], R6 ;  /* 0x0000000608007986 */ /* 0x0001e8000c101506 */
[----:B------:R1:W-:Y:S04]  /*3dcb0*/  STG.E.U16 [R4.64], R0 ;  /* 0x0000000004007986 */ /* 0x0003e8000c101506 */
[----:B0-----:R-:W2:Y:S04]  /*3dcc0*/  LDL.LU.64 R8, [R1+0x118] ;  /* 0x0001180001087983 */ /* 0x001ea80000300a00 */
[----:B-1----:R-:W3:Y:S04]  /*3dcd0*/  LDL.LU R5, [R1+0xc8] ;  /* 0x0000c80001057983 */ /* 0x002ee80000300800 */
[----:B------:R-:W4:Y:S04]  /*3dce0*/  LDL.LU R24, [R1+0x98] ;  /* 0x0000980001187983 */ /* 0x000f280000300800 */
[----:B----4-:R0:W-:Y:S04]  /*3dcf0*/  STL [R1+0xd90], R24 ;  /* 0x000d901801007387 */ /* 0x0101e80000100800 */
[----:B0-----:R-:W4:Y:S04]  /*3dd00*/  LDL.LU R24, [R1+0xa8] ;  /* 0x0000a80001187983 */ /* 0x001f280000300800 */
[----:B----4-:R0:W-:Y:S04]  /*3dd10*/  STL [R1+0xda8], R24 ;  /* 0x000da81801007387 */ /* 0x0101e80000100800 */
[----:B0-----:R-:W4:Y:S04]  /*3dd20*/  LDL.LU R24, [R1+0xb8] ;  /* 0x0000b80001187983 */ /* 0x001f280000300800 */
[----:B------:R-:W5:Y:S04]  /*3dd30*/  LDL.LU R2, [R1+0xcc] ;  /* 0x0000cc0001027983 */ /* 0x000f680000300800 */
[----:B-----5:R-:W-:Y:S04]  /*3dd40*/  STL [R1+0xd80], R2 ;  /* 0x000d800201007387 */ /* 0x020fe80000100800 */
[----:B------:R-:W5:Y:S04]  /*3dd50*/  LDL.LU R14, [R1+0xbc] ;  /* 0x0000bc00010e7983 */ /* 0x000f680000300800 */
[----:B-----5:R0:W-:Y:S04]  /*3dd60*/  STL [R1+0xd70], R14 ;  /* 0x000d700e01007387 */ /* 0x0201e80000100800 */
[----:B0-----:R-:W5:Y:S04]  /*3dd70*/  LDL.LU.64 R14, [R1+0xe0] ;  /* 0x0000e000010e7983 */ /* 0x001f680000300a00 */
[----:B-----5:R0:W-:Y:S04]  /*3dd80*/  STL.64 [R1+0xd78], R14 ;  /* 0x000d780e01007387 */ /* 0x0201e80000100a00 */
        /* <DEDUP_REMOVED lines=11> */
[----:B------:R-:W2:Y:S04]  /*3de40*/  LDL.LU.64 R28, [R1+0x60] ;  /* 0x00006000011c7983 */ /* 0x000ea80000300a00 */
[----:B--2---:R0:W-:Y:S04]  /*3de50*/  STL.64 [R1+0xd48], R28 ;  /* 0x000d481c01007387 */ /* 0x0041e80000100a00 */
[----:B0-----:R-:W2:Y:S04]  /*3de60*/  LDL.LU.64 R28, [R1+0x68] ;  /* 0x00006800011c7983 */ /* 0x001ea80000300a00 */
[----:B--2---:R0:W-:Y:S04]  /*3de70*/  STL.64 [R1+0xd58], R28 ;  /* 0x000d581c01007387 */ /* 0x0041e80000100a00 */
[----:B0-----:R-:W2:Y:S01]  /*3de80*/  LDL.LU.64 R28, [R1+0xd0] ;  /* 0x0000d000011c7983 */ /* 0x001ea20000300a00 */
[----:B---3--:R-:W-:-:S03]  /*3de90*/  PRMT R11, R5, 0x7632, R11 ;  /* 0x00007632050b7816 */ /* 0x008fc6000000000b */
[----:B------:R-:W-:Y:S04]  /*3dea0*/  STG.E.U16 [R8.64], R5 ;  /* 0x0000000508007986 */ /* 0x000fe8000c101506 */
[----:B-----5:R-:W-:Y:S04]  /*3deb0*/  STG.E.U16 [R14.64], R11 ;  /* 0x0000000b0e007986 */ /* 0x020fe8000c101506 */
[----:B--2---:R0:W-:Y:S04]  /*3dec0*/  STL.64 [R1+0xd68], R28 ;  /* 0x000d681c01007387 */ /* 0x0041e80000100a00 */
[----:B0-----:R-:W2:Y:S04]  /*3ded0*/  LDL.LU.64 R28, [R1+0xd8] ;  /* 0x0000d800011c7983 */ /* 0x001ea80000300a00 */
[----:B------:R-:W3:Y:S04]  /*3dee0*/  LDL.LU.64 R26, [R1+0x48] ;  /* 0x00004800011a7983 */ /* 0x000ee80000300a00 */
[----:B------:R-:W5:Y:S04]  /*3def0*/  LDL.LU R25, [R1+0xac] ;  /* 0x0000ac0001197983 */ /* 0x000f680000300800 */
[----:B------:R-:W2:Y:S04]  /*3df00*/  LDL.LU.64 R22, [R1+0x40] ;  /* 0x0000400001167983 */ /* 0x000ea80000300a00 */
[----:B------:R-:W2:Y:S04]  /*3df10*/  LDL.LU.64 R20, [R1+0x28] ;  /* 0x0000280001147983 */ /* 0x000ea80000300a00 */
[----:B------:R-:W2:Y:S04]  /*3df20*/  LDL.LU R6, [R1+0x9c] ;  /* 0x00009c0001067983 */ /* 0x000ea80000300800 */
[----:B------:R-:W2:Y:S04]  /*3df30*/  LDL.LU.64 R18, [R1+0x20] ;  /* 0x0000200001127983 */ /* 0x000ea80000300a00 */
[----:B------:R-:W2:Y:S04]  /*3df40*/  LDL.LU.64 R16, [R1+0x18] ;  /* 0x0000180001107983 */ /* 0x000ea80000300a00 */
[----:B------:R-:W2:Y:S04]  /*3df50*/  LDL.LU R10, [R1+0x80] ;  /* 0x00008000010a7983 */ /* 0x000ea80000300800 */
[----:B------:R-:W2:Y:S04]  /*3df60*/  LDL.LU R7, [R1+0x70] ;  /* 0x0000700001077983 */ /* 0x000ea80000300800 */
[----:B------:R-:W2:Y:S04]  /*3df70*/  LDL.LU.64 R12, [R1+0x10] ;  /* 0x00001000010c7983 */ /* 0x000ea80000300a00 */
[----:B------:R-:W2:Y:S04]  /*3df80*/  LDL.LU.64 R8, [R1+0x8] ;  /* 0x0000080001087983 */ /* 0x000ea80000300a00 */
[----:B------:R-:W2:Y:S04]  /*3df90*/  LDL.LU.64 R4, [R1] ;  /* 0x0000000001047983 */ /* 0x000ea80000300a00 */
[----:B------:R-:W2:Y:S04]  /*3dfa0*/  LDL.LU R3, [R1+0x50] ;  /* 0x0000500001037983 */ /* 0x000ea80000300800 */
[----:B------:R-:W4:Y:S04]  /*3dfb0*/  LDL.LU.64 R14, [R1+0xdb8] ;  /* 0x000db800010e7983 */ /* 0x000f280000300a00 */
[----:B------:R-:W2:Y:S04]  /*3dfc0*/  LDL.LU R11, [R1+0x30] ;  /* 0x00003000010b7983 */ /* 0x000ea80000300800 */
[----:B----4-:R0:W-:Y:S04]  /*3dfd0*/  STG.E.U16 [R14.64], R24 ;  /* 0x000000180e007986 */ /* 0x0101e8000c101506 */
[----:B0-----:R-:W4:Y:S01]  /*3dfe0*/  LDL.LU.64 R14, [R1+0xdb0] ;  /* 0x000db000010e7983 */ /* 0x001f220000300a00 */
[----:B------:R-:W-:-:S03]  /*3dff0*/  PRMT R0, R24, 0x7632, R0 ;  /* 0x0000763218007816 */ /* 0x000fc60000000000 */
[----:B------:R-:W2:Y:S04]  /*3e000*/  LDL.LU R24, [R1+0xda8] ;  /* 0x000da80001187983 */ /* 0x000ea80000300800 */
[----:B----4-:R0:W-:Y:S04]  /*3e010*/  STG.E.U16 [R14.64], R0 ;  /* 0x000000000e007986 */ /* 0x0101e8000c101506 */
[----:B0-----:R-:W4:Y:S01]  /*3e020*/  LDL.LU.64 R14, [R1+0xda0] ;  /* 0x000da000010e7983 */ /* 0x001f220000300a00 */
[----:B--2---:R-:W-:-:S03]  /*3e030*/  PRMT R2, R24, 0x7632, R2 ;  /* 0x0000763218027816 */ /* 0x004fc60000000002 */
[----:B----4-:R0:W-:Y:S04]  /*3e040*/  STG.E.U16 [R14.64], R24 ;  /* 0x000000180e007986 */ /* 0x0101e8000c101506 */
[----:B0-----:R-:W2:Y:S04]  /*3e050*/  LDL.LU.64 R14, [R1+0xd98] ;  /* 0x000d9800010e7983 */ /* 0x001ea80000300a00 */
[----:B------:R-:W4:Y:S04]  /*3e060*/  LDL.LU R24, [R1+0xd90] ;  /* 0x000d900001187983 */ /* 0x000f280000300800 */
[----:B--2---:R0:W-:Y:S04]  /*3e070*/  STG.E.U16 [R14.64], R2 ;  /* 0x000000020e007986 */ /* 0x0041e8000c101506 */
[----:B0-----:R-:W4:Y:S04]  /*3e080*/  LDL.LU.64 R14, [R1+0xd88] ;  /* 0x000d8800010e7983 */ /* 0x001f280000300a00 */
[----:B------:R-:W2:Y:S04]  /*3e090*/  LDL.LU R2, [R1+0xd80] ;  /* 0x000d800001027983 */ /* 0x000ea80000300800 */
[----:B----4-:R0:W-:Y:S04]  /*3e0a0*/  STG.E.U16 [R14.64], R24 ;  /* 0x000000180e007986 */ /* 0x0101e8000c101506 */
[----:B0-----:R-:W4:Y:S01]  /*3e0b0*/  LDL.LU.64 R14, [R1+0xd78] ;  /* 0x000d7800010e7983 */ /* 0x001f220000300a00 */
[----:B------:R-:W-:-:S03]  /*3e0c0*/  PRMT R0, R24, 0x7632, R0 ;  /* 0x0000763218007816 */ /* 0x000fc60000000000 */
[----:B------:R-:W2:Y:S04]  /*3e0d0*/  LDL.LU R24, [R1+0xd74] ;  /* 0x000d740001187983 */ /* 0x000ea80000300800 */
[----:B----4-:R0:W-:Y:S04]  /*3e0e0*/  STG.E.U16 [R14.64], R0 ;  /* 0x000000000e007986 */ /* 0x0101e8000c101506 */
[----:B--2---:R1:W-:Y:S04]  /*3e0f0*/  STG.E.U16 [R28.64], R2 ;  /* 0x000000021c007986 */ /* 0x0043e8000c101506 */
[----:B0-----:R-:W2:Y:S04]  /*3e100*/  LDL.LU R14, [R1+0xd70] ;  /* 0x000d7000010e7983 */ /* 0x001ea80000300800 */
[----:B------:R-:W4:Y:S04]  /*3e110*/  LDL.LU R15, [R1+0x84] ;  /* 0x00008400010f7983 */ /* 0x000f280000300800 */
[----:B-1----:R-:W2:Y:S01]  /*3e120*/  LDL.LU.64 R28, [R1+0xd68] ;  /* 0x000d6800011c7983 */ /* 0x002ea20000300a00 */
[----:B------:R-:W-:-:S03]  /*3e130*/  PRMT R24, R2, 0x7632, R24 ;  /* 0x0000763202187816 */ /* 0x000fc60000000018 */
[----:B------:R-:W3:Y:S04]  /*3e140*/  LDL.LU R2, [R1+0xd60] ;  /* 0x000d600001027983 */ /* 0x000ee80000300800 */
[----:B--2---:R0:W-:Y:S04]  /*3e150*/  STG.E.U16 [R28.64], R24 ;  /* 0x000000181c007986 */ /* 0x0041e8000c101506 */
[----:B0-----:R-:W2:Y:S01]  /*3e160*/  LDL.LU.64 R28, [R1+0xd58] ;  /* 0x000d5800011c7983 */ /* 0x001ea20000300a00 */
[----:B------:R-:W-:-:S03]  /*3e170*/  PRMT R0, R14, 0x7632, R0 ;  /* 0x000076320e007816 */ /* 0x000fc60000000000 */
[----:B------:R-:W3:Y:S04]  /*3e180*/  LDL.LU R24, [R1+0xd50] ;  /* 0x000d500001187983 */ /* 0x000ee80000300800 */
[----:B--2---:R0:W-:Y:S04]  /*3e190*/  STG.E.U16 [R28.64], R14 ;  /* 0x0000000e1c007986 */ /* 0x0041e8000c101506 */
[----:B0-----:R-:W2:Y:S04]  /*3e1a0*/  LDL.LU.64 R28, [R1+0xd48] ;  /* 0x000d4800011c7983 */ /* 0x001ea80000300a00 */
[----:B------:R-:W5:Y:S04]  /*3e1b0*/  LDL.LU R14, [R1+0xd40] ;  /* 0x000d4000010e7983 */ /* 0x000f680000300800 */
[----:B--2---:R0:W-:Y:S01]  /*3e1c0*/  STG.E.U16 [R28.64], R0 ;  /* 0x000000001c007986 */ /* 0x0041e2000c101506 */
[----:B-----5:R-:W-:-:S03]  /*3e1d0*/  PRMT R14, R25, 0x7632, R14 ;  /* 0x00007632190e7816 */ /* 0x020fc6000000000e */
[----:B---3--:R1:W-:Y:S04]  /*3e1e0*/  STG.E.U16 [R26.64], R25 ;  /* 0x000000191a007986 */ /* 0x0083e8000c101506 */
[----:B------:R2:W-:Y:S04]  /*3e1f0*/  STG.E.U16 [R22.64], R14 ;  /* 0x0000000e16007986 */ /* 0x0005e8000c101506 */
[----:B0-----:R-:W3:Y:S04]  /*3e200*/  LDL.LU.64 R28, [R1+0xd38] ;  /* 0x000d3800011c7983 */ /* 0x001ee80000300a00 */
[----:B-1----:R-:W5:Y:S01]  /*3e210*/  LDL.LU.64 R26, [R1+0xd30] ;  /* 0x000d3000011a7983 */ /* 0x002f620000300a00 */
[----:B------:R-:W-:-:S03]  /*3e220*/  PRMT R0, R6, 0x7632, R0 ;  /* 0x0000763206007816 */ /* 0x000fc60000000000 */
[----:B------:R-:W3:Y:S04]  /*3e230*/  LDL.LU R25, [R1+0xd28] ;  /* 0x000d280001197983 */ /* 0x000ee80000300800 */
[----:B--2---:R-:W2:Y:S04]  /*3e240*/  LDL.LU.64 R22, [R1+0xd20] ;  /* 0x000d200001167983 */ /* 0x004ea80000300a00 */
[----:B------:R-:W2:Y:S04]  /*3e250*/  LDL.LU R14, [R1+0xd18] ;  /* 0x000d1800010e7983 */ /* 0x000ea80000300800 */
[----:B------:R0:W-:Y:S04]  /*3e260*/  STG.E.U16 [R20.64], R6 ;  /* 0x0000000614007986 */ /* 0x0001e8000c101506 */
[----:B0-----:R-:W2:Y:S04]  /*3e270*/  LDL.LU.64 R20, [R1+0xd10] ;  /* 0x000d100001147983 */ /* 0x001ea80000300a00 */
[----:B------:R-:W2:Y:S04]  /*3e280*/  LDL.LU R6, [R1+0xd08] ;  /* 0x000d080001067983 */ /* 0x000ea80000300800 */
[----:B------:R0:W-:Y:S04]  /*3e290*/  STG.E.U16 [R18.64], R0 ;  /* 0x0000000012007986 */ /* 0x0001e8000c101506 */
[----:B------:R1:W-:Y:S04]  /*3e2a0*/  STG.E.U16 [R16.64], R10 ;  /* 0x0000000a10007986 */ /* 0x0003e8000c101506 */
[----:B0-----:R-:W3:Y:S01]  /*3e2b0*/  LDL.LU.64 R18, [R1+0xd00] ;  /* 0x000d000001127983 */ /* 0x001ee20000300a00 */
[----:B------:R-:W-:-:S03]  /*3e2c0*/  PRMT R0, R7, 0x7632, R0 ;  /* 0x0000763207007816 */ /* 0x000fc60000000000 */
[----:B-1----:R-:W3:Y:S01]  /*3e2d0*/  LDL.LU.64 R16, [R1+0xcf8] ;  /* 0x000cf80001107983 */ /* 0x002ee20000300a00 */
[----:B--2---:R-:W-:-:S03]  /*3e2e0*/  PRMT R6, R10, 0x7632, R6 ;  /* 0x000076320a067816 */ /* 0x004fc60000000006 */
[----:B------:R-:W2:Y:S04]  /*3e2f0*/  LDL.LU R10, [R1+0xcf0] ;  /* 0x000cf000010a7983 */ /* 0x000ea80000300800 */
[----:B------:R0:W-:Y:S04]  /*3e300*/  STG.E.U16 [R12.64], R6 ;  /* 0x000000060c007986 */ /* 0x0001e8000c101506 */
[----:B------:R1:W-:Y:S04]  /*3e310*/  STG.E.U16 [R8.64], R7 ;  /* 0x0000000708007986 */ /* 0x0003e8000c101506 */
[----:B------:R1:W-:Y:S04]  /*3e320*/  STG.E.U16 [R4.64], R0 ;  /* 0x0000000004007986 */ /* 0x0003e8000c101506 */
[----:B0-----:R-:W2:Y:S04]  /*3e330*/  LDL.LU.64 R12, [R1+0xce8] ;  /* 0x000ce800010c7983 */ /* 0x001ea80000300a00 */
[----:B------:R-:W2:Y:S04]  /*3e340*/  LDL.LU R6, [R1+0xce0] ;  /* 0x000ce00001067983 */ /* 0x000ea80000300800 */
[----:B-1----:R-:W2:Y:S04]  /*3e350*/  LDL.LU.64 R8, [R1+0xcd8] ;  /* 0x000cd80001087983 */ /* 0x002ea80000300a00 */
[----:B------:R-:W2:Y:S04]  /*3e360*/  LDL.LU R7, [R1+0xcd0] ;  /* 0x000cd00001077983 */ /* 0x000ea80000300800 */
[----:B------:R-:W2:Y:S01]  /*3e370*/  LDL.LU.64 R4, [R1+0xcc8] ;  /* 0x000cc80001047983 */ /* 0x000ea20000300a00 */
[----:B------:R-:W-:-:S02]  /*3e380*/  PRMT R2, R3, 0x7632, R2 ;  /* 0x0000763203027816 */ /* 0x000fc40000000002 */
[----:B------:R-:W-:Y:S01]  /*3e390*/  PRMT R0, R11, 0x7632, R0 ;  /* 0x000076320b007816 */ /* 0x000fe20000000000 */
[----:B--2---:R0:W-:Y:S04]  /*3e3a0*/  STG.E.U16 [R4.64], R3 ;  /* 0x0000000304007986 */ /* 0x0041e8000c101506 */
[----:B------:R1:W-:Y:S04]  /*3e3b0*/  STG.E.U16 [R6.64], R2 ;  /* 0x0000000206007986 */ /* 0x0003e8000c101506 */
[----:B------:R2:W-:Y:S04]  /*3e3c0*/  STG.E.U16 [R8.64], R11 ;  /* 0x0000000b08007986 */ /* 0x0005e8000c101506 */
[----:B0-----:R-:W3:Y:S04]  /*3e3d0*/  LDL.LU R5, [R1+0x74] ;  /* 0x0000740001057983 */ /* 0x001ee80000300800 */
[----:B-1----:R-:W3:Y:S04]  /*3e3e0*/  LDL.LU R7, [R1+0x54] ;  /* 0x0000540001077983 */ /* 0x002ee80000300800 */
[----:B------:R-:W3:Y:S04]  /*3e3f0*/  LDL.LU R6, [R1+0x88] ;  /* 0x0000880001067983 */ /* 0x000ee80000300800 */
[----:B------:R-:W3:Y:S04]  /*3e400*/  LDL.LU.64 R2, [R1+0x1a0] ;  /* 0x0001a00001027983 */ /* 0x000ee80000300a00 */
[----:B--2---:R-:W2:Y:S01]  /*3e410*/  LDL.LU R11, [R1+0xcc4] ;  /* 0x000cc400010b7983 */ /* 0x004ea20000300800 */
[----:B----4-:R-:W-:-:S03]  /*3e420*/  PRMT R4, R15, 0x7632, R4 ;  /* 0x000076320f047816 */ /* 0x010fc60000000004 */
[----:B------:R-:W4:Y:S04]  /*3e430*/  LDL.LU R8, [R1+0x34] ;  /* 0x0000340001087983 */ /* 0x000f280000300800 */
[----:B------:R-:W3:Y:S04]  /*3e440*/  LDL.LU R9, [R1+0x78] ;  /* 0x0000780001097983 */ /* 0x000ee80000300800 */
[----:B--2---:R0:W-:Y:S04]  /*3e450*/  STG.E.U16 [R10.64], R0 ;  /* 0x000000000a007986 */ /* 0x0041e8000c101506 */
[----:B------:R1:W-:Y:S04]  /*3e460*/  STG.E.U16 [R12.64], R15 ;  /* 0x0000000f0c007986 */ /* 0x0003e8000c101506 */
[----:B0-----:R-:W2:Y:S04]  /*3e470*/  LDL.LU.64 R10, [R1+0x198] ;  /* 0x00019800010a7983 */ /* 0x001ea80000300a00 */
[----:B-1----:R-:W2:Y:S01]  /*3e480*/  LDL.LU R15, [R1+0xcc0] ;  /* 0x000cc000010f7983 */ /* 0x002ea20000300800 */
[----:B---3--:R-:W-:-:S03]  /*3e490*/  PRMT R0, R5, 0x7632, R0 ;  /* 0x0000763205007816 */ /* 0x008fc60000000000 */
[----:B------:R-:W3:Y:S04]  /*3e4a0*/  LDL.LU R13, [R1+0x58] ;  /* 0x00005800010d7983 */ /* 0x000ee80000300800 */
[----:B--2---:R0:W-:Y:S04]  /*3e4b0*/  STG.E.U16 [R14.64], R4 ;  /* 0x000000040e007986 */ /* 0x0041e8000c101506 */
[----:B------:R-:W-:Y:S04]  /*3e4c0*/  STG.E.U16 [R16.64], R5 ;  /* 0x0000000510007986 */ /* 0x000fe8000c101506 */
[----:B------:R-:W-:Y:S01]  /*3e4d0*/  STG.E.U16 [R18.64], R0 ;  /* 0x0000000012007986 */ /* 0x000fe2000c101506 */
[----:B0-----:R-:W-:-:S03]  /*3e4e0*/  PRMT R4, R7, 0x7632, R4 ;  /* 0x0000763207047816 */ /* 0x001fc60000000004 */
[----:B------:R-:W-:Y:S04]  /*3e4f0*/  STG.E.U16 [R20.64], R7 ;  /* 0x0000000714007986 */ /* 0x000fe8000c101506 */
[----:B------:R-:W2:Y:S04]  /*3e500*/  LDL.LU.64 R14, [R1+0x1a8] ;  /* 0x0001a800010e7983 */ /* 0x000ea80000300a00 */
[----:B------:R0:W-:Y:S04]  /*3e510*/  STG.E.U16 [R22.64], R4 ;  /* 0x0000000416007986 */ /* 0x0001e8000c101506 */
[----:B----4-:R1:W-:Y:S04]  /*3e520*/  STG.E.U16 [R24.64], R8 ;  /* 0x0000000818007986 */ /* 0x0103e8000c101506 */
[----:B0-----:R-:W4:Y:S04]  /*3e530*/  LDL.LU.64 R22, [R1+0x188] ;  /* 0x0001880001167983 */ /* 0x001f280000300a00 */
[----:B-1----:R-:W2:Y:S04]  /*3e540*/  LDL.LU.64 R24, [R1+0x190] ;  /* 0x0001900001187983 */ /* 0x002ea80000300a00 */
[----:B------:R-:W0:Y:S01]  /*3e550*/  S2R R5, SR_TID.X ;  /* 0x0000000000057919 */ /* 0x000e220000002100 */
[----:B------:R-:W-:-:S05]  /*3e560*/  PRMT R0, R8, 0x7632, R0 ;  /* 0x0000763208007816 */ /* 0x000fca0000000000 */
[----:B-----5:R1:W-:Y:S01]  /*3e570*/  STG.E.U16 [R26.64], R0 ;  /* 0x000000001a007986 */ /* 0x0203e2000c101506 */
[C---:B0-----:R-:W-:Y:S02]  /*3e580*/  SHF.L.U32 R7, R5.reuse, 0xb, RZ ;  /* 0x0000000b05077819 */ /* 0x041fe400000006ff */
[----:B------:R-:W-:Y:S02]  /*3e590*/  LOP3.LUT R5, R5, 0xff, RZ, 0xc0, !PT ;  /* 0x000000ff05057812 */ /* 0x000fe400078ec0ff */
[----:B------:R-:W-:-:S05]  /*3e5a0*/  LOP3.LUT R7, R7, 0x3000, RZ, 0xc0, !PT ;  /* 0x0000300007077812 */ /* 0x000fca00078ec0ff */
[----:B------:R-:W-:Y:S02]  /*3e5b0*/  IMAD R7, R5, 0x10, R7 ;  /* 0x0000001005077824 */ /* 0x000fe400078e0207 */
[----:B------:R-:W0:Y:S01]  /*3e5c0*/  S2R R5, SR_TID.X ;  /* 0x0000000000057919 */ /* 0x000e220000002100 */
[----:B-1----:R-:W-:-:S03]  /*3e5d0*/  PRMT R0, R6, 0x7632, R0 ;  /* 0x0000763206007816 */ /* 0x002fc60000000000 */
[----:B------:R1:W-:Y:S04]  /*3e5e0*/  STG.E.U16 [R28.64], R6 ;  /* 0x000000061c007986 */ /* 0x0003e8000c101506 */
[----:B------:R0:W5:Y:S04]  /*3e5f0*/  LDS.128 R16, [R7] ;  /* 0x0000000007107984 */ /* 0x0001680000000c00 */
[----:B-1----:R-:W1:Y:S01]  /*3e600*/  S2R R6, SR_TID.X ;  /* 0x0000000000067919 */ /* 0x002e620000002100 */
[C---:B0-----:R-:W-:Y:S02]  /*3e610*/  SHF.L.U32 R7, R5.reuse, 0xb, RZ ;  /* 0x0000000b05077819 */ /* 0x041fe400000006ff */
[----:B------:R-:W-:-:S02]  /*3e620*/  LOP3.LUT R5, R5, 0xff, RZ, 0xc0, !PT ;  /* 0x000000ff05057812 */ /* 0x000fc400078ec0ff */
[----:B------:R-:W-:-:S05]  /*3e630*/  LOP3.LUT R7, R7, 0x3000, RZ, 0xc0, !PT ;  /* 0x0000300007077812 */ /* 0x000fca00078ec0ff */
[----:B------:R-:W-:Y:S01]  /*3e640*/  IMAD R5, R5, 0x10, R7 ;  /* 0x0000001005057824 */ /* 0x000fe200078e0207 */
[----:B-1----:R-:W-:-:S04]  /*3e650*/  SHF.L.U32 R7, R6, 0xb, RZ ;  /* 0x0000000b06077819 */ /* 0x002fc800000006ff */
[----:B------:R-:W-:Y:S02]  /*3e660*/  LOP3.LUT R8, R7, 0x3000, RZ, 0xc0, !PT ;  /* 0x0000300007087812 */ /* 0x000fe400078ec0ff */
[----:B------:R-:W-:Y:S01]  /*3e670*/  LOP3.LUT R5, R5, 0x20, RZ, 0x3c, !PT ;  /* 0x0000002005057812 */ /* 0x000fe200078e3cff */
[----:B-----5:R-:W-:Y:S04]  /*3e680*/  STL.64 [R1+0xc88], R16 ;  /* 0x000c881001007387 */ /* 0x020fe80000100a00 */
[----:B------:R-:W-:Y:S04]  /*3e690*/  STL.64 [R1+0xc60], R18 ;  /* 0x000c601201007387 */ /* 0x000fe80000100a00 */
[----:B--2---:R0:W-:Y:S04]  /*3e6a0*/  STG.E.U16 [R24.64], R0 ;  /* 0x0000000018007986 */ /* 0x0041e8000c101506 */
[----:B----4-:R1:W-:Y:S01]  /*3e6b0*/  STG.E.U16 [R22.64], R9 ;  /* 0x0000000916007986 */ /* 0x0103e2000c101506 */
[----:B0-----:R-:W-:-:S02]  /*3e6c0*/  PRMT R0, R9, 0x7632, R0 ;  /* 0x0000763209007816 */ /* 0x001fc40000000000 */
[----:B-1----:R-:W-:Y:S02]  /*3e6d0*/  LOP3.LUT R9, R6, 0xff, RZ, 0xc0, !PT ;  /* 0x000000ff06097812 */ /* 0x002fe400078ec0ff */
[----:B------:R-:W0:Y:S03]  /*3e6e0*/  LDS.128 R4, [R5] ;  /* 0x0000000005047984 */ /* 0x000e260000000c00 */
[----:B------:R-:W-:-:S05]  /*3e6f0*/  IMAD R9, R9, 0x10, R8 ;  /* 0x0000001009097824 */ /* 0x000fca00078e0208 */
[----:B------:R-:W-:Y:S01]  /*3e700*/  LOP3.LUT R9, R9, 0x40, RZ, 0x3c, !PT ;  /* 0x0000004009097812 */ /* 0x000fe200078e3cff */
[----:B------:R-:W-:Y:S05]  /*3e710*/  STG.E.U16 [R10.64], R0 ;  /* 0x000000000a007986 */ /* 0x000fea000c101506 */
[----:B------:R-:W1:Y:S04]  /*3e720*/  LDS.128 R8, [R9] ;  /* 0x0000000009087984 */ /* 0x000e680000000c00 */
[----:B0-----:R-:W-:Y:S04]  /*3e730*/  STL.64 [R1+0xc70], R4 ;  /* 0x000c700401007387 */ /* 0x001fe80000100a00 */
[----:B------:R-:W-:Y:S04]  /*3e740*/  STL.64 [R1+0xc50], R6 ;  /* 0x000c500601007387 */ /* 0x000fe80000100a00 */
[----:B------:R-:W2:Y:S04]  /*3e750*/  LDL.LU R25, [R1+0x38] ;  /* 0x0000380001197983 */ /* 0x000ea80000300800 */
[----:B------:R-:W4:Y:S04]  /*3e760*/  LDL.LU R29, [R1+0x8c] ;  /* 0x00008c00011d7983 */ /* 0x000f280000300800 */
[----:B-1----:R-:W-:Y:S04]  /*3e770*/  STL.64 [R1+0xc68], R8 ;  /* 0x000c680801007387 */ /* 0x002fe80000100a00 */
[----:B------:R0:W-:Y:S04]  /*3e780*/  STL.64 [R1+0xc48], R10 ;  /* 0x000c480a01007387 */ /* 0x0001e80000100a00 */
[----:B0-----:R-:W5:Y:S04]  /*3e790*/  LDL.LU.64 R10, [R1+0x280] ;  /* 0x00028000010a7983 */ /* 0x001f680000300a00 */
[----:B------:R-:W2:Y:S04]  /*3e7a0*/  LDL.LU.64 R22, [R1+0x278] ;  /* 0x0002780001167983 */ /* 0x000ea80000300a00 */
[----:B------:R-:W2:Y:S04]  /*3e7b0*/  LDL.LU.64 R6, [R1+0x270] ;  /* 0x0002700001067983 */ /* 0x000ea80000300a00 */
[----:B------:R-:W2:Y:S04]  /*3e7c0*/  LDL.LU.64 R26, [R1+0x268] ;  /* 0x00026800011a7983 */ /* 0x000ea80000300a00 */
[----:B------:R-:W2:Y:S04]  /*3e7d0*/  LDL.LU R21, [R1+0x3c] ;  /* 0x00003c0001157983 */ /* 0x000ea80000300800 */
[----:B--2---:R0:W-:Y:S04]  /*3e7e0*/  STL [R1+0xc98], R21 ;  /* 0x000c981501007387 */ /* 0x0041e80000100800 */
[----:B0-----:R-:W2:Y:S04]  /*3e7f0*/  LDL.LU R21, [R1+0x5c] ;  /* 0x00005c0001157983 */ /* 0x001ea80000300800 */
[----:B--2---:R0:W-:Y:S04]  /*3e800*/  STL [R1+0xcb0], R21 ;  /* 0x000cb01501007387 */ /* 0x0041e80000100800 */
[----:B0-----:R-:W2:Y:S04]  /*3e810*/  LDL.LU R21, [R1+0x7c] ;  /* 0x00007c0001157983 */ /* 0x001ea80000300800 */
[----:B------:R-:W2:Y:S04]  /*3e820*/  LDL.LU.64 R16, [R1+0x240] ;  /* 0x0002400001107983 */ /* 0x000ea80000300a00 */
[----:B--2---:R0:W-:Y:S04]  /*3e830*/  STL.64 [R1+0xc90], R16 ;  /* 0x000c901001007387 */ /* 0x0041e80000100a00 */
[----:B0-----:R-:W2:Y:S04]  /*3e840*/  LDL.LU.64 R16, [R1+0x248] ;  /* 0x0002480001107983 */ /* 0x001ea80000300a00 */
[----:B--2---:R0:W-:Y:S04]  /*3e850*/  STL.64 [R1+0xca0], R16 ;  /* 0x000ca01001007387 */ /* 0x0041e80000100a00 */
[----:B0-----:R-:W2:Y:S04]  /*3e860*/  LDL.LU.64 R16, [R1+0x250] ;  /* 0x0002500001107983 */ /* 0x001ea80000300a00 */
[----:B--2---:R0:W-:Y:S04]  /*3e870*/  STL.64 [R1+0xca8], R16 ;  /* 0x000ca81001007387 */ /* 0x0041e80000100a00 */
[----:B0-----:R-:W2:Y:S04]  /*3e880*/  LDL.LU.64 R16, [R1+0x258] ;  /* 0x0002580001107983 */ /* 0x001ea80000300a00 */
[----:B--2---:R0:W-:Y:S04]  /*3e890*/  STL.64 [R1+0xcb8], R16 ;  /* 0x000cb81001007387 */ /* 0x0041e80000100a00 */
[----:B0-----:R-:W2:Y:S04]  /*3e8a0*/  LDL.LU.64 R16, [R1+0x260] ;  /* 0x0002600001107983 */ /* 0x001ea80000300a00 */
[----:B------:R-:W2:Y:S01]  /*3e8b0*/  LDL.LU.64 R4, [R1+0x228] ;  /* 0x0002280001047983 */ /* 0x000ea20000300a00 */
[----:B---3--:R-:W-:-:S03]  /*3e8c0*/  PRMT R0, R13, 0x7632, R0 ;  /* 0x000076320d007816 */ /* 0x008fc60000000000 */
[----:B------:R-:W-:Y:S04]  /*3e8d0*/  STG.E.U16 [R14.64], R13 ;  /* 0x0000000d0e007986 */ /* 0x000fe8000c101506 */
[----:B------:R0:W-:Y:S04]  /*3e8e0*/  STG.E.U16 [R2.64], R0 ;  /* 0x0000000002007986 */ /* 0x0001e8000c101506 */
[----:B0-----:R-:W0:Y:S02]  /*3e8f0*/  S2R R2, SR_TID.X ;  /* 0x0000000000027919 */ /* 0x001e240000002100 */
[----:B0-----:R-:W-:-:S02]  /*3e900*/  SHF.L.U32 R3, R2, 0xb, RZ ;  /* 0x0000000b02037819 */ /* 0x001fc400000006ff */
[----:B------:R-:W-:Y:S02]  /*3e910*/  LOP3.LUT R2, R2, 0xff, RZ, 0xc0, !PT ;  /* 0x000000ff02027812 */ /* 0x000fe400078ec0ff */
[----:B------:R-:W-:Y:S01]  /*3e920*/  LOP3.LUT R3, R3, 0x3000, RZ, 0xc0, !PT ;  /* 0x0000300003037812 */ /* 0x000fe200078ec0ff */
[----:B--2---:R0:W-:Y:S04]  /*3e930*/  STL.64 [R1+0xc78], R4 ;  /* 0x000c780401007387 */ /* 0x0041e80000100a00 */
[----:B0-----:R-:W2:Y:S01]  /*3e940*/  LDL.LU.64 R4, [R1+0x230] ;  /* 0x0002300001047983 */ /* 0x001ea20000300a00 */
[----:B------:R-:W-:-:S05]  /*3e950*/  IMAD R3, R2, 0x10, R3 ;  /* 0x0000001002037824 */ /* 0x000fca00078e0203 */
[----:B------:R-:W-:-:S05]  /*3e960*/  LOP3.LUT R3, R3, 0x60, RZ, 0x3c, !PT ;  /* 0x0000006003037812 */ /* 0x000fca00078e3cff */
[----:B------:R-:W0:Y:S01]  /*3e970*/  LDS.128 R12, [R3] ;  /* 0x00000000030c7984 */ /* 0x000e220000000c00 */
[----:B------:R-:W-:Y:S02]  /*3e980*/  PRMT R20, R25, 0x7632, R20 ;  /* 0x0000763219147816 */ /* 0x000fe40000000014 */
[----:B----4-:R-:W-:Y:S01]  /*3e990*/  PRMT R0, R29, 0x7632, R0 ;  /* 0x000076321d007816 */ /* 0x010fe20000000000 */
[----:B-----5:R-:W-:Y:S04]  /*3e9a0*/  STG.E.U16 [R10.64], R25 ;  /* 0x000000190a007986 */ /* 0x020fe8000c101506 */
[----:B------:R-:W-:Y:S04]  /*3e9b0*/  STG.E.U16 [R22.64], R20 ;  /* 0x0000001416007986 */ /* 0x000fe8000c101506 */
[----:B------:R-:W-:Y:S04]  /*3e9c0*/  STG.E.U16 [R6.64], R29 ;  /* 0x0000001d06007986 */ /* 0x000fe8000c101506 */
[----:B------:R-:W-:Y:S04]  /*3e9d0*/  STG.E.U16 [R26.64], R0 ;  /* 0x000000001a007986 */ /* 0x000fe8000c101506 */
[----:B------:R-:W-:Y:S04]  /*3e9e0*/  STG.E.U16 [R16.64], R21 ;  /* 0x0000001510007986 */ /* 0x000fe8000c101506 */
[----:B--2---:R1:W-:Y:S04]  /*3e9f0*/  STL.64 [R1+0xc80], R4 ;  /* 0x000c800401007387 */ /* 0x0043e80000100a00 */
[----:B-1----:R-:W2:Y:S04]  /*3ea00*/  LDL.LU.64 R4, [R1+0x238] ;  /* 0x0002380001047983 */ /* 0x002ea80000300a00 */
[----:B------:R-:W3:Y:S04]  /*3ea10*/  LDL.LU.64 R8, [R1+0x220] ;  /* 0x0002200001087983 */ /* 0x000ee80000300a00 */
[----:B------:R-:W4:Y:S04]  /*3ea20*/  LDL.LU.64 R18, [R1+0x218] ;  /* 0x0002180001127983 */ /* 0x000f280000300a00 */
[----:B------:R-:W5:Y:S04]  /*3ea30*/  LDL.LU.64 R2, [R1+0x208] ;  /* 0x0002080001027983 */ /* 0x000f680000300a00 */
[----:B0-----:R0:W-:Y:S04]  /*3ea40*/  STL.64 [R1+0xc30], R14 ;  /* 0x000c300e01007387 */ /* 0x0011e80000100a00 */
[----:B------:R-:W2:Y:S04]  /*3ea50*/  LDL.LU.64 R24, [R1+0x200] ;  /* 0x0002000001187983 */ /* 0x000ea80000300a00 */
[----:B0-----:R-:W2:Y:S04]  /*3ea60*/  LDL.LU.64 R14, [R1+0x1f8] ;  /* 0x0001f800010e7983 */ /* 0x001ea80000300a00 */
[----:B------:R-:W2:Y:S04]  /*3ea70*/  LDL.LU.64 R10, [R1+0x1f0] ;  /* 0x0001f000010a7983 */ /* 0x000ea80000300a00 */
[----:B------:R-:W2:Y:S04]  /*3ea80*/  LDL.LU.64 R22, [R1+0x1e8] ;  /* 0x0001e80001167983 */ /* 0x000ea80000300a00 */
[----:B------:R-:W2:Y:S04]  /*3ea90*/  LDL.LU.64 R6, [R1+0x288] ;  /* 0x0002880001067983 */ /* 0x000ea80000300a00 */
[----:B------:R-:W2:Y:S04]  /*3eaa0*/  LDL.LU.64 R28, [R1+0x2a8] ;  /* 0x0002a800011c7983 */ /* 0x000ea80000300a00 */
[----:B------:R-:W2:Y:S04]  /*3eab0*/  LDL.LU.64 R26, [R1+0x2a0] ;  /* 0x0002a000011a7983 */ /* 0x000ea80000300a00 */
[----:B------:R-:W2:Y:S01]  /*3eac0*/  LDL.LU.64 R16, [R1+0xcb8] ;  /* 0x000cb80001107983 */ /* 0x000ea20000300a00 */
[----:B------:R-:W-:-:S03]  /*3ead0*/  PRMT R20, R21, 0x7632, R20 ;  /* 0x0000763215147816 */ /* 0x000fc60000000014 */
[----:B------:R-:W3:Y:S04]  /*3eae0*/  LDL.LU R21, [R1+0xcb0] ;  /* 0x000cb00001157983 */ /* 0x000ee80000300800 */
[----:B--2---:R0:W-:Y:S04]  /*3eaf0*/  STG.E.U16 [R16.64], R20 ;  /* 0x0000001410007986 */ /* 0x0041e8000c101506 */
[----:B0-----:R-:W2:Y:S01]  /*3eb00*/  LDL.LU.64 R16, [R1+0xca8] ;  /* 0x000ca80001107983 */ /* 0x001ea20000300a00 */
[----:B---3--:R-:W-:-:S03]  /*3eb10*/  PRMT R0, R21, 0x7632, R0 ;  /* 0x0000763215007816 */ /* 0x008fc60000000000 */
[----:B--2---:R0:W-:Y:S04]  /*3eb20*/  STG.E.U16 [R16.64], R21 ;  /* 0x0000001510007986 */ /* 0x0041e8000c101506 */
[----:B0-----:R-:W2:Y:S04]  /*3eb30*/  LDL.LU.64 R16, [R1+0xca0] ;  /* 0x000ca00001107983 */ /* 0x001ea80000300a00 */
[----:B------:R-:W3:Y:S04]  /*3eb40*/  LDL.LU R21, [R1+0xc98] ;  /* 0x000c980001157983 */ /* 0x000ee80000300800 */
[----:B--2---:R0:W-:Y:S04]  /*3eb50*/  STG.E.U16 [R16.64], R0 ;  /* 0x0000000010007986 */ /* 0x0041e8000c101506 */
[----:B0-----:R-:W2:Y:S01]  /*3eb60*/  LDL.LU.64 R16, [R1+0xc90] ;  /* 0x000c900001107983 */ /* 0x001ea20000300a00 */
[----:B---3--:R-:W-:-:S03]  /*3eb70*/  PRMT R20, R21, 0x7632, R20 ;  /* 0x0000763215147816 */ /* 0x008fc60000000014 */
[----:B--2---:R0:W-:Y:S04]  /*3eb80*/  STG.E.U16 [R16.64], R21 ;  /* 0x0000001510007986 */ /* 0x0041e8000c101506 */
[----:B------:R1:W-:Y:S04]  /*3eb90*/  STG.E.U16 [R4.64], R20 ;  /* 0x0000001404007986 */ /* 0x0003e8000c101506 */
[----:B0-----:R-:W2:Y:S04]  /*3eba0*/  LDL.LU.64 R16, [R1+0xc88] ;  /* 0x000c880001107983 */ /* 0x001ea80000300a00 */
[----:B-1----:R-:W2:Y:S04]  /*3ebb0*/  LDL.LU.64 R4, [R1+0xc80] ;  /* 0x000c800001047983 */ /* 0x002ea80000300a00 */
[----:B------:R-:W3:Y:S04]  /*3ebc0*/  LDL.LU.64 R20, [R1+0x210] ;  /* 0x0002100001147983 */ /* 0x000ee80000300a00 */
[----:B--2---:R0:W-:Y:S04]  /*3ebd0*/  STG.E.U16 [R4.64], R16 ;  /* 0x0000001004007986 */ /* 0x0041e8000c101506 */
[----:B0-----:R-:W2:Y:S01]  /*3ebe0*/  LDL.LU.64 R4, [R1+0xc78] ;  /* 0x000c780001047983 */ /* 0x001ea20000300a00 */
[----:B------:R-:W-:-:S05]  /*3ebf0*/  PRMT R0, R16, 0x7632, R0 ;  /* 0x0000763210007816 */ /* 0x000fca0000000000 */
[----:B--2---:R0:W-:Y:S04]  /*3ec00*/  STG.E.U16 [R4.64], R0 ;  /* 0x0000000004007986 */ /* 0x0041e8000c101506 */
[----:B0-----:R-:W2:Y:S04]  /*3ec10*/  LDL.LU.64 R4, [R1+0xc70] ;  /* 0x000c700001047983 */ /* 0x001ea80000300a00 */
[----:B--2---:R0:W-:Y:S04]  /*3ec20*/  STG.E.U16 [R8.64], R4 ;  /* 0x0000000408007986 */ /* 0x0041e8000c101506 */
[----:B0-----:R-:W2:Y:S01]  /*3ec30*/  LDL.LU.64 R8, [R1+0xc68] ;  /* 0x000c680001087983 */ /* 0x001ea20000300a00 */
[----:B------:R-:W-:-:S02]  /*3ec40*/  PRMT R16, R4, 0x7632, R16 ;  /* 0x0000763204107816 */ /* 0x000fc40000000010 */
[----:B------:R-:W-:-:S03]  /*3ec50*/  PRMT R4, R12, 0x7632, R4 ;  /* 0x000076320c047816 */ /* 0x000fc60000000004 */
[----:B----4-:R0:W-:Y:S04]  /*3ec60*/  STG.E.U16 [R18.64], R16 ;  /* 0x0000001012007986 */ /* 0x0101e8000c101506 */
[----:B0-----:R-:W4:Y:S01]  /*3ec70*/  LDL.LU.64 R18, [R1+0xc60] ;  /* 0x000c600001127983 */ /* 0x001f220000300a00 */
[----:B--2---:R-:W-:-:S03]  /*3ec80*/  PRMT R0, R8, 0x7632, R0 ;  /* 0x0000763208007816 */ /* 0x004fc60000000000 */
[----:B---3--:R-:W-:Y:S04]  /*3ec90*/  STG.E.U16 [R20.64], R8 ;  /* 0x0000000814007986 */ /* 0x008fe8000c101506 */
[----:B-----5:R0:W-:Y:S04]  /*3eca0*/  STG.E.U16 [R2.64], R0 ;  /* 0x0000000002007986 */ /* 0x0201e8000c101506 */
[----:B------:R1:W-:Y:S04]  /*3ecb0*/  STG.E.U16 [R24.64], R12 ;  /* 0x0000000c18007986 */ /* 0x0003e8000c101506 */
[----:B------:R-:W-:Y:S01]  /*3ecc0*/  STG.E.U16 [R14.64], R4 ;  /* 0x000000040e007986 */ /* 0x000fe2000c101506 */
[----:B0-----:R-:W-:-:S03]  /*3ecd0*/  PRMT R0, R17, 0x7632, R0 ;  /* 0x0000763211007816 */ /* 0x001fc60000000000 */
[----:B------:R-:W2:Y:S04]  /*3ece0*/  LDL.LU.64 R2, [R1+0x298] ;  /* 0x0002980001027983 */ /* 0x000ea80000300a00 */
[----:B------:R-:W-:Y:S04]  /*3ecf0*/  STG.E.U16 [R10.64], R17 ;  /* 0x000000110a007986 */ /* 0x000fe8000c101506 */
[----:B-1----:R-:W3:Y:S04]  /*3ed00*/  LDL.LU.64 R24, [R1+0x2b0] ;  /* 0x0002b00001187983 */ /* 0x002ee80000300a00 */
[----:B------:R0:W-:Y:S04]  /*3ed10*/  STG.E.U16 [R22.64], R0 ;  /* 0x0000000016007986 */ /* 0x0001e8000c101506 */
[----:B------:R1:W-:Y:S04]  /*3ed20*/  STG.E.U16 [R6.64], R5 ;  /* 0x0000000506007986 */ /* 0x0003e8000c101506 */
[----:B0-----:R-:W5:Y:S04]  /*3ed30*/  LDL.LU.64 R22, [R1+0x2d0] ;  /* 0x0002d00001167983 */ /* 0x001f680000300a00 */
[----:B-1----:R-:W2:Y:S04]  /*3ed40*/  LDL.LU.64 R6, [R1+0x2c0] ;  /* 0x0002c00001067983 */ /* 0x002ea80000300a00 */
[----:B--2---:R0:W-:Y:S04]  /*3ed50*/  STL.64 [R1+0xc58], R6 ;  /* 0x000c580601007387 */ /* 0x0041e80000100a00 */
[----:B0-----:R-:W4:Y:S04]  /*3ed60*/  LDL.LU.64 R6, [R1+0x2c8] ;  /* 0x0002c80001067983 */ /* 0x001f280000300a00 */
[----:B------:R-:W2:Y:S04]  /*3ed70*/  LDL.LU.64 R10, [R1+0x2d8] ;  /* 0x0002d800010a7983 */ /* 0x000ea80000300a00 */
[----:B------:R-:W2:Y:S01]  /*3ed80*/  LDL.LU.64 R14, [R1+0x2e0] ;  /* 0x0002e000010e7983 */ /* 0x000ea20000300a00 */
[----:B------:R-:W-:-:S03]  /*3ed90*/  PRMT R0, R5, 0x7632, R0 ;  /* 0x0000763205007816 */ /* 0x000fc60000000000 */
[----:B--2---:R0:W-:Y:S04]  /*3eda0*/  STL.64 [R1+0xc38], R14 ;  /* 0x000c380e01007387 */ /* 0x0041e80000100a00 */
[----:B0-----:R-:W2:Y:S01]  /*3edb0*/  LDL.LU.64 R14, [R1+0x2e8] ;  /* 0x0002e800010e7983 */ /* 0x001ea20000300a00 */
[----:B------:R-:W-:-:S03]  /*3edc0*/  PRMT R4, R9, 0x7632, R4 ;  /* 0x0000763209047816 */ /* 0x000fc60000000004 */
[----:B------:R-:W-:Y:S04]  /*3edd0*/  STG.E.U16 [R28.64], R0 ;  /* 0x000000001c007986 */ /* 0x000fe8000c101506 */
[----:B------:R-:W-:Y:S04]  /*3ede0*/  STG.E.U16 [R26.64], R9 ;  /* 0x000000091a007986 */ /* 0x000fe8000c101506 */
[----:B--2---:R0:W-:Y:S04]  /*3edf0*/  STL.64 [R1+0xc40], R14 ;  /* 0x000c400e01007387 */ /* 0x0041e80000100a00 */
[----:B0-----:R-:W2:Y:S04]  /*3ee00*/  LDL.LU.64 R14, [R1+0x2f0] ;  /* 0x0002f000010e7983 */ /* 0x001ea80000300a00 */
[----:B------:R0:W-:Y:S04]  /*3ee10*/  STL [R1+0xc10], R9 ;  /* 0x000c100901007387 */ /* 0x0001e80000100800 */
[----:B0-----:R-:W2:Y:S04]  /*3ee20*/  LDL.LU.64 R8, [R1+0x1d8] ;  /* 0x0001d80001087983 */ /* 0x001ea80000300a00 */
[----:B--2---:R0:W-:Y:S04]  /*3ee30*/  STL.64 [R1+0xc18], R8 ;  /* 0x000c180801007387 */ /* 0x0041e80000100a00 */
[----:B0-----:R-:W2:Y:S04]  /*3ee40*/  LDL.LU.64 R8, [R1+0x1e0] ;  /* 0x0001e00001087983 */ /* 0x001ea80000300a00 */
[----:B--2---:R0:W-:Y:S04]  /*3ee50*/  STL.64 [R1+0xc20], R8 ;  /* 0x000c200801007387 */ /* 0x0041e80000100a00 */
[----:B0-----:R-:W2:Y:S01]  /*3ee60*/  LDL.LU.64 R8, [R1+0x290] ;  /* 0x0002900001087983 */ /* 0x001ea20000300a00 */
[----:B------:R-:W-:-:S03]  /*3ee70*/  PRMT R0, R13, 0x7632, R0 ;  /* 0x000076320d007816 */ /* 0x000fc60000000000 */
[----:B------:R-:W-:Y:S04]  /*3ee80*/  STG.E.U16 [R2.64], R4 ;  /* 0x0000000402007986 */ /* 0x000fe8000c101506 */
[----:B---3--:R-:W-:Y:S04]  /*3ee90*/  STG.E.U16 [R24.64], R13 ;  /* 0x0000000d18007986 */ /* 0x008fe8000c101506 */
[----:B-----5:R-:W-:Y:S04]  /*3eea0*/  STG.E.U16 [R22.64], R0 ;  /* 0x0000000016007986 */ /* 0x020fe8000c101506 */
[----:B----4-:R-:W-:Y:S04]  /*3eeb0*/  STG.E.U16 [R6.64], R18 ;  /* 0x0000001206007986 */ /* 0x010fe8000c101506 */
[----:B--2---:R0:W-:Y:S04]  /*3eec0*/  STL.64 [R1+0xc28], R8 ;  /* 0x000c280801007387 */ /* 0x0041e80000100a00 */
[----:B0-----:R-:W2:Y:S04]  /*3eed0*/  LDL.LU.64 R8, [R1+0x2b8] ;  /* 0x0002b80001087983 */ /* 0x001ea80000300a00 */
[----:B------:R-:W3:Y:S04]  /*3eee0*/  LDL.LU.64 R2, [R1+0x1d0] ;  /* 0x0001d00001027983 */ /* 0x000ee80000300a00 */
[----:B------:R-:W4:Y:S04]  /*3eef0*/  LDL.LU.64 R16, [R1+0x1b8] ;  /* 0x0001b80001107983 */ /* 0x000f280000300a00 */
[----:B------:R-:W5:Y:S04]  /*3ef00*/  LDL.LU R20, [R1+0x308] ;  /* 0x0003080001147983 */ /* 0x000f680000300800 */
[----:B------:R-:W2:Y:S04]  /*3ef10*/  LDL.LU R26, [R1+0x304] ;  /* 0x00030400011a7983 */ /* 0x000ea80000300800 */
[----:B------:R-:W2:Y:S04]  /*3ef20*/  LDL.LU R24, [R1+0x300] ;  /* 0x0003000001187983 */ /* 0x000ea80000300800 */
[----:B------:R-:W2:Y:S04]  /*3ef30*/  LDL.LU.64 R28, [R1+0x1b0] ;  /* 0x0001b000011c7983 */ /* 0x000ea80000300a00 */
[----:B------:R-:W2:Y:S04]  /*3ef40*/  LDL.LU R27, [R1+0x2fc] ;  /* 0x0002fc00011b7983 */ /* 0x000ea80000300800 */
[----:B------:R-:W2:Y:S04]  /*3ef50*/  LDL.LU R25, [R1+0x318] ;  /* 0x0003180001197983 */ /* 0x000ea80000300800 */
[----:B------:R-:W2:Y:S04]  /*3ef60*/  LDL.LU R22, [R1+0x31c] ;  /* 0x00031c0001167983 */ /* 0x000ea80000300800 */
[----:B------:R-:W2:Y:S04]  /*3ef70*/  LDL.LU R21, [R1+0x320] ;  /* 0x0003200001157983 */ /* 0x000ea80000300800 */
[----:B------:R-:W2:Y:S01]  /*3ef80*/  LDL.LU.64 R6, [R1+0xc58] ;  /* 0x000c580001067983 */ /* 0x000ea20000300a00 */
[----:B------:R-:W-:-:S03]  /*3ef90*/  PRMT R4, R18, 0x7632, R4 ;  /* 0x0000763212047816 */ /* 0x000fc60000000004 */
[----:B------:R-:W3:Y:S04]  /*3efa0*/  LDL.LU R23, [R1+0x324] ;  /* 0x0003240001177983 */ /* 0x000ee80000300800 */
[----:B--2---:R0:W-:Y:S04]  /*3efb0*/  STG.E.U16 [R6.64], R4 ;  /* 0x0000000406007986 */ /* 0x0041e8000c101506 */
[----:B0-----:R-:W2:Y:S02]  /*3efc0*/  LDL.LU.64 R6, [R1+0xc50] ;  /* 0x000c500001067983 */ /* 0x001ea40000300a00 */
[----:B--2---:R-:W-:-:S02]  /*3efd0*/  PRMT R0, R6, 0x7632, R0 ;  /* 0x0000763206007816 */ /* 0x004fc40000000000 */
[----:B------:R0:W-:Y:S04]  /*3efe0*/  STG.E.U16 [R10.64], R6 ;  /* 0x000000060a007986 */ /* 0x0001e8000c101506 */
[----:B------:R1:W-:Y:S04]  /*3eff0*/  STG.E.U16 [R14.64], R0 ;  /* 0x000000000e007986 */ /* 0x0003e8000c101506 */
[----:B0-----:R-:W2:Y:S04]  /*3f000*/  LDL.LU.64 R10, [R1+0xc48] ;  /* 0x000c4800010a7983 */ /* 0x001ea80000300a00 */
[----:B-1----:R-:W2:Y:S04]  /*3f010*/  LDL.LU.64 R14, [R1+0xc40] ;  /* 0x000c4000010e7983 */ /* 0x002ea80000300a00 */
[----:B--2---:R0:W-:Y:S04]  /*3f020*/  STG.E.U16 [R14.64], R10 ;  /* 0x0000000a0e007986 */ /* 0x0041e8000c101506 */
[----:B0-----:R-:W2:Y:S01]  /*3f030*/  LDL.LU.64 R14, [R1+0xc38] ;  /* 0x000c3800010e7983 */ /* 0x001ea20000300a00 */
[----:B------:R-:W-:-:S05]  /*3f040*/  PRMT R4, R10, 0x7632, R4 ;  /* 0x000076320a047816 */ /* 0x000fca0000000004 */
[----:B--2---:R0:W-:Y:S04]  /*3f050*/  STG.E.U16 [R14.64], R4 ;  /* 0x000000040e007986 */ /* 0x0041e8000c101506 */
[----:B0-----:R-:W2:Y:S04]  /*3f060*/  LDL.LU.64 R14, [R1+0xc30] ;  /* 0x000c3000010e7983 */ /* 0x001ea80000300a00 */
[----:B--2---:R0:W-:Y:S04]  /*3f070*/  STG.E.U16 [R8.64], R14 ;  /* 0x0000000e08007986 */ /* 0x0041e8000c101506 */
[----:B0-----:R-:W2:Y:S01]  /*3f080*/  LDL.LU.64 R8, [R1+0xc28] ;  /* 0x000c280001087983 */ /* 0x001ea20000300a00 */
[----:B------:R-:W-:-:S05]  /*3f090*/  PRMT R0, R14, 0x7632, R0 ;  /* 0x000076320e007816 */ /* 0x000fca0000000000 */
[----:B--2---:R0:W-:Y:S04]  /*3f0a0*/  STG.E.U16 [R8.64], R0 ;  /* 0x0000000008007986 */ /* 0x0041e8000c101506 */
[----:B0-----:R-:W2:Y:S01]  /*3f0b0*/  LDL.LU.64 R8, [R1+0xc20] ;  /* 0x000c200001087983 */ /* 0x001ea20000300a00 */
[----:B------:R-:W-:-:S03]  /*3f0c0*/  PRMT R4, R19, 0x7632, R4 ;  /* 0x0000763213047816 */ /* 0x000fc60000000004 */
[----:B--2---:R0:W-:Y:S04]  /*3f0d0*/  STG.E.U16 [R8.64], R19 ;  /* 0x0000001308007986 */ /* 0x0041e8000c101506 */
[----:B0-----:R-:W2:Y:S04]  /*3f0e0*/  LDL.LU.64 R8, [R1+0xc18] ;  /* 0x000c180001087983 */ /* 0x001ea80000300a00 */
[----:B------:R-:W3:Y:S04]  /*3f0f0*/  LDL.LU.64 R18, [R1+0x1c0] ;  /* 0x0001c00001127983 */ /* 0x000ee80000300a00 */
[----:B--2---:R0:W-:Y:S04]  /*3f100*/  STG.E.U16 [R8.64], R4 ;  /* 0x0000000408007986 */ /* 0x0041e8000c101506 */
[----:B---3--:R1:W-:Y:S04]  /*3f110*/  STG.E.U16 [R2.64], R7 ;  /* 0x0000000702007986 */ /* 0x0083e8000c101506 */
[----:B0-----:R-:W2:Y:S04]  /*3f120*/  LDL.LU R9, [R1+0xc10] ;  /* 0x000c100001097983 */ /* 0x001ea80000300800 */
[----:B------:R-:W3:Y:S04]  /*3f130*/  LDL.LU.64 R4, [R1+0x1c8] ;  /* 0x0001c80001047983 */ /* 0x000ee80000300a00 */
[----:B-1----:R-:W4:Y:S01]  /*3f140*/  LDL.LU.64 R2, [R1+0xc08] ;  /* 0x000c080001027983 */ /* 0x002f220000300a00 */
[----:B------:R-:W-:-:S02]  /*3f150*/  FSEL R0, R24, -INF , P1 ;  /* 0xff80000018007808 */ /* 0x000fc40000800000 */
[----:B------:R-:W-:Y:S01]  /*3f160*/  PRMT R12, R11, 0x7632, R12 ;  /* 0x000076320b0c7816 */ /* 0x000fe2000000000c */
[----:B------:R-:W0:Y:S01]  /*3f170*/  S2R R24, SR_TID.X ;  /* 0x0000000000187919 */ /* 0x000e220000002100 */
[----:B------:R-:W-:Y:S02]  /*3f180*/  PRMT R14, R15, 0x7632, R14 ;  /* 0x000076320f0e7816 */ /* 0x000fe4000000000e */
[----:B-----5:R-:W-:Y:S02]  /*3f190*/  FSEL R6, R20, -INF , P3 ;  /* 0xff80000014067808 */ /* 0x020fe40001800000 */
[----:B------:R-:W-:Y:S02]  /*3f1a0*/  FSEL R8, R27, -INF , P0 ;  /* 0xff8000001b087808 */ /* 0x000fe40000000000 */
[----:B0-----:R-:W-:-:S04]  /*3f1b0*/  SHF.L.U32 R10, R24, 0x1, RZ ;  /* 0x00000001180a7819 */ /* 0x001fc800000006ff */
[----:B------:R-:W-:Y:S02]  /*3f1c0*/  LOP3.LUT R10, R10, 0x1f8, RZ, 0xc0, !PT ;  /* 0x000001f80a0a7812 */ /* 0x000fe400078ec0ff */
[----:B--2---:R-:W-:-:S05]  /*3f1d0*/  PRMT R9, R7, 0x7632, R9 ;  /* 0x0000763207097816 */ /* 0x004fca0000000009 */
[----:B---3--:R0:W-:Y:S04]  /*3f1e0*/  STG.E.U16 [R4.64], R9 ;  /* 0x0000000904007986 */ /* 0x0081e8000c101506 */
[----:B------:R1:W-:Y:S04]  /*3f1f0*/  STG.E.U16 [R18.64], R11 ;  /* 0x0000000b12007986 */ /* 0x0003e8000c101506 */
[----:B----4-:R-:W-:Y:S04]  /*3f200*/  STG.E.U16 [R16.64], R12 ;  /* 0x0000000c10007986 */ /* 0x010fe8000c101506 */
[----:B------:R-:W-:Y:S04]  /*3f210*/  STG.E.U16 [R28.64], R15 ;  /* 0x0000000f1c007986 */ /* 0x000fe8000c101506 */
[----:B------:R2:W-:Y:S01]  /*3f220*/  STG.E.U16 [R2.64], R14 ;  /* 0x0000000e02007986 */ /* 0x0005e2000c101506 */
[----:B0-----:R-:W-:-:S02]  /*3f230*/  FFMA R4, R6, 0.69314718246459960938, R25 ;  /* 0x3f31721806047823 */ /* 0x001fc40000000019 */
[----:B------:R-:W-:Y:S02]  /*3f240*/  FFMA R6, R0, 0.69314718246459960938, R21 ;  /* 0x3f31721800067823 */ /* 0x000fe40000000015 */
[----:B------:R-:W0:Y:S01]  /*3f250*/  S2R R21, SR_TID.X ;  /* 0x0000000000157919 */ /* 0x000e220000002100 */
[----:B------:R-:W-:Y:S01]  /*3f260*/  FSEL R5, R26, -INF , P2 ;  /* 0xff8000001a057808 */ /* 0x000fe20001000000 */
[----:B------:R-:W-:Y:S02]  /*3f270*/  FFMA R7, R8, 0.69314718246459960938, R23 ;  /* 0x3f31721808077823 */ /* 0x000fe40000000017 */
[----:B------:R-:W-:Y:S02]  /*3f280*/  BAR.SYNC.DEFER_BLOCKING 0x0 ;  /* 0x0000000000007b1d */ /* 0x000fe40000010000 */
[----:B------:R-:W-:-:S05]  /*3f290*/  FFMA R5, R5, 0.69314718246459960938, R22 ;  /* 0x3f31721805057823 */ /* 0x000fca0000000016 */
[----:B------:R-:W-:Y:S04]  /*3f2a0*/  STS.64 [R10], R4 ;  /* 0x000000040a007388 */ /* 0x000fe80000000a00 */
[----:B------:R-:W-:Y:S01]  /*3f2b0*/  STS.64 [R10+0x200], R6 ;  /* 0x000200060a007388 */ /* 0x000fe20000000a00 */
[----:B0-----:R-:W-:Y:S01]  /*3f2c0*/  SHF.R.U32.HI R23, RZ, 0x1, R21 ;  /* 0x00000001ff177819 */ /* 0x001fe20000011615 */
[C---:B------:R-:W-:Y:S01]  /*3f2d0*/  IMAD.SHL.U32 R22, R21.reuse, 0x8, RZ ;  /* 0x0000000815167824 */ /* 0x040fe200078e00ff */
[----:B------:R-:W-:Y:S02]  /*3f2e0*/  SHF.L.U32 R21, R21, 0x2, RZ ;  /* 0x0000000215157819 */ /* 0x000fe400000006ff */
[----:B------:R-:W-:Y:S02]  /*3f2f0*/  LOP3.LUT R23, R23, 0x4, RZ, 0xc0, !PT ;  /* 0x0000000417177812 */ /* 0x000fe400078ec0ff */
[----:B------:R-:W-:-:S02]  /*3f300*/  LOP3.LUT R22, R22, 0x38, RZ, 0xc0, !PT ;  /* 0x0000003816167812 */ /* 0x000fc400078ec0ff */
[----:B------:R-:W-:Y:S01]  /*3f310*/  LOP3.LUT R24, R21, 0x3c0, RZ, 0xc0, !PT ;  /* 0x000003c015187812 */ /* 0x000fe200078ec0ff */
[----:B------:R-:W0:Y:S03]  /*3f320*/  S2R R25, SR_CTAID.X ;  /* 0x0000000000197919 */ /* 0x000e260000002500 */
[----:B------:R-:W-:Y:S01]  /*3f330*/  IADD3 R22, R23, R22, R24 ;  /* 0x0000001617167210 */ /* 0x000fe20007ffe018 */
[----:B------:R-:W-:Y:S06]  /*3f340*/  BAR.SYNC.DEFER_BLOCKING 0x0 ;  /* 0x0000000000007b1d */ /* 0x000fec0000010000 */
[----:B------:R-:W0:Y:S04]  /*3f350*/  S2R R21, SR_TID.X ;  /* 0x0000000000157919 */ /* 0x000e280000002100 */
[----:B------:R-:W3:Y:S04]  /*3f360*/  S2R R23, SR_CTAID.Y ;  /* 0x0000000000177919 */ /* 0x000ee80000002600 */
[----:B------:R-:W4:Y:S01]  /*3f370*/  LDS R13, [R22] ;  /* 0x00000000160d7984 */ /* 0x000f220000000800 */
[----:B0-----:R-:W-:Y:S01]  /*3f380*/  PRMT R21, R21, 0x6540, R25 ;  /* 0x0000654015157816 */ /* 0x001fe20000000019 */
[----:B---3--:R-:W-:-:S04]  /*3f390*/  IMAD R0, R23, c[0x0][0x1cc], RZ ;  /* 0x0000730017007a24 */ /* 0x008fc800078e02ff */
[C---:B------:R-:W-:Y:S01]  /*3f3a0*/  IMAD.SHL.U32 R9, R21.reuse, 0x4, RZ ;  /* 0x0000000415097824 */ /* 0x040fe200078e00ff */
[----:B------:R-:W-:Y:S01]  /*3f3b0*/  SHF.L.U32 R8, R0, 0x2, RZ ;  /* 0x0000000200087819 */ /* 0x000fe200000006ff */
[----:B-1----:R-:W-:-:S03]  /*3f3c0*/  IMAD.HI R11, R21, 0x4, RZ ;  /* 0x00000004150b7827 */ /* 0x002fc600078e02ff */
[----:B--2---:R-:W-:Y:S01]  /*3f3d0*/  IADD3 R2, P0, P1, R9, c[0x0][0x180], R8 ;  /* 0x0000600009027a10 */ /* 0x004fe2000791e008 */
[----:B------:R-:W-:-:S05]  /*3f3e0*/  IMAD.HI R0, R0, 0x4, RZ ;  /* 0x0000000400007827 */ /* 0x000fca00078e02ff */
[----:B------:R-:W-:-:S05]  /*3f3f0*/  IADD3.X R3, R11, c[0x0][0x184], R0, P0, P1 ;  /* 0x000061000b037a10 */ /* 0x000fca00007e2400 */
[----:B----4-:R-:W-:Y:S01]  /*3f400*/  STG.E [R2.64], R13 ;  /* 0x0000000d02007986 */ /* 0x010fe2000c101906 */
[----:B------:R-:W-:Y:S05]  /*3f410*/  EXIT ;  /* 0x000000000000794d */ /* 0x000fea0003800000 */
.L_x_3:
[----:B------:R-:W-:-:S00]  /*3f420*/  BRA `(.L_x_3) ;  /* 0xfffffff000007947 */ /* 0x000fc0000383ffff */
[----:B------:R-:W-:-:S00]  /*3f430*/  NOP ;  /* 0x0000000000007918 */ /* 0x000fc00000000000 */
        /* <DEDUP_REMOVED lines=12> */
.L_x_4:


//--------------------- .nv.global.init           --------------------------
	.section	.nv.global.init,"aw",@progbits
.nv.global.init:
	.type		_$_str,@object
	.size		_$_str,(.L_0 - _$_str)
_$_str:
        /*0000*/ 	.byte	0x5f, 0x5f, 0x43, 0x55, 0x44, 0x41, 0x5f, 0x46, 0x54, 0x5a, 0x00
.L_0:


//--------------------- .nv.shared.attn_fwd       --------------------------
	.section	.nv.shared.attn_fwd,"aw",@nobits
	.sectionflags	@""
	.align	16
